	.target	sm_90a

	.elftype	@"ET_EXEC"


//--------------------- .note.nv.tkinfo           --------------------------
	.section	.note.nv.tkinfo,"",@"SHT_NOTE"
	.sectionflags	@"SHF_NOTE_NV_TKINFO"
	.tkinfo
        /*0018*/ 	.word	0x00000002
        /*0030*/ 	.string	""
        /*0030*/ 	.string	"ptxas"
        /*0030*/ 	.string	"Cuda compilation tools, release 13.0, V13.0.88"
        /*0030*/ 	.string	"Build cuda_13.0.r13.0/compiler.36424714_0"
        /*0030*/ 	.string	"-v  -suppress-debug-info  -lineinfo  -arch sm_90a "



//--------------------- .note.nv.cuinfo           --------------------------
	.section	.note.nv.cuinfo,"",@"SHT_NOTE"
	.sectionflags	@"SHF_NOTE_NV_CUINFO"
        /*0018*/ 	.short	0x0002
        /*001a*/ 	.short	0x005a
        /*001c*/ 	.short	0x0082
	.zero		2


//--------------------- .nv.info                  --------------------------
	.section	.nv.info,"",@"SHT_CUDA_INFO"
	.align	4


	//----- nvinfo : EIATTR_REGCOUNT
	.align		4
        /*0000*/ 	.byte	0x04, 0x2f
        /*0002*/ 	.short	(.L_1 - .L_0)
	.align		4
.L_0:
        /*0004*/ 	.word	index@(matmul_kernel)
        /*0008*/ 	.word	0x000000ff


	//----- nvinfo : EIATTR_FRAME_SIZE
	.align		4
.L_1:
        /*000c*/ 	.byte	0x04, 0x11
        /*000e*/ 	.short	(.L_3 - .L_2)
	.align		4
.L_2:
        /*0010*/ 	.word	index@(matmul_kernel)
        /*0014*/ 	.word	0x00000f70


	//----- nvinfo : EIATTR_MIN_STACK_SIZE
	.align		4
.L_3:
        /*0018*/ 	.byte	0x04, 0x12
        /*001a*/ 	.short	(.L_5 - .L_4)
	.align		4
.L_4:
        /*001c*/ 	.word	index@(matmul_kernel)
        /*0020*/ 	.word	0x00000f70
.L_5:


//--------------------- .nv.compat                --------------------------
	.section	.nv.compat,"",@"SHT_CUDA_COMPAT_INFO"
	.align	4
        /*0000*/ 	.byte	0x02, 0x09, 0x01, 0x00, 0x02, 0x02, 0x04, 0x00, 0x02, 0x05, 0x05, 0x00, 0x03, 0x07, 0x01, 0x01
        /*0010*/ 	.byte	0x02, 0x03, 0x00, 0x00, 0x02, 0x06, 0x01, 0x00, 0x04, 0x0b, 0x08, 0x00, 0x00, 0x00, 0x00, 0x00
        /*0020*/ 	.byte	0x00, 0x00, 0x00, 0x00


//--------------------- .nv.info.matmul_kernel    --------------------------
	.section	.nv.info.matmul_kernel,"",@"SHT_CUDA_INFO"
	.sectionflags	@""
	.align	4


	//----- nvinfo : EIATTR_CUDA_API_VERSION
	.align		4
        /*0000*/ 	.byte	0x04, 0x37
        /*0002*/ 	.short	(.L_7 - .L_6)
.L_6:
        /*0004*/ 	.word	0x00000082


	//----- nvinfo : EIATTR_KPARAM_INFO
	.align		4
.L_7:
        /*0008*/ 	.byte	0x04, 0x17
        /*000a*/ 	.short	(.L_9 - .L_8)
.L_8:
        /*000c*/ 	.word	0x00000000
        /*0010*/ 	.short	0x000d
        /*0012*/ 	.short	0x0048
        /*0014*/ 	.byte	0x00, 0xf4, 0x21, 0x00


	//----- nvinfo : EIATTR_KPARAM_INFO
	.align		4
.L_9:
        /*0018*/ 	.byte	0x04, 0x17
        /*001a*/ 	.short	(.L_11 - .L_10)
.L_10:
        /*001c*/ 	.word	0x00000000
        /*0020*/ 	.short	0x000c
        /*0022*/ 	.short	0x0040
        /*0024*/ 	.byte	0x00, 0xf4, 0x21, 0x00


	//----- nvinfo : EIATTR_KPARAM_INFO
	.align		4
.L_11:
        /*0028*/ 	.byte	0x04, 0x17
        /*002a*/ 	.short	(.L_13 - .L_12)
.L_12:
        /*002c*/ 	.word	0x00000000
        /*0030*/ 	.short	0x000b
        /*0032*/ 	.short	0x0038
        /*0034*/ 	.byte	0x00, 0xf0, 0x11, 0x00


	//----- nvinfo : EIATTR_KPARAM_INFO
	.align		4
.L_13:
        /*0038*/ 	.byte	0x04, 0x17
        /*003a*/ 	.short	(.L_15 - .L_14)
.L_14:
        /*003c*/ 	.word	0x00000000
        /*0040*/ 	.short	0x000a
        /*0042*/ 	.short	0x0034
        /*0044*/ 	.byte	0x00, 0xf0, 0x11, 0x00


	//----- nvinfo : EIATTR_KPARAM_INFO
	.align		4
.L_15:
        /*0048*/ 	.byte	0x04, 0x17
        /*004a*/ 	.short	(.L_17 - .L_16)
.L_16:
        /*004c*/ 	.word	0x00000000
        /*0050*/ 	.short	0x0009
        /*0052*/ 	.short	0x0030
        /*0054*/ 	.byte	0x00, 0xf0, 0x11, 0x00


	//----- nvinfo : EIATTR_KPARAM_INFO
	.align		4
.L_17:
        /*0058*/ 	.byte	0x04, 0x17
        /*005a*/ 	.short	(.L_19 - .L_18)
.L_18:
        /*005c*/ 	.word	0x00000000
        /*0060*/ 	.short	0x0008
        /*0062*/ 	.short	0x002c
        /*0064*/ 	.byte	0x00, 0xf0, 0x11, 0x00


	//----- nvinfo : EIATTR_KPARAM_INFO
	.align		4
.L_19:
        /*0068*/ 	.byte	0x04, 0x17
        /*006a*/ 	.short	(.L_21 - .L_20)
.L_20:
        /*006c*/ 	.word	0x00000000
        /*0070*/ 	.short	0x0007
        /*0072*/ 	.short	0x0028
        /*0074*/ 	.byte	0x00, 0xf0, 0x11, 0x00


	//----- nvinfo : EIATTR_KPARAM_INFO
	.align		4
.L_21:
        /*0078*/ 	.byte	0x04, 0x17
        /*007a*/ 	.short	(.L_23 - .L_22)
.L_22:
        /*007c*/ 	.word	0x00000000
        /*0080*/ 	.short	0x0006
        /*0082*/ 	.short	0x0024
        /*0084*/ 	.byte	0x00, 0xf0, 0x11, 0x00


	//----- nvinfo : EIATTR_KPARAM_INFO
	.align		4
.L_23:
        /*0088*/ 	.byte	0x04, 0x17
        /*008a*/ 	.short	(.L_25 - .L_24)
.L_24:
        /*008c*/ 	.word	0x00000000
        /*0090*/ 	.short	0x0005
        /*0092*/ 	.short	0x0020
        /*0094*/ 	.byte	0x00, 0xf0, 0x11, 0x00


	//----- nvinfo : EIATTR_KPARAM_INFO
	.align		4
.L_25:
        /*0098*/ 	.byte	0x04, 0x17
        /*009a*/ 	.short	(.L_27 - .L_26)
.L_26:
        /*009c*/ 	.word	0x00000000
        /*00a0*/ 	.short	0x0004
        /*00a2*/ 	.short	0x001c
        /*00a4*/ 	.byte	0x00, 0xf0, 0x11, 0x00


	//----- nvinfo : EIATTR_KPARAM_INFO
	.align		4
.L_27:
        /*00a8*/ 	.byte	0x04, 0x17
        /*00aa*/ 	.short	(.L_29 - .L_28)
.L_28:
        /*00ac*/ 	.word	0x00000000
        /*00b0*/ 	.short	0x0003
        /*00b2*/ 	.short	0x0018
        /*00b4*/ 	.byte	0x00, 0xf0, 0x11, 0x00


	//----- nvinfo : EIATTR_KPARAM_INFO
	.align		4
.L_29:
        /*00b8*/ 	.byte	0x04, 0x17
        /*00ba*/ 	.short	(.L_31 - .L_30)
.L_30:
        /*00bc*/ 	.word	0x00000000
        /*00c0*/ 	.short	0x0002
        /*00c2*/ 	.short	0x0010
        /*00c4*/ 	.byte	0x00, 0xf4, 0x21, 0x00


	//----- nvinfo : EIATTR_KPARAM_INFO
	.align		4
.L_31:
        /*00c8*/ 	.byte	0x04, 0x17
        /*00ca*/ 	.short	(.L_33 - .L_32)
.L_32:
        /*00cc*/ 	.word	0x00000000
        /*00d0*/ 	.short	0x0001
        /*00d2*/ 	.short	0x0008
        /*00d4*/ 	.byte	0x00, 0xf4, 0x21, 0x00


	//----- nvinfo : EIATTR_KPARAM_INFO
	.align		4
.L_33:
        /*00d8*/ 	.byte	0x04, 0x17
        /*00da*/ 	.short	(.L_35 - .L_34)
.L_34:
        /*00dc*/ 	.word	0x00000000
        /*00e0*/ 	.short	0x0000
        /*00e2*/ 	.short	0x0000
        /*00e4*/ 	.byte	0x00, 0xf4, 0x21, 0x00


	//----- nvinfo : EIATTR_SPARSE_MMA_MASK
	.align		4
.L_35:
        /*00e8*/ 	.byte	0x03, 0x50
        /*00ea*/ 	.short	0x0000


	//----- nvinfo : EIATTR_MAXREG_COUNT
	.align		4
        /*00ec*/ 	.byte	0x03, 0x1b
        /*00ee*/ 	.short	0x00ff


	//----- nvinfo : EIATTR_NUM_BARRIERS
	.align		4
        /*00f0*/ 	.byte	0x02, 0x4c
        /*00f2*/ 	.byte	0x01
	.zero		1


	//----- nvinfo : EIATTR_ANNOTATIONS
	.align		4
        /*00f4*/ 	.byte	0x04, 0x55
        /*00f6*/ 	.short	(.L_37 - .L_36)


	//   ....[0]....
.L_36:
        /*00f8*/ 	.word	0x00000001
        /*00fc*/ 	.byte	0xa0, 0x01, 0x00, 0x00, 0x01, 0x00, 0x00, 0x00, 0x90, 0x24, 0x00, 0x00, 0x01, 0x00, 0x00, 0x00
        /* <DEDUP_REMOVED lines=1310> */
        /*52ec*/ 	.byte	0x20, 0xab, 0x01, 0x00, 0x01, 0x00, 0x00, 0x00, 0x30, 0xab, 0x01, 0x00


	//----- nvinfo : EIATTR_MERCURY_ISA_VERSION
	.align		4
.L_37:
        /*52f8*/ 	.byte	0x03, 0x5f
        /*52fa*/ 	.short	0x0101


	//----- nvinfo : EIATTR_EXIT_INSTR_OFFSETS
	.align		4
        /*52fc*/ 	.byte	0x04, 0x1c
        /*52fe*/ 	.short	(.L_39 - .L_38)


	//   ....[0]....
.L_38:
        /*5300*/ 	.word	0x0001f180


	//   ....[1]....
        /*5304*/ 	.word	0x0001f1a0


	//----- nvinfo : EIATTR_REQNTID
	.align		4
.L_39:
        /*5308*/ 	.byte	0x04, 0x10
        /*530a*/ 	.short	(.L_41 - .L_40)
.L_40:
        /*530c*/ 	.word	0x00000080
        /*5310*/ 	.word	0x00000001
        /*5314*/ 	.word	0x00000001


	//----- nvinfo : EIATTR_CBANK_PARAM_SIZE
	.align		4
.L_41:
        /*5318*/ 	.byte	0x03, 0x19
        /*531a*/ 	.short	0x0050


	//----- nvinfo : EIATTR_PARAM_CBANK
	.align		4
        /*531c*/ 	.byte	0x04, 0x0a
        /*531e*/ 	.short	(.L_43 - .L_42)
	.align		4
.L_42:
        /*5320*/ 	.word	index@(.nv.constant0.matmul_kernel)
        /*5324*/ 	.short	0x0210
        /*5326*/ 	.short	0x0050


	//----- nvinfo : EIATTR_SW_WAR
	.align		4
.L_43:
        /*5328*/ 	.byte	0x04, 0x36
        /*532a*/ 	.short	(.L_45 - .L_44)
.L_44:
        /*532c*/ 	.word	0x00000008
.L_45:


//--------------------- .nv.callgraph             --------------------------
	.section	.nv.callgraph,"",@"SHT_CUDA_CALLGRAPH"
	.align	4
	.sectionentsize	8
	.align		4
        /*0000*/ 	.word	0x00000000
	.align		4
        /*0004*/ 	.word	0xffffffff
	.align		4
        /*0008*/ 	.word	0x00000000
	.align		4
        /*000c*/ 	.word	0xfffffffe
	.align		4
        /*0010*/ 	.word	0x00000000
	.align		4
        /*0014*/ 	.word	0xfffffffd
	.align		4
        /*0018*/ 	.word	0x00000000
	.align		4
        /*001c*/ 	.word	0xfffffffc


//--------------------- .text.matmul_kernel       --------------------------
	.section	.text.matmul_kernel,"ax",@progbits
	.align	128
        .global         matmul_kernel
        .type           matmul_kernel,@function
        .size           matmul_kernel,(.L_x_3 - matmul_kernel)
        .other          matmul_kernel,@"STO_CUDA_ENTRY STV_DEFAULT"
matmul_kernel:
.text.matmul_kernel:
[----:B------:R-:W1:Y:S08]  /*0000*/  LDC R1, c[0x0][0x28] ;  /* 0x00000a00ff017b82 */ /* 0x000e700000000800 */
[----:B------:R-:W2:Y:S01]  /*0010*/  LDC.64 R2, c[0x0][0x228] ;  /* 0x00008a00ff027b82 */ /* 0x000ea20000000a00 */
[----:B-1----:R-:W-:Y:S01]  /*0020*/  VIADD R1, R1, 0xfffff090 ;  /* 0xfffff09001017836 */ /* 0x002fe20000000000 */
[----:B------:R-:W1:Y:S01]  /*0030*/  S2R R5, SR_CTAID.X ;  /* 0x0000000000057919 */ /* 0x000e620000002500 */
[----:B------:R-:W-:Y:S01]  /*0040*/  ULDC.64 UR4, c[0x0][0x218] ;  /* 0x0000860000047ab9 */ /* 0x000fe20000000a00 */
[----:B------:R-:W-:Y:S01]  /*0050*/  ULDC.64 UR8, c[0x0][0x210] ;  /* 0x0000840000087ab9 */ /* 0x000fe20000000a00 */
[----:B------:R-:W-:Y:S01]  /*0060*/  UMOV UR7, 0x400 ;  /* 0x0000040000077882 */ /* 0x000fe20000000000 */
[----:B------:R-:W3:Y:S01]  /*0070*/  S2R R131, SR_TID.X ;  /* 0x0000000000837919 */ /* 0x000ee20000002100 */
[----:B------:R-:W-:Y:S01]  /*0080*/  ULDC.64 UR18, c[0x0][0x208] ;  /* 0x0000820000127ab9 */ /* 0x000fe20000000a00 */
[----:B------:R-:W-:-:S02]  /*0090*/  CS2R R152, SRZ ;  /* 0x0000000000987805 */ /* 0x000fc4000001ff00 */
[----:B------:R-:W-:Y:S02]  /*00a0*/  CS2R R154, SRZ ;  /* 0x00000000009a7805 */ /* 0x000fe4000001ff00 */
[----:B------:R-:W-:Y:S02]  /*00b0*/  CS2R R156, SRZ ;  /* 0x00000000009c7805 */ /* 0x000fe4000001ff00 */
[----:B------:R-:W-:Y:S02]  /*00c0*/  CS2R R158, SRZ ;  /* 0x00000000009e7805 */ /* 0x000fe4000001ff00 */
[----:B------:R-:W-:Y:S02]  /*00d0*/  CS2R R160, SRZ ;  /* 0x0000000000a07805 */ /* 0x000fe4000001ff00 */
[----:B------:R-:W-:Y:S02]  /*00e0*/  CS2R R162, SRZ ;  /* 0x0000000000a27805 */ /* 0x000fe4000001ff00 */
        /* <DEDUP_REMOVED lines=9> */
[----:B------:R-:W-:Y:S01]  /*0180*/  CS2R R182, SRZ ;  /* 0x0000000000b67805 */ /* 0x000fe2000001ff00 */
[----:B--2---:R-:W-:Y:S01]  /*0190*/  IMAD.MOV.U32 R58, RZ, RZ, R3 ;  /* 0x000000ffff3a7224 */ /* 0x004fe200078e0003 */
[----:B------:R2:W-:Y:S01]  /*01a0*/  STL.64 [R1+0x958], R2 ;  /* 0x0009580201007387 */ /* 0x0005e20000100a00 */
[----:B------:R-:W-:Y:S01]  /*01b0*/  IMAD.MOV.U32 R65, RZ, RZ, R2 ;  /* 0x000000ffff417224 */ /* 0x000fe200078e0002 */
[----:B------:R-:W-:Y:S01]  /*01c0*/  CS2R R184, SRZ ;  /* 0x0000000000b87805 */ /* 0x000fe2000001ff00 */
[----:B------:R-:W-:Y:S01]  /*01d0*/  VIADD R0, R58, 0x7f ;  /* 0x0000007f3a007836 */ /* 0x000fe20000000000 */
[----:B------:R-:W-:-:S02]  /*01e0*/  CS2R R186, SRZ ;  /* 0x0000000000ba7805 */ /* 0x000fc4000001ff00 */
[----:B------:R-:W-:Y:S02]  /*01f0*/  CS2R R188, SRZ ;  /* 0x0000000000bc7805 */ /* 0x000fe4000001ff00 */
[----:B------:R-:W-:Y:S02]  /*0200*/  CS2R R190, SRZ ;  /* 0x0000000000be7805 */ /* 0x000fe4000001ff00 */
[----:B------:R-:W-:Y:S02]  /*0210*/  CS2R R192, SRZ ;  /* 0x0000000000c07805 */ /* 0x000fe4000001ff00 */
[----:B------:R-:W-:Y:S02]  /*0220*/  CS2R R194, SRZ ;  /* 0x0000000000c27805 */ /* 0x000fe4000001ff00 */
[----:B-1----:R-:W-:Y:S02]  /*0230*/  IABS R8, R5 ;  /* 0x0000000500087213 */ /* 0x002fe40000000000 */
[----:B------:R-:W-:-:S02]  /*0240*/  CS2R R196, SRZ ;  /* 0x0000000000c47805 */ /* 0x000fc4000001ff00 */
[----:B------:R-:W-:Y:S02]  /*0250*/  CS2R R198, SRZ ;  /* 0x0000000000c67805 */ /* 0x000fe4000001ff00 */
[----:B--2---:R-:W-:Y:S02]  /*0260*/  SHF.R.S32.HI R3, RZ, 0x1f, R0 ;  /* 0x0000001fff037819 */ /* 0x004fe40000011400 */
[----:B------:R-:W-:Y:S02]  /*0270*/  CS2R R200, SRZ ;  /* 0x0000000000c87805 */ /* 0x000fe4000001ff00 */
[----:B---3--:R-:W-:Y:S02]  /*0280*/  LOP3.LUT R130, R131, 0x7f, RZ, 0xc0, !PT ;  /* 0x0000007f83827812 */ /* 0x008fe400078ec0ff */
[----:B------:R-:W-:Y:S02]  /*0290*/  CS2R R202, SRZ ;  /* 0x0000000000ca7805 */ /* 0x000fe4000001ff00 */
[----:B------:R-:W-:-:S02]  /*02a0*/  LEA.HI R3, R3, R0, RZ, 0x7 ;  /* 0x0000000003037211 */ /* 0x000fc400078f38ff */
[----:B------:R-:W-:Y:S02]  /*02b0*/  CS2R R204, SRZ ;  /* 0x0000000000cc7805 */ /* 0x000fe4000001ff00 */
[C---:B------:R-:W-:Y:S02]  /*02c0*/  LOP3.LUT R59, R131.reuse, 0x60, RZ, 0xc0, !PT ;  /* 0x00000060833b7812 */ /* 0x040fe400078ec0ff */
[----:B------:R-:W-:Y:S02]  /*02d0*/  CS2R R206, SRZ ;  /* 0x0000000000ce7805 */ /* 0x000fe4000001ff00 */
[----:B------:R-:W-:Y:S02]  /*02e0*/  SHF.R.S32.HI R3, RZ, 0x7, R3 ;  /* 0x00000007ff037819 */ /* 0x000fe40000011403 */
[----:B------:R-:W-:Y:S02]  /*02f0*/  CS2R R208, SRZ ;  /* 0x0000000000d07805 */ /* 0x000fe4000001ff00 */
[----:B------:R-:W-:-:S02]  /*0300*/  LOP3.LUT R129, R131, 0x1f, RZ, 0xc0, !PT ;  /* 0x0000001f83817812 */ /* 0x000fc400078ec0ff */
[----:B------:R-:W-:Y:S02]  /*0310*/  CS2R R210, SRZ ;  /* 0x0000000000d27805 */ /* 0x000fe4000001ff00 */
[----:B------:R-:W-:Y:S01]  /*0320*/  CS2R R212, SRZ ;  /* 0x0000000000d47805 */ /* 0x000fe2000001ff00 */
[----:B------:R-:W-:Y:S01]  /*0330*/  IMAD.SHL.U32 R4, R3, 0x8, RZ ;  /* 0x0000000803047824 */ /* 0x000fe200078e00ff */
[----:B------:R-:W-:Y:S02]  /*0340*/  CS2R R214, SRZ ;  /* 0x0000000000d67805 */ /* 0x000fe4000001ff00 */
[----:B------:R-:W-:Y:S02]  /*0350*/  CS2R R132, SRZ ;  /* 0x0000000000847805 */ /* 0x000fe4000001ff00 */
[----:B------:R-:W-:Y:S02]  /*0360*/  CS2R R134, SRZ ;  /* 0x0000000000867805 */ /* 0x000fe4000001ff00 */
[----:B------:R-:W-:-:S02]  /*0370*/  CS2R R136, SRZ ;  /* 0x0000000000887805 */ /* 0x000fc4000001ff00 */
[-C--:B------:R-:W-:Y:S02]  /*0380*/  IABS R7, R4.reuse ;  /* 0x0000000400077213 */ /* 0x080fe40000000000 */
[----:B------:R-:W-:Y:S02]  /*0390*/  CS2R R138, SRZ ;  /* 0x00000000008a7805 */ /* 0x000fe4000001ff00 */
[----:B------:R-:W-:Y:S02]  /*03a0*/  IABS R10, R4 ;  /* 0x00000004000a7213 */ /* 0x000fe40000000000 */
[----:B------:R-:W-:Y:S01]  /*03b0*/  CS2R R140, SRZ ;  /* 0x00000000008c7805 */ /* 0x000fe2000001ff00 */
[----:B------:R-:W1:Y:S01]  /*03c0*/  I2F.RP R0, R7 ;  /* 0x0000000700007306 */ /* 0x000e620000209400 */
[----:B------:R-:W-:Y:S02]  /*03d0*/  CS2R R142, SRZ ;  /* 0x00000000008e7805 */ /* 0x000fe4000001ff00 */
[----:B------:R-:W-:-:S02]  /*03e0*/  CS2R R144, SRZ ;  /* 0x0000000000907805 */ /* 0x000fc4000001ff00 */
[----:B------:R-:W-:Y:S02]  /*03f0*/  CS2R R146, SRZ ;  /* 0x0000000000927805 */ /* 0x000fe4000001ff00 */
[----:B------:R-:W-:Y:S02]  /*0400*/  CS2R R148, SRZ ;  /* 0x0000000000947805 */ /* 0x000fe4000001ff00 */
[----:B------:R-:W-:Y:S01]  /*0410*/  CS2R R150, SRZ ;  /* 0x0000000000967805 */ /* 0x000fe2000001ff00 */
[----:B-1----:R-:W1:Y:S02]  /*0420*/  MUFU.RCP R0, R0 ;  /* 0x0000000000007308 */ /* 0x002e640000001000 */
[----:B-1----:R-:W-:Y:S01]  /*0430*/  IADD3 R2, R0, 0xffffffe, RZ ;  /* 0x0ffffffe00027810 */ /* 0x002fe20007ffe0ff */
[----:B------:R-:W-:-:S05]  /*0440*/  IMAD.MOV R0, RZ, RZ, -R10 ;  /* 0x000000ffff007224 */ /* 0x000fca00078e0a0a */
[----:B------:R1:W2:Y:S02]  /*0450*/  F2I.FTZ.U32.TRUNC.NTZ R3, R2 ;  /* 0x0000000200037305 */ /* 0x0002a4000021f000 */
[----:B-1----:R-:W-:Y:S02]  /*0460*/  IMAD.MOV.U32 R2, RZ, RZ, RZ ;  /* 0x000000ffff027224 */ /* 0x002fe400078e00ff */
[----:B--2---:R-:W-:-:S04]  /*0470*/  IMAD.MOV R6, RZ, RZ, -R3 ;  /* 0x000000ffff067224 */ /* 0x004fc800078e0a03 */
[----:B------:R-:W-:Y:S02]  /*0480*/  IMAD R9, R6, R7, RZ ;  /* 0x0000000706097224 */ /* 0x000fe400078e02ff */
[----:B------:R-:W-:Y:S02]  /*0490*/  IMAD.MOV.U32 R6, RZ, RZ, R8 ;  /* 0x000000ffff067224 */ /* 0x000fe400078e0008 */
[----:B------:R-:W-:-:S06]  /*04a0*/  IMAD.HI.U32 R3, R3, R9, R2 ;  /* 0x0000000903037227 */ /* 0x000fcc00078e0002 */
[----:B------:R-:W-:-:S04]  /*04b0*/  IMAD.HI.U32 R3, R3, R6, RZ ;  /* 0x0000000603037227 */ /* 0x000fc800078e00ff */
[----:B------:R-:W-:-:S05]  /*04c0*/  IMAD R0, R3, R0, R6 ;  /* 0x0000000003007224 */ /* 0x000fca00078e0206 */
[----:B------:R-:W-:-:S13]  /*04d0*/  ISETP.GT.U32.AND P1, PT, R7, R0, PT ;  /* 0x000000000700720c */ /* 0x000fda0003f24070 */
[----:B------:R-:W-:Y:S01]  /*04e0*/  @!P1 IMAD.IADD R0, R0, 0x1, -R7 ;  /* 0x0000000100009824 */ /* 0x000fe200078e0a07 */
[----:B------:R-:W-:Y:S02]  /*04f0*/  @!P1 IADD3 R3, R3, 0x1, RZ ;  /* 0x0000000103039810 */ /* 0x000fe40007ffe0ff */
[----:B------:R-:W-:Y:S02]  /*0500*/  ISETP.NE.AND P1, PT, R4, RZ, PT ;  /* 0x000000ff0400720c */ /* 0x000fe40003f25270 */
[----:B------:R-:W-:Y:S02]  /*0510*/  ISETP.GE.U32.AND P0, PT, R0, R7, PT ;  /* 0x000000070000720c */ /* 0x000fe40003f06070 */
[----:B------:R-:W-:-:S04]  /*0520*/  LOP3.LUT R0, R5, R4, RZ, 0x3c, !PT ;  /* 0x0000000405007212 */ /* 0x000fc800078e3cff */
[----:B------:R-:W-:Y:S01]  /*0530*/  ISETP.GE.AND P2, PT, R0, RZ, PT ;  /* 0x000000ff0000720c */ /* 0x000fe20003f46270 */
[----:B------:R-:W-:-:S06]  /*0540*/  VIADD R0, R65, 0x1ff ;  /* 0x000001ff41007836 */ /* 0x000fcc0000000000 */
[----:B------:R-:W-:-:S04]  /*0550*/  @P0 VIADD R3, R3, 0x1 ;  /* 0x0000000103030836 */ /* 0x000fc80000000000 */
[----:B------:R-:W-:Y:S01]  /*0560*/  IMAD.MOV.U32 R2, RZ, RZ, R3 ;  /* 0x000000ffff027224 */ /* 0x000fe200078e0003 */
[----:B------:R-:W-:-:S03]  /*0570*/  SHF.R.S32.HI R3, RZ, 0x1f, R0 ;  /* 0x0000001fff037819 */ /* 0x000fc60000011400 */
[----:B------:R-:W-:Y:S01]  /*0580*/  @!P2 IMAD.MOV R2, RZ, RZ, -R2 ;  /* 0x000000ffff02a224 */ /* 0x000fe200078e0a02 */
[----:B------:R-:W-:Y:S02]  /*0590*/  @!P1 LOP3.LUT R2, RZ, R4, RZ, 0x33, !PT ;  /* 0x00000004ff029212 */ /* 0x000fe400078e33ff */
[----:B------:R-:W-:-:S03]  /*05a0*/  LEA.HI R3, R3, R0, RZ, 0x9 ;  /* 0x0000000003037211 */ /* 0x000fc600078f48ff */
[----:B------:R-:W-:Y:S02]  /*05b0*/  IMAD.SHL.U32 R13, R2, 0x8, RZ ;  /* 0x00000008020d7824 */ /* 0x000fe400078e00ff */
[----:B------:R-:W-:-:S03]  /*05c0*/  IMAD.MOV R2, RZ, RZ, -R2 ;  /* 0x000000ffff027224 */ /* 0x000fc600078e0a02 */
[----:B------:R-:W-:Y:S01]  /*05d0*/  LEA.HI.SX32 R3, R3, -R13, 0x17 ;  /* 0x8000000d03037211 */ /* 0x000fe200078fbaff */
[----:B------:R-:W-:Y:S02]  /*05e0*/  IMAD R15, R4, R2, R5 ;  /* 0x00000002040f7224 */ /* 0x000fe400078e0205 */
[----:B------:R-:W-:Y:S01]  /*05f0*/  IMAD.MOV.U32 R2, RZ, RZ, RZ ;  /* 0x000000ffff027224 */ /* 0x000fe200078e00ff */
[----:B------:R-:W-:Y:S02]  /*0600*/  VIMNMX R12, R3, 0x8, PT ;  /* 0x00000008030c7848 */ /* 0x000fe40003fe0100 */
[----:B------:R-:W-:Y:S02]  /*0610*/  IABS R4, R15 ;  /* 0x0000000f00047213 */ /* 0x000fe40000000000 */
[----:B------:R-:W-:-:S04]  /*0620*/  IABS R6, R12 ;  /* 0x0000000c00067213 */ /* 0x000fc80000000000 */
[----:B------:R-:W1:Y:S08]  /*0630*/  I2F.RP R0, R6 ;  /* 0x0000000600007306 */ /* 0x000e700000209400 */
[----:B-1----:R-:W1:Y:S02]  /*0640*/  MUFU.RCP R0, R0 ;  /* 0x0000000000007308 */ /* 0x002e640000001000 */
[----:B-1----:R-:W-:-:S02]  /*0650*/  IADD3 R3, R0, 0xffffffe, RZ ;  /* 0x0ffffffe00037810 */ /* 0x002fc40007ffe0ff */
[----:B------:R-:W-:-:S04]  /*0660*/  IABS R0, R58 ;  /* 0x0000003a00007213 */ /* 0x000fc80000000000 */
[----:B------:R-:W1:Y:S08]  /*0670*/  F2I.FTZ.U32.TRUNC.NTZ R3, R3 ;  /* 0x0000000300037305 */ /* 0x000e70000021f000 */
[----:B------:R-:W2:Y:S01]  /*0680*/  I2F.RP R8, R0 ;  /* 0x0000000000087306 */ /* 0x000ea20000209400 */
[----:B-1----:R-:W-:-:S04]  /*0690*/  IMAD.MOV R7, RZ, RZ, -R3 ;  /* 0x000000ffff077224 */ /* 0x002fc800078e0a03 */
[----:B------:R-:W-:Y:S01]  /*06a0*/  IMAD R5, R7, R6, RZ ;  /* 0x0000000607057224 */ /* 0x000fe200078e02ff */
[----:B------:R-:W-:-:S03]  /*06b0*/  IABS R7, R12 ;  /* 0x0000000c00077213 */ /* 0x000fc60000000000 */
[----:B------:R-:W-:Y:S01]  /*06c0*/  IMAD.HI.U32 R2, R3, R5, R2 ;  /* 0x0000000503027227 */ /* 0x000fe200078e0002 */
[----:B--2---:R-:W1:Y:S03]  /*06d0*/  MUFU.RCP R8, R8 ;  /* 0x0000000800087308 */ /* 0x004e660000001000 */
[----:B------:R-:W-:Y:S01]  /*06e0*/  IMAD.MOV.U32 R3, RZ, RZ, R4 ;  /* 0x000000ffff037224 */ /* 0x000fe200078e0004 */
[----:B------:R-:W-:Y:S01]  /*06f0*/  IABS R4, R65 ;  /* 0x0000004100047213 */ /* 0x000fe20000000000 */
[----:B------:R-:W-:Y:S02]  /*0700*/  IMAD.MOV R5, RZ, RZ, -R7 ;  /* 0x000000ffff057224 */ /* 0x000fe400078e0a07 */
[----:B------:R-:W-:-:S04]  /*0710*/  IMAD.HI.U32 R2, R2, R3, RZ ;  /* 0x0000000302027227 */ /* 0x000fc800078e00ff */
[----:B------:R-:W-:Y:S02]  /*0720*/  IMAD R3, R2, R5, R3 ;  /* 0x0000000502037224 */ /* 0x000fe400078e0203 */
[----:B------:R-:W2:Y:S03]  /*0730*/  I2F.RP R5, R4 ;  /* 0x0000000400057306 */ /* 0x000ea60000209400 */
[----:B------:R-:W-:Y:S01]  /*0740*/  ISETP.GT.U32.AND P1, PT, R6, R3, PT ;  /* 0x000000030600720c */ /* 0x000fe20003f24070 */
[----:B-1----:R-:W-:-:S06]  /*0750*/  VIADD R7, R8, 0xffffffe ;  /* 0x0ffffffe08077836 */ /* 0x002fcc0000000000 */
[----:B------:R-:W1:Y:S06]  /*0760*/  F2I.FTZ.U32.TRUNC.NTZ R7, R7 ;  /* 0x0000000700077305 */ /* 0x000e6c000021f000 */
[-C--:B------:R-:W-:Y:S01]  /*0770*/  @!P1 IADD3 R3, R3, -R6.reuse, RZ ;  /* 0x8000000603039210 */ /* 0x080fe20007ffe0ff */
[----:B------:R-:W-:Y:S01]  /*0780*/  @!P1 VIADD R2, R2, 0x1 ;  /* 0x0000000102029836 */ /* 0x000fe20000000000 */
[----:B--2---:R-:W2:Y:S01]  /*0790*/  MUFU.RCP R5, R5 ;  /* 0x0000000500057308 */ /* 0x004ea20000001000 */
[----:B------:R-:W-:Y:S02]  /*07a0*/  ISETP.NE.AND P1, PT, R12, RZ, PT ;  /* 0x000000ff0c00720c */ /* 0x000fe40003f25270 */
[----:B------:R-:W-:-:S02]  /*07b0*/  ISETP.GE.U32.AND P0, PT, R3, R6, PT ;  /* 0x000000060300720c */ /* 0x000fc40003f06070 */
[----:B------:R-:W-:Y:S02]  /*07c0*/  LOP3.LUT R3, R15, R12, RZ, 0x3c, !PT ;  /* 0x0000000c0f037212 */ /* 0x000fe400078e3cff */
[----:B------:R-:W-:Y:S01]  /*07d0*/  SHF.R.U32.HI R6, RZ, 0x5, R131 ;  /* 0x00000005ff067819 */ /* 0x000fe20000011683 */
[----:B------:R-:W-:Y:S01]  /*07e0*/  IMAD.SHL.U32 R131, R131, 0x10, RZ ;  /* 0x0000001083837824 */ /* 0x000fe200078e00ff */
[----:B------:R-:W-:Y:S02]  /*07f0*/  ISETP.GE.AND P2, PT, R3, RZ, PT ;  /* 0x000000ff0300720c */ /* 0x000fe40003f46270 */
[----:B-1----:R-:W-:Y:S02]  /*0800*/  IADD3 R11, RZ, -R7, RZ ;  /* 0x80000007ff0b7210 */ /* 0x002fe40007ffe0ff */
[----:B------:R-:W-:-:S03]  /*0810*/  SGXT.U32 R6, R6, 0x2 ;  /* 0x000000020606781a */ /* 0x000fc60000000000 */
[----:B------:R-:W-:Y:S02]  /*0820*/  @P0 VIADD R2, R2, 0x1 ;  /* 0x0000000102020836 */ /* 0x000fe40000000000 */
[----:B------:R-:W-:Y:S02]  /*0830*/  IMAD R11, R11, R0, RZ ;  /* 0x000000000b0b7224 */ /* 0x000fe400078e02ff */
[----:B------:R-:W-:Y:S02]  /*0840*/  IMAD.MOV.U32 R10, RZ, RZ, R2 ;  /* 0x000000ffff0a7224 */ /* 0x000fe400078e0002 */
[----:B--2---:R-:W-:Y:S02]  /*0850*/  VIADD R2, R5, 0xffffffe ;  /* 0x0ffffffe05027836 */ /* 0x004fe40000000000 */
[----:B------:R-:W-:Y:S01]  /*0860*/  @!P2 IMAD.MOV R10, RZ, RZ, -R10 ;  /* 0x000000ffff0aa224 */ /* 0x000fe200078e0a0a */
[----:B------:R-:W-:Y:S01]  /*0870*/  @!P1 LOP3.LUT R10, RZ, R12, RZ, 0x33, !PT ;  /* 0x0000000cff0a9212 */ /* 0x000fe200078e33ff */
[----:B------:R1:W2:Y:S04]  /*0880*/  F2I.FTZ.U32.TRUNC.NTZ R3, R2 ;  /* 0x0000000200037305 */ /* 0x0002a8000021f000 */
[----:B------:R-:W-:-:S05]  /*0890*/  IMAD.SHL.U32 R5, R10, 0x80, RZ ;  /* 0x000000800a057824 */ /* 0x000fca00078e00ff */
[----:B------:R-:W-:Y:S01]  /*08a0*/  LOP3.LUT R8, R5, R6, RZ, 0xfc, !PT ;  /* 0x0000000605087212 */ /* 0x000fe200078efcff */
[----:B------:R-:W-:-:S03]  /*08b0*/  IMAD.MOV.U32 R6, RZ, RZ, RZ ;  /* 0x000000ffff067224 */ /* 0x000fc600078e00ff */
[C---:B------:R-:W-:Y:S01]  /*08c0*/  LOP3.LUT R14, R8.reuse, 0x7c, RZ, 0xfc, !PT ;  /* 0x0000007c080e7812 */ /* 0x040fe200078efcff */
[----:B------:R-:W-:Y:S01]  /*08d0*/  IMAD.HI.U32 R11, R7, R11, R6 ;  /* 0x0000000b070b7227 */ /* 0x000fe200078e0006 */
[----:B------:R-:W-:Y:S02]  /*08e0*/  IABS R9, R8 ;  /* 0x0000000800097213 */ /* 0x000fe40000000000 */
[----:B------:R-:W-:Y:S01]  /*08f0*/  IABS R17, R14 ;  /* 0x0000000e00117213 */ /* 0x000fe20000000000 */
[----:B------:R-:W-:Y:S01]  /*0900*/  IMAD.MOV R7, RZ, RZ, -R10 ;  /* 0x000000ffff077224 */ /* 0x000fe200078e0a0a */
[C---:B------:R-:W-:Y:S01]  /*0910*/  LOP3.LUT R16, R8.reuse, 0x4, RZ, 0xfc, !PT ;  /* 0x0000000408107812 */ /* 0x040fe200078efcff */
[C---:B------:R-:W-:Y:S01]  /*0920*/  IMAD.HI.U32 R6, R11.reuse, R9, RZ ;  /* 0x000000090b067227 */ /* 0x040fe200078e00ff */
[----:B------:R-:W-:Y:S02]  /*0930*/  LOP3.LUT R20, R8, 0x14, RZ, 0xfc, !PT ;  /* 0x0000001408147812 */ /* 0x000fe400078efcff */
[----:B------:R-:W-:Y:S01]  /*0940*/  ISETP.GE.AND P4, PT, R16, RZ, PT ;  /* 0x000000ff1000720c */ /* 0x000fe20003f86270 */
[----:B-1----:R-:W-:Y:S01]  /*0950*/  IMAD.HI.U32 R2, R11, R17, RZ ;  /* 0x000000110b027227 */ /* 0x002fe200078e00ff */
[----:B------:R-:W-:-:S02]  /*0960*/  IADD3 R10, -R6, RZ, RZ ;  /* 0x000000ff060a7210 */ /* 0x000fc40007ffe1ff */
[----:B------:R-:W-:Y:S01]  /*0970*/  IABS R18, R20 ;  /* 0x0000001400127213 */ /* 0x000fe20000000000 */
[----:B------:R-:W-:Y:S01]  /*0980*/  IMAD.MOV R2, RZ, RZ, -R2 ;  /* 0x000000ffff027224 */ /* 0x000fe200078e0a02 */
[C---:B------:R-:W-:Y:S01]  /*0990*/  LOP3.LUT R24, R8.reuse, 0x20, RZ, 0xfc, !PT ;  /* 0x0000002008187812 */ /* 0x040fe200078efcff */
[----:B--2---:R-:W-:Y:S01]  /*09a0*/  IMAD.MOV R19, RZ, RZ, -R3 ;  /* 0x000000ffff137224 */ /* 0x004fe200078e0a03 */
[----:B------:R-:W-:Y:S01]  /*09b0*/  LOP3.LUT R25, R8, 0x24, RZ, 0xfc, !PT ;  /* 0x0000002408197812 */ /* 0x000fe200078efcff */
[----:B------:R-:W-:Y:S01]  /*09c0*/  IMAD R6, R12, R7, R15 ;  /* 0x000000070c067224 */ /* 0x000fe200078e020f */
[----:B------:R-:W-:Y:S01]  /*09d0*/  LOP3.LUT R15, R8, 0x8, RZ, 0xfc, !PT ;  /* 0x00000008080f7812 */ /* 0x000fe200078efcff */
[C---:B------:R-:W-:Y:S01]  /*09e0*/  IMAD R7, R0.reuse, R10, R9 ;  /* 0x0000000a00077224 */ /* 0x040fe200078e0209 */
[----:B------:R-:W-:Y:S01]  /*09f0*/  IABS R10, R16 ;  /* 0x00000010000a7213 */ /* 0x000fe20000000000 */
[C---:B------:R-:W-:Y:S01]  /*0a00*/  IMAD R17, R0.reuse, R2, R17 ;  /* 0x0000000200117224 */ /* 0x040fe200078e0211 */
[----:B------:R-:W-:Y:S01]  /*0a10*/  IABS R12, R15 ;  /* 0x0000000f000c7213 */ /* 0x000fe20000000000 */
[----:B------:R-:W-:Y:S01]  /*0a20*/  IMAD R9, R19, R4, RZ ;  /* 0x0000000413097224 */ /* 0x000fe200078e02ff */
[C---:B------:R-:W-:Y:S01]  /*0a30*/  ISETP.GT.U32.AND P0, PT, R0.reuse, R7, PT ;  /* 0x000000070000720c */ /* 0x040fe20003f04070 */
[----:B------:R-:W-:Y:S01]  /*0a40*/  IMAD.MOV.U32 R2, RZ, RZ, RZ ;  /* 0x000000ffff027224 */ /* 0x000fe200078e00ff */
[----:B------:R-:W-:Y:S01]  /*0a50*/  ISETP.GT.U32.AND P1, PT, R0, R17, PT ;  /* 0x000000110000720c */ /* 0x000fe20003f24070 */
[----:B------:R-:W-:Y:S01]  /*0a60*/  IMAD.IADD R6, R13, 0x1, R6 ;  /* 0x000000010d067824 */ /* 0x000fe200078e0206 */
[C---:B------:R-:W-:Y:S01]  /*0a70*/  LOP3.LUT R16, R8.reuse, 0xc, RZ, 0xfc, !PT ;  /* 0x0000000c08107812 */ /* 0x040fe200078efcff */
[----:B------:R-:W-:Y:S01]  /*0a80*/  IMAD.HI.U32 R2, R3, R9, R2 ;  /* 0x0000000903027227 */ /* 0x000fe200078e0002 */
[----:B------:R-:W-:-:S02]  /*0a90*/  LOP3.LUT R19, R8, 0x10, RZ, 0xfc, !PT ;  /* 0x0000001008137812 */ /* 0x000fc400078efcff */
[----:B------:R-:W-:Y:S01]  /*0aa0*/  IABS R13, R16 ;  /* 0x00000010000d7213 */ /* 0x000fe20000000000 */
[----:B------:R-:W-:Y:S01]  /*0ab0*/  IMAD.HI.U32 R3, R11, R10, RZ ;  /* 0x0000000a0b037227 */ /* 0x000fe200078e00ff */
[----:B------:R-:W-:Y:S02]  /*0ac0*/  ISETP.GE.AND P3, PT, R16, RZ, PT ;  /* 0x000000ff1000720c */ /* 0x000fe40003f66270 */
[----:B------:R-:W-:Y:S01]  /*0ad0*/  IABS R16, R19 ;  /* 0x0000001300107213 */ /* 0x000fe20000000000 */
[----:B------:R-:W-:Y:S01]  /*0ae0*/  IMAD.MOV R3, RZ, RZ, -R3 ;  /* 0x000000ffff037224 */ /* 0x000fe200078e0a03 */
[----:B------:R-:W-:Y:S01]  /*0af0*/  IABS R21, R25 ;  /* 0x0000001900157213 */ /* 0x000fe20000000000 */
[----:B------:R-:W-:Y:S01]  /*0b00*/  @!P1 IMAD.IADD R17, R17, 0x1, -R0 ;  /* 0x0000000111119824 */ /* 0x000fe200078e0a00 */
[----:B------:R-:W-:Y:S01]  /*0b10*/  LOP3.LUT R27, R8, 0x28, RZ, 0xfc, !PT ;  /* 0x00000028081b7812 */ /* 0x000fe200078efcff */
[----:B------:R-:W-:Y:S01]  /*0b20*/  IMAD R3, R0, R3, R10 ;  /* 0x0000000300037224 */ /* 0x000fe200078e020a */
[----:B------:R-:W-:Y:S01]  /*0b30*/  LOP3.LUT R28, R8, 0x2c, RZ, 0xfc, !PT ;  /* 0x0000002c081c7812 */ /* 0x000fe200078efcff */
[----:B------:R-:W-:Y:S01]  /*0b40*/  IMAD.HI.U32 R9, R11, R12, RZ ;  /* 0x0000000c0b097227 */ /* 0x000fe200078e00ff */
[----:B------:R-:W-:-:S02]  /*0b50*/  ISETP.GT.U32.AND P5, PT, R0, R17, PT ;  /* 0x000000110000720c */ /* 0x000fc40003fa4070 */
[C---:B------:R-:W-:Y:S01]  /*0b60*/  ISETP.GT.U32.AND P1, PT, R0.reuse, R3, PT ;  /* 0x000000030000720c */ /* 0x040fe20003f24070 */
[----:B------:R-:W-:Y:S01]  /*0b70*/  @!P0 IMAD.IADD R7, R7, 0x1, -R0 ;  /* 0x0000000107078824 */ /* 0x000fe200078e0a00 */
[----:B------:R-:W-:Y:S01]  /*0b80*/  IADD3 R9, -R9, RZ, RZ ;  /* 0x000000ff09097210 */ /* 0x000fe20007ffe1ff */
[----:B------:R-:W-:Y:S01]  /*0b90*/  IMAD.HI.U32 R10, R11, R13, RZ ;  /* 0x0000000d0b0a7227 */ /* 0x000fe200078e00ff */
[----:B------:R-:W-:Y:S02]  /*0ba0*/  ISETP.GE.AND P0, PT, R15, RZ, PT ;  /* 0x000000ff0f00720c */ /* 0x000fe40003f06270 */
[C---:B------:R-:W-:Y:S01]  /*0bb0*/  ISETP.GT.U32.AND P6, PT, R0.reuse, R7, PT ;  /* 0x000000070000720c */ /* 0x040fe20003fc4070 */
[----:B------:R-:W-:Y:S01]  /*0bc0*/  IMAD R9, R0, R9, R12 ;  /* 0x0000000900097224 */ /* 0x000fe200078e020c */
[----:B------:R-:W-:Y:S01]  /*0bd0*/  IABS R23, R27 ;  /* 0x0000001b00177213 */ /* 0x000fe20000000000 */
[----:B------:R-:W-:Y:S01]  /*0be0*/  IMAD.MOV R10, RZ, RZ, -R10 ;  /* 0x000000ffff0a7224 */ /* 0x000fe200078e0a0a */
[----:B------:R-:W-:Y:S01]  /*0bf0*/  LOP3.LUT R29, R8, 0x30, RZ, 0xfc, !PT ;  /* 0x00000030081d7812 */ /* 0x000fe200078efcff */
[--C-:B------:R-:W-:Y:S01]  /*0c00*/  @!P5 IMAD.IADD R17, R17, 0x1, -R0.reuse ;  /* 0x000000011111d824 */ /* 0x100fe200078e0a00 */
[----:B------:R-:W-:Y:S01]  /*0c10*/  ISETP.GT.U32.AND P2, PT, R0, R9, PT ;  /* 0x000000090000720c */ /* 0x000fe20003f44070 */
[----:B------:R-:W-:Y:S01]  /*0c20*/  @!P1 IMAD.IADD R3, R3, 0x1, -R0 ;  /* 0x0000000103039824 */ /* 0x000fe200078e0a00 */
[C---:B------:R-:W-:Y:S01]  /*0c30*/  ISETP.GE.AND P5, PT, R8.reuse, RZ, PT ;  /* 0x000000ff0800720c */ /* 0x040fe20003fa6270 */
[----:B------:R-:W-:Y:S01]  /*0c40*/  IMAD.HI.U32 R12, R11, R16, RZ ;  /* 0x000000100b0c7227 */ /* 0x000fe200078e00ff */
[----:B------:R-:W-:-:S02]  /*0c50*/  LOP3.LUT R31, R8, 0x34, RZ, 0xfc, !PT ;  /* 0x00000034081f7812 */ /* 0x000fc400078efcff */
[----:B------:R-:W-:Y:S01]  /*0c60*/  ISETP.GT.U32.AND P1, PT, R0, R3, PT ;  /* 0x000000030000720c */ /* 0x000fe20003f24070 */
[----:B------:R-:W-:Y:S01]  /*0c70*/  @!P6 IMAD.IADD R7, R7, 0x1, -R0 ;  /* 0x000000010707e824 */ /* 0x000fe200078e0a00 */
[----:B------:R-:W-:Y:S01]  /*0c80*/  ISETP.GE.AND P6, PT, R14, RZ, PT ;  /* 0x000000ff0e00720c */ /* 0x000fe20003fc6270 */
[----:B------:R-:W-:Y:S01]  /*0c90*/  IMAD R13, R0, R10, R13 ;  /* 0x0000000a000d7224 */ /* 0x000fe200078e020d */
[C---:B------:R-:W-:Y:S01]  /*0ca0*/  LOP3.LUT R33, R8.reuse, 0x38, RZ, 0xfc, !PT ;  /* 0x0000003808217812 */ /* 0x040fe200078efcff */
[----:B------:R-:W-:Y:S01]  /*0cb0*/  IMAD.MOV.U32 R10, RZ, RZ, R17 ;  /* 0x000000ffff0a7224 */ /* 0x000fe200078e0011 */
[C---:B------:R-:W-:Y:S01]  /*0cc0*/  LOP3.LUT R35, R8.reuse, 0x58, RZ, 0xfc, !PT ;  /* 0x0000005808237812 */ /* 0x040fe200078efcff */
[----:B------:R-:W-:Y:S01]  /*0cd0*/  IMAD.MOV R17, RZ, RZ, -R12 ;  /* 0x000000ffff117224 */ /* 0x000fe200078e0a0c */
[----:B------:R-:W-:Y:S01]  /*0ce0*/  @!P2 IADD3 R9, R9, -R0, RZ ;  /* 0x800000000909a210 */ /* 0x000fe20007ffe0ff */
[----:B------:R-:W-:Y:S01]  /*0cf0*/  IMAD.MOV.U32 R14, RZ, RZ, R7 ;  /* 0x000000ffff0e7224 */ /* 0x000fe200078e0007 */
[----:B------:R-:W-:Y:S01]  /*0d00*/  LOP3.LUT R12, R8, 0x18, RZ, 0xfc, !PT ;  /* 0x00000018080c7812 */ /* 0x000fe200078efcff */
[C---:B------:R-:W-:Y:S01]  /*0d10*/  IMAD R7, R0.reuse, R17, R16 ;  /* 0x0000001100077224 */ /* 0x040fe200078e0210 */
[----:B------:R-:W-:Y:S01]  /*0d20*/  ISETP.GT.U32.AND P2, PT, R0, R9, PT ;  /* 0x000000090000720c */ /* 0x000fe20003f44070 */
[----:B------:R-:W-:Y:S01]  /*0d30*/  @!P1 IMAD.IADD R3, R3, 0x1, -R0 ;  /* 0x0000000103039824 */ /* 0x000fe200078e0a00 */
[----:B------:R-:W-:Y:S01]  /*0d40*/  LOP3.LUT R17, R8, 0x1c, RZ, 0xfc, !PT ;  /* 0x0000001c08117812 */ /* 0x000fe200078efcff */
[----:B------:R-:W-:Y:S01]  /*0d50*/  IMAD.HI.U32 R15, R11, R18, RZ ;  /* 0x000000120b0f7227 */ /* 0x000fe200078e00ff */
[----:B------:R-:W-:-:S02]  /*0d60*/  @!P5 IADD3 R14, -R14, RZ, RZ ;  /* 0x000000ff0e0ed210 */ /* 0x000fc40007ffe1ff */
[----:B------:R-:W-:Y:S01]  /*0d70*/  ISETP.GE.AND P5, PT, R19, RZ, PT ;  /* 0x000000ff1300720c */ /* 0x000fe20003fa6270 */
[----:B------:R-:W-:Y:S01]  /*0d80*/  IMAD.MOV.U32 R16, RZ, RZ, R3 ;  /* 0x000000ffff107224 */ /* 0x000fe200078e0003 */
[----:B------:R-:W-:Y:S01]  /*0d90*/  IABS R19, R17 ;  /* 0x0000001100137213 */ /* 0x000fe20000000000 */
[----:B------:R-:W-:Y:S01]  /*0da0*/  @!P6 IMAD.MOV R10, RZ, RZ, -R10 ;  /* 0x000000ffff0ae224 */ /* 0x000fe200078e0a0a */
[----:B------:R-:W-:Y:S01]  /*0db0*/  ISETP.GT.U32.AND P6, PT, R0, R13, PT ;  /* 0x0000000d0000720c */ /* 0x000fe20003fc4070 */
[----:B------:R-:W-:Y:S01]  /*0dc0*/  IMAD.MOV R15, RZ, RZ, -R15 ;  /* 0x000000ffff0f7224 */ /* 0x000fe200078e0a0f */
[----:B------:R-:W-:Y:S01]  /*0dd0*/  @!P4 IADD3 R16, -R16, RZ, RZ ;  /* 0x000000ff1010c210 */ /* 0x000fe20007ffe1ff */
[----:B------:R-:W-:Y:S01]  /*0de0*/  @!P2 IMAD.IADD R9, R9, 0x1, -R0 ;  /* 0x000000010909a824 */ /* 0x000fe200078e0a00 */
[C---:B------:R-:W-:Y:S01]  /*0df0*/  ISETP.GT.U32.AND P4, PT, R0.reuse, R7, PT ;  /* 0x000000070000720c */ /* 0x040fe20003f84070 */
[----:B------:R-:W-:Y:S01]  /*0e00*/  IMAD R15, R0, R15, R18 ;  /* 0x0000000f000f7224 */ /* 0x000fe200078e0212 */
[----:B------:R-:W-:Y:S01]  /*0e10*/  ISETP.GE.AND P2, PT, R12, RZ, PT ;  /* 0x000000ff0c00720c */ /* 0x000fe20003f46270 */
[----:B------:R-:W-:Y:S01]  /*0e20*/  IMAD.MOV.U32 R18, RZ, RZ, R9 ;  /* 0x000000ffff127224 */ /* 0x000fe200078e0009 */
[----:B------:R-:W-:Y:S01]  /*0e30*/  IABS R12, R12 ;  /* 0x0000000c000c7213 */ /* 0x000fe20000000000 */
[----:B------:R-:W-:Y:S01]  /*0e40*/  IMAD.HI.U32 R9, R11, R19, RZ ;  /* 0x000000130b097227 */ /* 0x000fe200078e00ff */
[----:B------:R-:W-:-:S02]  /*0e50*/  ISETP.GE.AND P1, PT, R20, RZ, PT ;  /* 0x000000ff1400720c */ /* 0x000fc40003f26270 */
[----:B------:R-:W-:Y:S01]  /*0e60*/  IABS R20, R24 ;  /* 0x0000001800147213 */ /* 0x000fe20000000000 */
[----:B------:R-:W-:Y:S01]  /*0e70*/  @!P0 IMAD.MOV R18, RZ, RZ, -R18 ;  /* 0x000000ffff128224 */ /* 0x000fe200078e0a12 */
[----:B------:R-:W-:Y:S01]  /*0e80*/  ISETP.GE.AND P0, PT, R17, RZ, PT ;  /* 0x000000ff1100720c */ /* 0x000fe20003f06270 */
[--C-:B------:R-:W-:Y:S01]  /*0e90*/  @!P6 IMAD.IADD R13, R13, 0x1, -R0.reuse ;  /* 0x000000010d0de824 */ /* 0x100fe200078e0a00 */
[----:B------:R-:W-:Y:S01]  /*0ea0*/  IADD3 R9, -R9, RZ, RZ ;  /* 0x000000ff09097210 */ /* 0x000fe20007ffe1ff */
[----:B------:R-:W-:Y:S01]  /*0eb0*/  @!P4 IMAD.IADD R7, R7, 0x1, -R0 ;  /* 0x000000010707c824 */ /* 0x000fe200078e0a00 */
[----:B------:R-:W-:Y:S01]  /*0ec0*/  LOP3.LUT R39, R8, 0x5c, RZ, 0xfc, !PT ;  /* 0x0000005c08277812 */ /* 0x000fe200078efcff */
[----:B------:R-:W-:Y:S01]  /*0ed0*/  IMAD.MOV.U32 R17, RZ, RZ, R12 ;  /* 0x000000ffff117224 */ /* 0x000fe200078e000c */
[C---:B------:R-:W-:Y:S01]  /*0ee0*/  ISETP.GT.U32.AND P6, PT, R0.reuse, R13, PT ;  /* 0x0000000d0000720c */ /* 0x040fe20003fc4070 */
[----:B------:R-:W-:Y:S01]  /*0ef0*/  IMAD.HI.U32 R12, R11, R20, RZ ;  /* 0x000000140b0c7227 */ /* 0x000fe200078e00ff */
[----:B------:R-:W-:-:S02]  /*0f00*/  ISETP.GT.U32.AND P4, PT, R0, R7, PT ;  /* 0x000000070000720c */ /* 0x000fc40003f84070 */
[C---:B------:R-:W-:Y:S01]  /*0f10*/  LOP3.LUT R51, R8.reuse, 0x68, RZ, 0xfc, !PT ;  /* 0x0000006808337812 */ /* 0x040fe200078efcff */
[----:B------:R-:W-:Y:S01]  /*0f20*/  IMAD.HI.U32 R3, R11, R17, RZ ;  /* 0x000000110b037227 */ /* 0x000fe200078e00ff */
[C---:B------:R-:W-:Y:S02]  /*0f30*/  LOP3.LUT R49, R8.reuse, 0x64, RZ, 0xfc, !PT ;  /* 0x0000006408317812 */ /* 0x040fe400078efcff */
[C---:B------:R-:W-:Y:S01]  /*0f40*/  LOP3.LUT R53, R8.reuse, 0x6c, RZ, 0xfc, !PT ;  /* 0x0000006c08357812 */ /* 0x040fe200078efcff */
[----:B------:R-:W-:Y:S01]  /*0f50*/  IMAD.MOV R3, RZ, RZ, -R3 ;  /* 0x000000ffff037224 */ /* 0x000fe200078e0a03 */
[----:B------:R-:W-:Y:S01]  /*0f60*/  LOP3.LUT R55, R8, 0x70, RZ, 0xfc, !PT ;  /* 0x0000007008377812 */ /* 0x000fe200078efcff */
[----:B------:R-:W-:Y:S01]  /*0f70*/  IMAD R9, R0, R9, R19 ;  /* 0x0000000900097224 */ /* 0x000fe200078e0213 */
[----:B------:R-:W-:Y:S01]  /*0f80*/  LOP3.LUT R57, R8, 0x74, RZ, 0xfc, !PT ;  /* 0x0000007408397812 */ /* 0x000fe200078efcff */
[----:B------:R-:W-:Y:S01]  /*0f90*/  IMAD R3, R0, R3, R17 ;  /* 0x0000000300037224 */ /* 0x000fe200078e0211 */
[----:B------:R-:W-:Y:S01]  /*0fa0*/  LOP3.LUT R47, R8, 0x78, RZ, 0xfc, !PT ;  /* 0x00000078082f7812 */ /* 0x000fe200078efcff */
[--C-:B------:R-:W-:Y:S01]  /*0fb0*/  @!P4 IMAD.IADD R7, R7, 0x1, -R0.reuse ;  /* 0x000000010707c824 */ /* 0x100fe200078e0a00 */
[----:B------:R-:W-:Y:S01]  /*0fc0*/  LEA R6, R6, R130, 0x9 ;  /* 0x0000008206067211 */ /* 0x000fe200078e48ff */
[----:B------:R-:W-:Y:S01]  /*0fd0*/  @!P6 IMAD.IADD R13, R13, 0x1, -R0 ;  /* 0x000000010d0de824 */ /* 0x000fe200078e0a00 */
[C---:B------:R-:W-:Y:S01]  /*0fe0*/  ISETP.GT.U32.AND P4, PT, R0.reuse, R3, PT ;  /* 0x000000030000720c */ /* 0x040fe20003f84070 */
[----:B------:R-:W-:Y:S01]  /*0ff0*/  IMAD.MOV R17, RZ, RZ, -R12 ;  /* 0x000000ffff117224 */ /* 0x000fe200078e0a0c */
[----:B------:R-:W-:Y:S01]  /*1000*/  ISETP.GT.U32.AND P6, PT, R0, R15, PT ;  /* 0x0000000f0000720c */ /* 0x000fe20003fc4070 */
[----:B------:R-:W-:Y:S01]  /*1010*/  IMAD.HI.U32 R12, R11, R21, RZ ;  /* 0x000000150b0c7227 */ /* 0x000fe200078e00ff */
[----:B------:R-:W-:-:S02]  /*1020*/  MOV R22, R7 ;  /* 0x0000000700167202 */ /* 0x000fc40000000f00 */
[----:B------:R-:W-:Y:S01]  /*1030*/  IABS R37, R57 ;  /* 0x0000003900257213 */ /* 0x000fe20000000000 */
[C---:B------:R-:W-:Y:S02]  /*1040*/  IMAD R17, R0.reuse, R17, R20 ;  /* 0x0000001100117224 */ /* 0x040fe400078e0214 */
[----:B------:R-:W-:Y:S02]  /*1050*/  IMAD.MOV R19, RZ, RZ, -R12 ;  /* 0x000000ffff137224 */ /* 0x000fe400078e0a0c */
[----:B------:R-:W-:Y:S02]  /*1060*/  IMAD.MOV.U32 R20, RZ, RZ, R13 ;  /* 0x000000ffff147224 */ /* 0x000fe400078e000d */
[C---:B------:R-:W-:Y:S01]  /*1070*/  IMAD R13, R0.reuse, R19, R21 ;  /* 0x00000013000d7224 */ /* 0x040fe200078e0215 */
[----:B------:R-:W-:Y:S01]  /*1080*/  IABS R19, R28 ;  /* 0x0000001c00137213 */ /* 0x000fe20000000000 */
[----:B------:R-:W-:Y:S01]  /*1090*/  @!P5 IMAD.MOV R22, RZ, RZ, -R22 ;  /* 0x000000ffff16d224 */ /* 0x000fe200078e0a16 */
[C---:B------:R-:W-:Y:S01]  /*10a0*/  ISETP.GT.U32.AND P5, PT, R0.reuse, R17, PT ;  /* 0x000000110000720c */ /* 0x040fe20003fa4070 */
[--C-:B------:R-:W-:Y:S01]  /*10b0*/  @!P4 IMAD.IADD R3, R3, 0x1, -R0.reuse ;  /* 0x000000010303c824 */ /* 0x100fe200078e0a00 */
[----:B------:R-:W-:Y:S01]  /*10c0*/  ISETP.GT.U32.AND P4, PT, R0, R13, PT ;  /* 0x0000000d0000720c */ /* 0x000fe20003f84070 */
[----:B------:R-:W-:Y:S01]  /*10d0*/  @!P6 IMAD.IADD R15, R15, 0x1, -R0 ;  /* 0x000000010f0fe824 */ /* 0x000fe200078e0a00 */
[----:B------:R-:W-:Y:S01]  /*10e0*/  IABS R21, R29 ;  /* 0x0000001d00157213 */ /* 0x000fe20000000000 */
[----:B------:R-:W-:-:S03]  /*10f0*/  IMAD.HI.U32 R12, R11, R23, RZ ;  /* 0x000000170b0c7227 */ /* 0x000fc600078e00ff */
[C---:B------:R-:W-:Y:S01]  /*1100*/  ISETP.GT.U32.AND P6, PT, R0.reuse, R15, PT ;  /* 0x0000000f0000720c */ /* 0x040fe20003fc4070 */
[----:B------:R-:W-:Y:S01]  /*1110*/  @!P3 IMAD.MOV R20, RZ, RZ, -R20 ;  /* 0x000000ffff14b224 */ /* 0x000fe200078e0a14 */
[C---:B------:R-:W-:Y:S01]  /*1120*/  ISETP.GT.U32.AND P3, PT, R0.reuse, R9, PT ;  /* 0x000000090000720c */ /* 0x040fe20003f64070 */
[----:B------:R-:W-:Y:S02]  /*1130*/  IMAD.MOV R12, RZ, RZ, -R12 ;  /* 0x000000ffff0c7224 */ /* 0x000fe400078e0a0c */
[--C-:B------:R-:W-:Y:S02]  /*1140*/  @!P5 IMAD.IADD R17, R17, 0x1, -R0.reuse ;  /* 0x000000011111d824 */ /* 0x100fe400078e0a00 */
[----:B------:R-:W-:Y:S02]  /*1150*/  @!P4 IMAD.IADD R13, R13, 0x1, -R0 ;  /* 0x000000010d0dc824 */ /* 0x000fe400078e0a00 */
[C---:B------:R-:W-:Y:S01]  /*1160*/  IMAD R7, R0.reuse, R12, R23 ;  /* 0x0000000c00077224 */ /* 0x040fe200078e0217 */
[----:B------:R-:W-:Y:S01]  /*1170*/  ISETP.GT.U32.AND P4, PT, R0, R17, PT ;  /* 0x000000110000720c */ /* 0x000fe20003f84070 */
[----:B------:R-:W-:Y:S01]  /*1180*/  IMAD.HI.U32 R12, R11, R19, RZ ;  /* 0x000000130b0c7227 */ /* 0x000fe200078e00ff */
[----:B------:R-:W-:-:S03]  /*1190*/  IABS R23, R31 ;  /* 0x0000001f00177213 */ /* 0x000fc60000000000 */
[----:B------:R-:W-:Y:S01]  /*11a0*/  @!P6 IMAD.IADD R15, R15, 0x1, -R0 ;  /* 0x000000010f0fe824 */ /* 0x000fe200078e0a00 */
[----:B------:R-:W-:Y:S01]  /*11b0*/  @!P3 IADD3 R9, R9, -R0, RZ ;  /* 0x800000000909b210 */ /* 0x000fe20007ffe0ff */
[----:B------:R-:W-:Y:S01]  /*11c0*/  IMAD.MOV R12, RZ, RZ, -R12 ;  /* 0x000000ffff0c7224 */ /* 0x000fe200078e0a0c */
[C---:B------:R-:W-:Y:S01]  /*11d0*/  ISETP.GT.U32.AND P3, PT, R0.reuse, R3, PT ;  /* 0x000000030000720c */ /* 0x040fe20003f64070 */
[----:B------:R-:W-:Y:S01]  /*11e0*/  IMAD.MOV.U32 R26, RZ, RZ, R15 ;  /* 0x000000ffff1a7224 */ /* 0x000fe200078e000f */
[C---:B------:R-:W-:Y:S01]  /*11f0*/  ISETP.GT.U32.AND P5, PT, R0.reuse, R9, PT ;  /* 0x000000090000720c */ /* 0x040fe20003fa4070 */
[----:B------:R-:W-:Y:S01]  /*1200*/  IMAD R15, R0, R12, R19 ;  /* 0x0000000c000f7224 */ /* 0x000fe200078e0213 */
[----:B------:R-:W-:Y:S01]  /*1210*/  ISETP.GE.AND P6, PT, R24, RZ, PT ;  /* 0x000000ff1800720c */ /* 0x000fe20003fc6270 */
[----:B------:R-:W-:Y:S01]  /*1220*/  @!P4 IMAD.IADD R17, R17, 0x1, -R0 ;  /* 0x000000011111c824 */ /* 0x000fe200078e0a00 */
[----:B------:R-:W-:Y:S01]  /*1230*/  IABS R24, R33 ;  /* 0x0000002100187213 */ /* 0x000fe20000000000 */
[----:B------:R-:W-:Y:S01]  /*1240*/  IMAD.HI.U32 R12, R11, R21, RZ ;  /* 0x000000150b0c7227 */ /* 0x000fe200078e00ff */
[----:B------:R-:W-:-:S03]  /*1250*/  ISETP.GT.U32.AND P4, PT, R0, R15, PT ;  /* 0x0000000f0000720c */ /* 0x000fc60003f84070 */
[----:B------:R-:W-:Y:S02]  /*1260*/  IMAD.MOV R12, RZ, RZ, -R12 ;  /* 0x000000ffff0c7224 */ /* 0x000fe400078e0a0c */
[----:B------:R-:W-:Y:S01]  /*1270*/  @!P3 IADD3 R3, R3, -R0, RZ ;  /* 0x800000000303b210 */ /* 0x000fe20007ffe0ff */
[----:B------:R-:W-:Y:S01]  /*1280*/  @!P1 IMAD.MOV R26, RZ, RZ, -R26 ;  /* 0x000000ffff1a9224 */ /* 0x000fe200078e0a1a */
[C---:B------:R-:W-:Y:S01]  /*1290*/  ISETP.GT.U32.AND P3, PT, R0.reuse, R7, PT ;  /* 0x000000070000720c */ /* 0x040fe20003f64070 */
[----:B------:R-:W-:Y:S01]  /*12a0*/  @!P5 IMAD.IADD R9, R9, 0x1, -R0 ;  /* 0x000000010909d824 */ /* 0x000fe200078e0a00 */
[C---:B------:R-:W-:Y:S01]  /*12b0*/  ISETP.GT.U32.AND P1, PT, R0.reuse, R13, PT ;  /* 0x0000000d0000720c */ /* 0x040fe20003f24070 */
[----:B------:R-:W-:Y:S01]  /*12c0*/  IMAD R19, R0, R12, R21 ;  /* 0x0000000c00137224 */ /* 0x000fe200078e0215 */
[----:B------:R-:W-:Y:S01]  /*12d0*/  ISETP.GE.AND P5, PT, R25, RZ, PT ;  /* 0x000000ff1900720c */ /* 0x000fe20003fa6270 */
[----:B------:R-:W-:Y:S01]  /*12e0*/  IMAD.HI.U32 R12, R11, R23, RZ ;  /* 0x000000170b0c7227 */ /* 0x000fe200078e00ff */
[----:B------:R-:W-:-:S03]  /*12f0*/  IABS R25, R35 ;  /* 0x0000002300197213 */ /* 0x000fc60000000000 */
[--C-:B------:R-:W-:Y:S02]  /*1300*/  @!P4 IMAD.IADD R15, R15, 0x1, -R0.reuse ;  /* 0x000000010f0fc824 */ /* 0x100fe400078e0a00 */
[----:B------:R-:W-:Y:S02]  /*1310*/  IMAD.MOV.U32 R30, RZ, RZ, R9 ;  /* 0x000000ffff1e7224 */ /* 0x000fe400078e0009 */
[----:B------:R-:W-:Y:S01]  /*1320*/  @!P3 IMAD.IADD R7, R7, 0x1, -R0 ;  /* 0x000000010707b824 */ /* 0x000fe200078e0a00 */
[----:B------:R-:W-:Y:S01]  /*1330*/  ISETP.GT.U32.AND P4, PT, R0, R15, PT ;  /* 0x0000000f0000720c */ /* 0x000fe20003f84070 */
[----:B------:R-:W-:Y:S01]  /*1340*/  IMAD.MOV R12, RZ, RZ, -R12 ;  /* 0x000000ffff0c7224 */ /* 0x000fe200078e0a0c */
[----:B------:R-:W-:Y:S01]  /*1350*/  ISETP.GE.AND P3, PT, R28, RZ, PT ;  /* 0x000000ff1c00720c */ /* 0x000fe20003f66270 */
[----:B------:R-:W-:Y:S01]  /*1360*/  @!P0 IMAD.MOV R30, RZ, RZ, -R30 ;  /* 0x000000ffff1e8224 */ /* 0x000fe200078e0a1e */
[----:B------:R-:W-:Y:S01]  /*1370*/  MOV R28, R3 ;  /* 0x00000003001c7202 */ /* 0x000fe20000000f00 */
[C---:B------:R-:W-:Y:S01]  /*1380*/  IMAD R3, R0.reuse, R12, R23 ;  /* 0x0000000c00037224 */ /* 0x040fe200078e0217 */
[C---:B------:R-:W-:Y:S01]  /*1390*/  ISETP.GT.U32.AND P0, PT, R0.reuse, R19, PT ;  /* 0x000000130000720c */ /* 0x040fe20003f04070 */
[----:B------:R-:W-:Y:S01]  /*13a0*/  @!P1 IMAD.IADD R13, R13, 0x1, -R0 ;  /* 0x000000010d0d9824 */ /* 0x000fe200078e0a00 */
[----:B------:R-:W-:Y:S01]  /*13b0*/  ISETP.GE.AND P1, PT, R27, RZ, PT ;  /* 0x000000ff1b00720c */ /* 0x000fe20003f26270 */
[----:B------:R-:W-:Y:S01]  /*13c0*/  @!P2 IMAD.MOV R28, RZ, RZ, -R28 ;  /* 0x000000ffff1ca224 */ /* 0x000fe200078e0a1c */
[----:B------:R-:W-:Y:S01]  /*13d0*/  ISETP.GT.U32.AND P2, PT, R0, R7, PT ;  /* 0x000000070000720c */ /* 0x000fe20003f44070 */
[----:B------:R-:W-:Y:S01]  /*13e0*/  IMAD.MOV.U32 R32, RZ, RZ, R17 ;  /* 0x000000ffff207224 */ /* 0x000fe200078e0011 */
[----:B------:R-:W-:Y:S01]  /*13f0*/  LOP3.LUT R12, R8, 0x3c, RZ, 0xfc, !PT ;  /* 0x0000003c080c7812 */ /* 0x000fe200078efcff */
[----:B------:R-:W-:Y:S01]  /*1400*/  IMAD.HI.U32 R21, R11, R24, RZ ;  /* 0x000000180b157227 */ /* 0x000fe200078e00ff */
[----:B------:R-:W-:-:S02]  /*1410*/  @!P4 IADD3 R15, R15, -R0, RZ ;  /* 0x800000000f0fc210 */ /* 0x000fc40007ffe0ff */
[----:B------:R-:W-:Y:S01]  /*1420*/  ISETP.GT.U32.AND P4, PT, R0, R3, PT ;  /* 0x000000030000720c */ /* 0x000fe20003f84070 */
[----:B------:R-:W-:Y:S01]  /*1430*/  @!P6 IMAD.MOV R32, RZ, RZ, -R32 ;  /* 0x000000ffff20e224 */ /* 0x000fe200078e0a20 */
[----:B------:R-:W-:Y:S01]  /*1440*/  MOV R34, R13 ;  /* 0x0000000d00227202 */ /* 0x000fe20000000f00 */
[--C-:B------:R-:W-:Y:S01]  /*1450*/  @!P0 IMAD.IADD R19, R19, 0x1, -R0.reuse ;  /* 0x0000000113138824 */ /* 0x100fe200078e0a00 */
[----:B------:R-:W-:Y:S01]  /*1460*/  LOP3.LUT R13, R8, 0x40, RZ, 0xfc, !PT ;  /* 0x00000040080d7812 */ /* 0x000fe200078efcff */
[----:B------:R-:W-:Y:S01]  /*1470*/  IMAD.MOV.U32 R38, RZ, RZ, R15 ;  /* 0x000000ffff267224 */ /* 0x000fe200078e000f */
[----:B------:R-:W-:Y:S01]  /*1480*/  ISETP.GE.AND P6, PT, R29, RZ, PT ;  /* 0x000000ff1d00720c */ /* 0x000fe20003fc6270 */
[----:B------:R-:W-:Y:S01]  /*1490*/  @!P2 IMAD.IADD R7, R7, 0x1, -R0 ;  /* 0x000000010707a824 */ /* 0x000fe200078e0a00 */
[----:B------:R-:W-:Y:S01]  /*14a0*/  ISETP.GT.U32.AND P0, PT, R0, R19, PT ;  /* 0x000000130000720c */ /* 0x000fe20003f04070 */
[----:B------:R-:W-:Y:S01]  /*14b0*/  @!P5 IMAD.MOV R34, RZ, RZ, -R34 ;  /* 0x000000ffff22d224 */ /* 0x000fe200078e0a22 */
[----:B------:R-:W-:Y:S01]  /*14c0*/  @!P3 IADD3 R38, -R38, RZ, RZ ;  /* 0x000000ff2626b210 */ /* 0x000fe20007ffe1ff */
[----:B------:R-:W-:Y:S01]  /*14d0*/  IMAD.MOV.U32 R36, RZ, RZ, R7 ;  /* 0x000000ffff247224 */ /* 0x000fe200078e0007 */
[----:B------:R-:W-:Y:S01]  /*14e0*/  LOP3.LUT R7, R8, 0x44, RZ, 0xfc, !PT ;  /* 0x0000004408077812 */ /* 0x000fe200078efcff */
[----:B------:R-:W-:Y:S01]  /*14f0*/  @!P4 IMAD.IADD R3, R3, 0x1, -R0 ;  /* 0x000000010303c824 */ /* 0x000fe200078e0a00 */
[----:B------:R-:W-:Y:S01]  /*1500*/  ISETP.GE.AND P4, PT, R13, RZ, PT ;  /* 0x000000ff0d00720c */ /* 0x000fe20003f86270 */
[----:B------:R-:W-:Y:S01]  /*1510*/  @!P1 IMAD.MOV R36, RZ, RZ, -R36 ;  /* 0x000000ffff249224 */ /* 0x000fe200078e0a24 */
[----:B------:R-:W-:Y:S01]  /*1520*/  ISETP.GE.AND P1, PT, R12, RZ, PT ;  /* 0x000000ff0c00720c */ /* 0x000fe20003f26270 */
[----:B------:R-:W-:Y:S01]  /*1530*/  IMAD.MOV R21, RZ, RZ, -R21 ;  /* 0x000000ffff157224 */ /* 0x000fe200078e0a15 */
[----:B------:R-:W-:-:S02]  /*1540*/  ISETP.GT.U32.AND P3, PT, R0, R3, PT ;  /* 0x000000030000720c */ /* 0x000fc40003f64070 */
[----:B------:R-:W-:Y:S01]  /*1550*/  IABS R12, R12 ;  /* 0x0000000c000c7213 */ /* 0x000fe20000000000 */
[----:B------:R-:W-:Y:S01]  /*1560*/  @!P0 IMAD.IADD R19, R19, 0x1, -R0 ;  /* 0x0000000113138824 */ /* 0x000fe200078e0a00 */
[----:B------:R-:W-:Y:S01]  /*1570*/  IABS R15, R13 ;  /* 0x0000000d000f7213 */ /* 0x000fe20000000000 */
[----:B------:R-:W-:Y:S01]  /*1580*/  IMAD R9, R0, R21, R24 ;  /* 0x0000001500097224 */ /* 0x000fe200078e0218 */
[----:B------:R-:W-:Y:S01]  /*1590*/  ISETP.GE.AND P5, PT, R31, RZ, PT ;  /* 0x000000ff1f00720c */ /* 0x000fe20003fa6270 */
[----:B------:R-:W-:Y:S01]  /*15a0*/  IMAD.MOV.U32 R13, RZ, RZ, R12 ;  /* 0x000000ffff0d7224 */ /* 0x000fe200078e000c */
[----:B------:R-:W-:Y:S01]  /*15b0*/  ISETP.GE.AND P0, PT, R7, RZ, PT ;  /* 0x000000ff0700720c */ /* 0x000fe20003f06270 */
[----:B------:R-:W-:Y:S01]  /*15c0*/  IMAD.MOV.U32 R40, RZ, RZ, R19 ;  /* 0x000000ffff287224 */ /* 0x000fe200078e0013 */
[----:B------:R-:W-:Y:S01]  /*15d0*/  IABS R17, R7 ;  /* 0x0000000700117213 */ /* 0x000fe20000000000 */
[----:B------:R-:W-:Y:S01]  /*15e0*/  IMAD.HI.U32 R7, R11, R13, RZ ;  /* 0x0000000d0b077227 */ /* 0x000fe200078e00ff */
[----:B------:R-:W-:-:S02]  /*15f0*/  LOP3.LUT R21, R8, 0x48, RZ, 0xfc, !PT ;  /* 0x0000004808157812 */ /* 0x000fc400078efcff */
[----:B------:R-:W-:Y:S01]  /*1600*/  ISETP.GE.AND P2, PT, R33, RZ, PT ;  /* 0x000000ff2100720c */ /* 0x000fe20003f46270 */
[----:B------:R-:W-:Y:S01]  /*1610*/  @!P3 IMAD.IADD R3, R3, 0x1, -R0 ;  /* 0x000000010303b824 */ /* 0x000fe200078e0a00 */
[----:B------:R-:W-:Y:S01]  /*1620*/  IABS R19, R21 ;  /* 0x0000001500137213 */ /* 0x000fe20000000000 */
[----:B------:R-:W-:Y:S01]  /*1630*/  IMAD.MOV R7, RZ, RZ, -R7 ;  /* 0x000000ffff077224 */ /* 0x000fe200078e0a07 */
[----:B------:R-:W-:Y:S01]  /*1640*/  LOP3.LUT R29, R8, 0x4c, RZ, 0xfc, !PT ;  /* 0x0000004c081d7812 */ /* 0x000fe200078efcff */
[----:B------:R-:W-:Y:S01]  /*1650*/  @!P6 IMAD.MOV R40, RZ, RZ, -R40 ;  /* 0x000000ffff28e224 */ /* 0x000fe200078e0a28 */
[----:B------:R-:W-:Y:S01]  /*1660*/  ISETP.GT.U32.AND P6, PT, R0, R9, PT ;  /* 0x000000090000720c */ /* 0x000fe20003fc4070 */
[----:B------:R-:W-:Y:S01]  /*1670*/  IMAD.MOV.U32 R42, RZ, RZ, R3 ;  /* 0x000000ffff2a7224 */ /* 0x000fe200078e0003 */
[----:B------:R-:W-:Y:S01]  /*1680*/  LOP3.LUT R31, R8, 0x50, RZ, 0xfc, !PT ;  /* 0x00000050081f7812 */ /* 0x000fe200078efcff */
[----:B------:R-:W-:Y:S01]  /*1690*/  IMAD R7, R0, R7, R13 ;  /* 0x0000000700077224 */ /* 0x000fe200078e020d */
[----:B------:R-:W-:Y:S01]  /*16a0*/  ISETP.GE.AND P3, PT, R21, RZ, PT ;  /* 0x000000ff1500720c */ /* 0x000fe20003f66270 */
[----:B------:R-:W-:Y:S01]  /*16b0*/  IMAD.HI.U32 R12, R11, R15, RZ ;  /* 0x0000000f0b0c7227 */ /* 0x000fe200078e00ff */
[----:B------:R-:W-:-:S02]  /*16c0*/  @!P5 IADD3 R42, -R42, RZ, RZ ;  /* 0x000000ff2a2ad210 */ /* 0x000fc40007ffe1ff */
[----:B------:R-:W-:Y:S02]  /*16d0*/  ISETP.GT.U32.AND P5, PT, R0, R7, PT ;  /* 0x000000070000720c */ /* 0x000fe40003fa4070 */
[----:B------:R-:W-:Y:S02]  /*16e0*/  IADD3 R12, -R12, RZ, RZ ;  /* 0x000000ff0c0c7210 */ /* 0x000fe40007ffe1ff */
[----:B------:R-:W-:Y:S01]  /*16f0*/  IABS R21, R29 ;  /* 0x0000001d00157213 */ /* 0x000fe20000000000 */
[----:B------:R-:W-:Y:S01]  /*1700*/  @!P6 IMAD.IADD R9, R9, 0x1, -R0 ;  /* 0x000000010909e824 */ /* 0x000fe200078e0a00 */
[----:B------:R-:W-:Y:S01]  /*1710*/  LOP3.LUT R33, R8, 0x54, RZ, 0xfc, !PT ;  /* 0x0000005408217812 */ /* 0x000fe200078efcff */
[C---:B------:R-:W-:Y:S01]  /*1720*/  IMAD R13, R0.reuse, R12, R15 ;  /* 0x0000000c000d7224 */ /* 0x040fe200078e020f */
[----:B------:R-:W-:Y:S01]  /*1730*/  IABS R27, R39 ;  /* 0x00000027001b7213 */ /* 0x000fe20000000000 */
[----:B------:R-:W-:Y:S01]  /*1740*/  IMAD.HI.U32 R12, R11, R17, RZ ;  /* 0x000000110b0c7227 */ /* 0x000fe200078e00ff */
[----:B------:R-:W-:-:S02]  /*1750*/  ISETP.GT.U32.AND P6, PT, R0, R9, PT ;  /* 0x000000090000720c */ /* 0x000fc40003fc4070 */
[----:B------:R-:W-:Y:S01]  /*1760*/  IABS R24, R33 ;  /* 0x0000002100187213 */ /* 0x000fe20000000000 */
[----:B------:R-:W-:Y:S02]  /*1770*/  @!P5 IMAD.IADD R7, R7, 0x1, -R0 ;  /* 0x000000010707d824 */ /* 0x000fe400078e0a00 */
[----:B------:R-:W-:-:S03]  /*1780*/  IMAD.HI.U32 R15, R11, R19, RZ ;  /* 0x000000130b0f7227 */ /* 0x000fc600078e00ff */
[C---:B------:R-:W-:Y:S01]  /*1790*/  ISETP.GT.U32.AND P5, PT, R0.reuse, R7, PT ;  /* 0x000000070000720c */ /* 0x040fe20003fa4070 */
[----:B------:R-:W-:Y:S02]  /*17a0*/  IMAD.MOV R12, RZ, RZ, -R12 ;  /* 0x000000ffff0c7224 */ /* 0x000fe400078e0a0c */
[----:B------:R-:W-:Y:S02]  /*17b0*/  IMAD.MOV R15, RZ, RZ, -R15 ;  /* 0x000000ffff0f7224 */ /* 0x000fe400078e0a0f */
[----:B------:R-:W-:Y:S01]  /*17c0*/  @!P6 IMAD.IADD R9, R9, 0x1, -R0 ;  /* 0x000000010909e824 */ /* 0x000fe200078e0a00 */
[C---:B------:R-:W-:Y:S01]  /*17d0*/  ISETP.GT.U32.AND P6, PT, R0.reuse, R13, PT ;  /* 0x0000000d0000720c */ /* 0x040fe20003fc4070 */
[C---:B------:R-:W-:Y:S01]  /*17e0*/  IMAD R3, R0.reuse, R12, R17 ;  /* 0x0000000c00037224 */ /* 0x040fe200078e0211 */
[----:B------:R-:W-:Y:S01]  /*17f0*/  IABS R12, R31 ;  /* 0x0000001f000c7213 */ /* 0x000fe20000000000 */
[----:B------:R-:W-:Y:S02]  /*1800*/  IMAD.MOV.U32 R44, RZ, RZ, R9 ;  /* 0x000000ffff2c7224 */ /* 0x000fe400078e0009 */
[----:B------:R-:W-:-:S02]  /*1810*/  IMAD R15, R0, R15, R19 ;  /* 0x0000000f000f7224 */ /* 0x000fc400078e0213 */
[----:B------:R-:W-:Y:S01]  /*1820*/  @!P5 IMAD.IADD R7, R7, 0x1, -R0 ;  /* 0x000000010707d824 */ /* 0x000fe200078e0a00 */
[----:B------:R-:W-:Y:S01]  /*1830*/  ISETP.GT.U32.AND P5, PT, R0, R3, PT ;  /* 0x000000030000720c */ /* 0x000fe20003fa4070 */
[----:B------:R-:W-:Y:S01]  /*1840*/  IMAD.MOV.U32 R19, RZ, RZ, R21 ;  /* 0x000000ffff137224 */ /* 0x000fe200078e0015 */
[----:B------:R-:W-:Y:S01]  /*1850*/  @!P2 IADD3 R44, -R44, RZ, RZ ;  /* 0x000000ff2c2ca210 */ /* 0x000fe20007ffe1ff */
[----:B------:R-:W-:Y:S01]  /*1860*/  IMAD.MOV.U32 R21, RZ, RZ, R12 ;  /* 0x000000ffff157224 */ /* 0x000fe200078e000c */
[----:B------:R-:W-:Y:S01]  /*1870*/  ISETP.GT.U32.AND P2, PT, R0, R15, PT ;  /* 0x0000000f0000720c */ /* 0x000fe20003f44070 */
[----:B------:R-:W-:-:S04]  /*1880*/  IMAD.HI.U32 R12, R11, R19, RZ ;  /* 0x000000130b0c7227 */ /* 0x000fc800078e00ff */
[----:B------:R-:W-:-:S04]  /*1890*/  IMAD.HI.U32 R17, R11, R21, RZ ;  /* 0x000000150b117227 */ /* 0x000fc800078e00ff */
[----:B------:R-:W-:Y:S01]  /*18a0*/  @!P6 IMAD.IADD R13, R13, 0x1, -R0 ;  /* 0x000000010d0de824 */ /* 0x000fe200078e0a00 */
[----:B------:R-:W-:Y:S01]  /*18b0*/  IADD3 R23, -R17, RZ, RZ ;  /* 0x000000ff11177210 */ /* 0x000fe20007ffe1ff */
[----:B------:R-:W-:Y:S02]  /*18c0*/  IMAD.MOV R12, RZ, RZ, -R12 ;  /* 0x000000ffff0c7224 */ /* 0x000fe400078e0a0c */
[----:B------:R-:W-:Y:S01]  /*18d0*/  @!P5 IMAD.IADD R3, R3, 0x1, -R0 ;  /* 0x000000010303d824 */ /* 0x000fe200078e0a00 */
[C---:B------:R-:W-:Y:S01]  /*18e0*/  ISETP.GT.U32.AND P6, PT, R0.reuse, R13, PT ;  /* 0x0000000d0000720c */ /* 0x040fe20003fc4070 */
[C---:B------:R-:W-:Y:S01]  /*18f0*/  IMAD R17, R0.reuse, R12, R19 ;  /* 0x0000000c00117224 */ /* 0x040fe200078e0213 */
[----:B------:R-:W-:Y:S01]  /*1900*/  @!P2 IADD3 R15, R15, -R0, RZ ;  /* 0x800000000f0fa210 */ /* 0x000fe20007ffe0ff */
[----:B------:R-:W-:Y:S01]  /*1910*/  IMAD.HI.U32 R12, R11, R24, RZ ;  /* 0x000000180b0c7227 */ /* 0x000fe200078e00ff */
[----:B------:R-:W-:-:S03]  /*1920*/  ISETP.GT.U32.AND P2, PT, R0, R3, PT ;  /* 0x000000030000720c */ /* 0x000fc60003f44070 */
[----:B------:R-:W-:Y:S02]  /*1930*/  IMAD R19, R0, R23, R21 ;  /* 0x0000001700137224 */ /* 0x000fe400078e0215 */
[----:B------:R-:W-:-:S04]  /*1940*/  IMAD.HI.U32 R23, R11, R25, RZ ;  /* 0x000000190b177227 */ /* 0x000fc800078e00ff */
[----:B------:R-:W-:Y:S02]  /*1950*/  IMAD.MOV.U32 R46, RZ, RZ, R7 ;  /* 0x000000ffff2e7224 */ /* 0x000fe400078e0007 */
[----:B------:R-:W-:Y:S02]  /*1960*/  IMAD.MOV R21, RZ, RZ, -R12 ;  /* 0x000000ffff157224 */ /* 0x000fe400078e0a0c */
[----:B------:R-:W-:Y:S01]  /*1970*/  IMAD.HI.U32 R9, R11, R27, RZ ;  /* 0x0000001b0b097227 */ /* 0x000fe200078e00ff */
[----:B------:R-:W-:-:S03]  /*1980*/  @!P2 IADD3 R3, R3, -R0, RZ ;  /* 0x800000000303a210 */ /* 0x000fc60007ffe0ff */
[----:B------:R-:W-:Y:S01]  /*1990*/  @!P1 IMAD.MOV R46, RZ, RZ, -R46 ;  /* 0x000000ffff2e9224 */ /* 0x000fe200078e0a2e */
[C---:B------:R-:W-:Y:S01]  /*19a0*/  ISETP.GT.U32.AND P1, PT, R0.reuse, R17, PT ;  /* 0x000000110000720c */ /* 0x040fe20003f24070 */
[----:B------:R-:W-:Y:S02]  /*19b0*/  IMAD.MOV R23, RZ, RZ, -R23 ;  /* 0x000000ffff177224 */ /* 0x000fe400078e0a17 */
[----:B------:R-:W-:Y:S01]  /*19c0*/  IMAD R21, R0, R21, R24 ;  /* 0x0000001500157224 */ /* 0x000fe200078e0218 */
[----:B------:R-:W-:Y:S01]  /*19d0*/  LOP3.LUT R24, R8, 0x60, RZ, 0xfc, !PT ;  /* 0x0000006008187812 */ /* 0x000fe200078efcff */
[----:B------:R-:W-:Y:S02]  /*19e0*/  IMAD.MOV R9, RZ, RZ, -R9 ;  /* 0x000000ffff097224 */ /* 0x000fe400078e0a09 */
[--C-:B------:R-:W-:Y:S01]  /*19f0*/  @!P6 IMAD.IADD R13, R13, 0x1, -R0.reuse ;  /* 0x000000010d0de824 */ /* 0x100fe200078e0a00 */
[C---:B------:R-:W-:Y:S01]  /*1a00*/  ISETP.GT.U32.AND P6, PT, R0.reuse, R19, PT ;  /* 0x000000130000720c */ /* 0x040fe20003fc4070 */
[C---:B------:R-:W-:Y:S01]  /*1a10*/  IMAD R23, R0.reuse, R23, R25 ;  /* 0x0000001700177224 */ /* 0x040fe200078e0219 */
[C---:B------:R-:W-:Y:S01]  /*1a20*/  ISETP.GT.U32.AND P5, PT, R0.reuse, R21, PT ;  /* 0x000000150000720c */ /* 0x040fe20003fa4070 */
[C---:B------:R-:W-:Y:S01]  /*1a30*/  IMAD R25, R0.reuse, R9, R27 ;  /* 0x0000000900197224 */ /* 0x040fe200078e021b */
[----:B------:R-:W-:Y:S01]  /*1a40*/  IABS R27, R24 ;  /* 0x00000018001b7213 */ /* 0x000fe20000000000 */
[----:B------:R-:W-:Y:S01]  /*1a50*/  @!P1 IMAD.IADD R17, R17, 0x1, -R0 ;  /* 0x0000000111119824 */ /* 0x000fe200078e0a00 */
[C---:B------:R-:W-:Y:S01]  /*1a60*/  ISETP.GT.U32.AND P2, PT, R0.reuse, R23, PT ;  /* 0x000000170000720c */ /* 0x040fe20003f44070 */
[----:B------:R-:W-:Y:S01]  /*1a70*/  IMAD.MOV.U32 R48, RZ, RZ, R13 ;  /* 0x000000ffff307224 */ /* 0x000fe200078e000d */
[----:B------:R-:W-:Y:S01]  /*1a80*/  ISETP.GT.U32.AND P1, PT, R0, R15, PT ;  /* 0x0000000f0000720c */ /* 0x000fe20003f24070 */
[----:B------:R-:W-:Y:S01]  /*1a90*/  IMAD.HI.U32 R7, R11, R27, RZ ;  /* 0x0000001b0b077227 */ /* 0x000fe200078e00ff */
[----:B------:R-:W-:-:S03]  /*1aa0*/  IABS R13, R6 ;  /* 0x00000006000d7213 */ /* 0x000fc60000000000 */
[----:B------:R-:W-:Y:S02]  /*1ab0*/  IMAD.MOV R7, RZ, RZ, -R7 ;  /* 0x000000ffff077224 */ /* 0x000fe400078e0a07 */
[--C-:B------:R-:W-:Y:S01]  /*1ac0*/  @!P6 IMAD.IADD R19, R19, 0x1, -R0.reuse ;  /* 0x000000011313e824 */ /* 0x100fe200078e0a00 */
[C---:B------:R-:W-:Y:S01]  /*1ad0*/  ISETP.GT.U32.AND P6, PT, R0.reuse, R17, PT ;  /* 0x000000110000720c */ /* 0x040fe20003fc4070 */
[C---:B------:R-:W-:Y:S02]  /*1ae0*/  IMAD R27, R0.reuse, R7, R27 ;  /* 0x00000007001b7224 */ /* 0x040fe400078e021b */
[----:B------:R-:W-:Y:S01]  /*1af0*/  @!P5 IMAD.IADD R21, R21, 0x1, -R0 ;  /* 0x000000011515d824 */ /* 0x000fe200078e0a00 */
[C---:B------:R-:W-:Y:S01]  /*1b00*/  ISETP.GT.U32.AND P5, PT, R0.reuse, R19, PT ;  /* 0x000000130000720c */ /* 0x040fe20003fa4070 */
[----:B------:R-:W-:Y:S01]  /*1b10*/  @!P4 IMAD.MOV R48, RZ, RZ, -R48 ;  /* 0x000000ffff30c224 */ /* 0x000fe200078e0a30 */
[----:B------:R-:W-:Y:S01]  /*1b20*/  @!P2 IADD3 R23, R23, -R0, RZ ;  /* 0x800000001717a210 */ /* 0x000fe20007ffe0ff */
[----:B------:R-:W-:Y:S01]  /*1b30*/  IMAD.MOV.U32 R50, RZ, RZ, R3 ;  /* 0x000000ffff327224 */ /* 0x000fe200078e0003 */
[C---:B------:R-:W-:Y:S01]  /*1b40*/  ISETP.GT.U32.AND P2, PT, R0.reuse, R27, PT ;  /* 0x0000001b0000720c */ /* 0x040fe20003f44070 */
[----:B------:R-:W-:Y:S01]  /*1b50*/  @!P1 IMAD.IADD R15, R15, 0x1, -R0 ;  /* 0x000000010f0f9824 */ /* 0x000fe200078e0a00 */
[C---:B------:R-:W-:Y:S01]  /*1b60*/  ISETP.GT.U32.AND P4, PT, R0.reuse, R21, PT ;  /* 0x000000150000720c */ /* 0x040fe20003f84070 */
[----:B------:R-:W-:Y:S01]  /*1b70*/  @!P0 IMAD.MOV R50, RZ, RZ, -R50 ;  /* 0x000000ffff328224 */ /* 0x000fe200078e0a32 */
[----:B------:R-:W-:Y:S01]  /*1b80*/  ISETP.GE.AND P1, PT, R29, RZ, PT ;  /* 0x000000ff1d00720c */ /* 0x000fe20003f26270 */
[--C-:B------:R-:W-:Y:S01]  /*1b90*/  @!P6 IMAD.IADD R17, R17, 0x1, -R0.reuse ;  /* 0x000000011111e824 */ /* 0x100fe200078e0a00 */
[----:B------:R-:W-:Y:S01]  /*1ba0*/  ISETP.GT.U32.AND P6, PT, R0, R25, PT ;  /* 0x000000190000720c */ /* 0x000fe20003fc4070 */
[----:B------:R-:W-:Y:S01]  /*1bb0*/  VIADD R8, R6, 0x100 ;  /* 0x0000010006087836 */ /* 0x000fe20000000000 */
[----:B------:R-:W-:Y:S01]  /*1bc0*/  IABS R29, R49 ;  /* 0x00000031001d7213 */ /* 0x000fe20000000000 */
[--C-:B------:R-:W-:Y:S01]  /*1bd0*/  @!P5 IMAD.IADD R19, R19, 0x1, -R0.reuse ;  /* 0x000000011313d824 */ /* 0x100fe200078e0a00 */
[----:B------:R-:W-:Y:S01]  /*1be0*/  ISETP.GE.AND P5, PT, R31, RZ, PT ;  /* 0x000000ff1f00720c */ /* 0x000fe20003fa6270 */
[----:B------:R-:W-:Y:S01]  /*1bf0*/  IMAD.MOV.U32 R52, RZ, RZ, R15 ;  /* 0x000000ffff347224 */ /* 0x000fe200078e000f */
[----:B------:R-:W-:Y:S01]  /*1c00*/  IABS R31, R51 ;  /* 0x00000033001f7213 */ /* 0x000fe20000000000 */
[--C-:B------:R-:W-:Y:S01]  /*1c10*/  @!P2 IMAD.IADD R27, R27, 0x1, -R0.reuse ;  /* 0x000000011b1ba824 */ /* 0x100fe200078e0a00 */
[----:B------:R-:W-:Y:S01]  /*1c20*/  MOV R54, R17 ;  /* 0x0000001100367202 */ /* 0x000fe20000000f00 */
[----:B------:R-:W-:Y:S01]  /*1c30*/  @!P4 IMAD.IADD R21, R21, 0x1, -R0 ;  /* 0x000000011515c824 */ /* 0x000fe200078e0a00 */
[----:B------:R-:W-:Y:S01]  /*1c40*/  ISETP.GE.AND P4, PT, R33, RZ, PT ;  /* 0x000000ff2100720c */ /* 0x000fe20003f86270 */
[----:B------:R-:W-:Y:S01]  /*1c50*/  IMAD.HI.U32 R3, R11, R31, RZ ;  /* 0x0000001f0b037227 */ /* 0x000fe200078e00ff */
[----:B------:R-:W-:-:S02]  /*1c60*/  ISETP.GT.U32.AND P2, PT, R0, R27, PT ;  /* 0x0000001b0000720c */ /* 0x000fc40003f44070 */
[----:B------:R-:W-:Y:S01]  /*1c70*/  IABS R33, R53 ;  /* 0x0000003500217213 */ /* 0x000fe20000000000 */
[----:B------:R-:W-:Y:S01]  /*1c80*/  @!P6 IMAD.IADD R25, R25, 0x1, -R0 ;  /* 0x000000011919e824 */ /* 0x000fe200078e0a00 */
[C---:B------:R-:W-:Y:S01]  /*1c90*/  ISETP.GT.U32.AND P6, PT, R0.reuse, R23, PT ;  /* 0x000000170000720c */ /* 0x040fe20003fc4070 */
[----:B------:R-:W-:Y:S01]  /*1ca0*/  IMAD.MOV R3, RZ, RZ, -R3 ;  /* 0x000000ffff037224 */ /* 0x000fe200078e0a03 */
[----:B------:R-:W-:Y:S01]  /*1cb0*/  IABS R43, R8 ;  /* 0x00000008002b7213 */ /* 0x000fe20000000000 */
[----:B------:R-:W-:Y:S01]  /*1cc0*/  IMAD.HI.U32 R7, R11, R29, RZ ;  /* 0x0000001d0b077227 */ /* 0x000fe200078e00ff */
[----:B------:R-:W-:-:S03]  /*1cd0*/  ISETP.GT.U32.AND P0, PT, R0, R25, PT ;  /* 0x000000190000720c */ /* 0x000fc60003f04070 */
[C---:B------:R-:W-:Y:S02]  /*1ce0*/  IMAD R31, R0.reuse, R3, R31 ;  /* 0x00000003001f7224 */ /* 0x040fe400078e021f */
[----:B------:R-:W-:Y:S02]  /*1cf0*/  @!P2 IMAD.IADD R27, R27, 0x1, -R0 ;  /* 0x000000011b1ba824 */ /* 0x000fe400078e0a00 */
[----:B------:R-:W-:Y:S01]  /*1d00*/  IMAD.HI.U32 R3, R11, R33, RZ ;  /* 0x000000210b037227 */ /* 0x000fe200078e00ff */
[----:B------:R-:W-:Y:S02]  /*1d10*/  ISETP.GT.U32.AND P2, PT, R0, R31, PT ;  /* 0x0000001f0000720c */ /* 0x000fe40003f44070 */
[----:B------:R-:W-:Y:S01]  /*1d20*/  @!P6 IADD3 R23, R23, -R0, RZ ;  /* 0x800000001717e210 */ /* 0x000fe20007ffe0ff */
[----:B------:R-:W-:Y:S02]  /*1d30*/  IMAD.MOV R7, RZ, RZ, -R7 ;  /* 0x000000ffff077224 */ /* 0x000fe400078e0a07 */
[----:B------:R-:W-:-:S02]  /*1d40*/  IMAD.MOV R9, RZ, RZ, -R3 ;  /* 0x000000ffff097224 */ /* 0x000fc400078e0a03 */
[C---:B------:R-:W-:Y:S02]  /*1d50*/  IMAD R29, R0.reuse, R7, R29 ;  /* 0x00000007001d7224 */ /* 0x040fe400078e021d */
[--C-:B------:R-:W-:Y:S01]  /*1d60*/  @!P0 IMAD.IADD R25, R25, 0x1, -R0.reuse ;  /* 0x0000000119198824 */ /* 0x100fe200078e0a00 */
[----:B------:R-:W-:Y:S01]  /*1d70*/  ISETP.GE.AND P0, PT, R35, RZ, PT ;  /* 0x000000ff2300720c */ /* 0x000fe20003f06270 */
[C---:B------:R-:W-:Y:S01]  /*1d80*/  IMAD R33, R0.reuse, R9, R33 ;  /* 0x0000000900217224 */ /* 0x040fe200078e0221 */
[----:B------:R-:W-:Y:S01]  /*1d90*/  IABS R35, R55 ;  /* 0x0000003700237213 */ /* 0x000fe20000000000 */
[----:B------:R-:W-:Y:S01]  /*1da0*/  @!P2 IMAD.IADD R31, R31, 0x1, -R0 ;  /* 0x000000011f1fa824 */ /* 0x000fe200078e0a00 */
[C---:B------:R-:W-:Y:S01]  /*1db0*/  ISETP.GT.U32.AND P6, PT, R0.reuse, R29, PT ;  /* 0x0000001d0000720c */ /* 0x040fe20003fc4070 */
[----:B------:R-:W-:Y:S01]  /*1dc0*/  IMAD.HI.U32 R7, R11, R37, RZ ;  /* 0x000000250b077227 */ /* 0x000fe200078e00ff */
[----:B------:R-:W-:-:S03]  /*1dd0*/  ISETP.GT.U32.AND P2, PT, R0, R33, PT ;  /* 0x000000210000720c */ /* 0x000fc60003f44070 */
[----:B------:R-:W-:-:S04]  /*1de0*/  IMAD.HI.U32 R3, R11, R35, RZ ;  /* 0x000000230b037227 */ /* 0x000fc800078e00ff */
[----:B------:R-:W-:Y:S02]  /*1df0*/  IMAD.MOV R3, RZ, RZ, -R3 ;  /* 0x000000ffff037224 */ /* 0x000fe400078e0a03 */
[----:B------:R-:W-:Y:S02]  /*1e00*/  VIADD R9, R6, 0x80 ;  /* 0x0000008006097836 */ /* 0x000fe40000000000 */
[----:B------:R-:W-:Y:S02]  /*1e10*/  IMAD R35, R0, R3, R35 ;  /* 0x0000000300237224 */ /* 0x000fe400078e0223 */
[--C-:B------:R-:W-:Y:S01]  /*1e20*/  @!P6 IMAD.IADD R29, R29, 0x1, -R0.reuse ;  /* 0x000000011d1de824 */ /* 0x100fe200078e0a00 */
[----:B------:R-:W-:Y:S01]  /*1e30*/  ISETP.GE.AND P6, PT, R39, RZ, PT ;  /* 0x000000ff2700720c */ /* 0x000fe20003fc6270 */
[----:B------:R-:W-:Y:S01]  /*1e40*/  @!P2 IMAD.IADD R33, R33, 0x1, -R0 ;  /* 0x000000012121a824 */ /* 0x000fe200078e0a00 */
[----:B------:R-:W-:Y:S01]  /*1e50*/  IABS R39, R47 ;  /* 0x0000002f00277213 */ /* 0x000fe20000000000 */
[----:B------:R-:W-:Y:S01]  /*1e60*/  IMAD.HI.U32 R3, R2, R13, RZ ;  /* 0x0000000d02037227 */ /* 0x000fe200078e00ff */
[----:B------:R-:W-:-:S02]  /*1e70*/  ISETP.GT.U32.AND P2, PT, R0, R35, PT ;  /* 0x000000230000720c */ /* 0x000fc40003f44070 */
[----:B------:R-:W-:Y:S01]  /*1e80*/  IABS R41, R9 ;  /* 0x0000000900297213 */ /* 0x000fe20000000000 */
[----:B------:R-:W-:-:S04]  /*1e90*/  IMAD.HI.U32 R11, R11, R39, RZ ;  /* 0x000000270b0b7227 */ /* 0x000fc800078e00ff */
[----:B------:R-:W-:Y:S02]  /*1ea0*/  IMAD.MOV R11, RZ, RZ, -R11 ;  /* 0x000000ffff0b7224 */ /* 0x000fe400078e0a0b */
[----:B------:R-:W-:Y:S02]  /*1eb0*/  IMAD.MOV R3, RZ, RZ, -R3 ;  /* 0x000000ffff037224 */ /* 0x000fe400078e0a03 */
[----:B------:R-:W-:Y:S02]  /*1ec0*/  IMAD R39, R0, R11, R39 ;  /* 0x0000000b00277224 */ /* 0x000fe400078e0227 */
[----:B------:R-:W-:Y:S02]  /*1ed0*/  IMAD R11, R4, R3, R13 ;  /* 0x00000003040b7224 */ /* 0x000fe400078e020d */
[----:B------:R-:W-:-:S04]  /*1ee0*/  IMAD.HI.U32 R3, R2, R41, RZ ;  /* 0x0000002902037227 */ /* 0x000fc800078e00ff */
[----:B------:R-:W-:Y:S01]  /*1ef0*/  @!P2 IMAD.IADD R35, R35, 0x1, -R0 ;  /* 0x000000012323a824 */ /* 0x000fe200078e0a00 */
[C---:B------:R-:W-:Y:S01]  /*1f00*/  ISETP.GT.U32.AND P2, PT, R0.reuse, R29, PT ;  /* 0x0000001d0000720c */ /* 0x040fe20003f44070 */
[----:B------:R-:W-:Y:S01]  /*1f10*/  @!P3 IMAD.MOV R52, RZ, RZ, -R52 ;  /* 0x000000ffff34b224 */ /* 0x000fe200078e0a34 */
[C---:B------:R-:W-:Y:S01]  /*1f20*/  ISETP.GT.U32.AND P3, PT, R0.reuse, R33, PT ;  /* 0x000000210000720c */ /* 0x040fe20003f64070 */
[----:B------:R-:W-:Y:S01]  /*1f30*/  @!P1 IMAD.MOV R54, RZ, RZ, -R54 ;  /* 0x000000ffff369224 */ /* 0x000fe200078e0a36 */
[C---:B------:R-:W-:Y:S01]  /*1f40*/  ISETP.GT.U32.AND P1, PT, R0.reuse, R31, PT ;  /* 0x0000001f0000720c */ /* 0x040fe20003f24070 */
[----:B------:R-:W-:Y:S01]  /*1f50*/  IMAD.MOV R7, RZ, RZ, -R7 ;  /* 0x000000ffff077224 */ /* 0x000fe200078e0a07 */
[----:B------:R-:W-:Y:S01]  /*1f60*/  IADD3 R3, -R3, RZ, RZ ;  /* 0x000000ff03037210 */ /* 0x000fe20007ffe1ff */
[----:B------:R-:W-:Y:S01]  /*1f70*/  @!P4 IMAD.MOV R21, RZ, RZ, -R21 ;  /* 0x000000ffff15c224 */ /* 0x000fe200078e0a15 */
[C---:B------:R-:W-:Y:S01]  /*1f80*/  ISETP.GT.U32.AND P4, PT, R0.reuse, R35, PT ;  /* 0x000000230000720c */ /* 0x040fe20003f84070 */
[----:B------:R-:W-:Y:S01]  /*1f90*/  IMAD R37, R0, R7, R37 ;  /* 0x0000000700257224 */ /* 0x000fe200078e0225 */
[----:B------:R-:W-:Y:S01]  /*1fa0*/  IADD3 R7, R6, 0x180, RZ ;  /* 0x0000018006077810 */ /* 0x000fe20007ffe0ff */
[----:B------:R-:W-:-:S03]  /*1fb0*/  IMAD.HI.U32 R12, R2, R43, RZ ;  /* 0x0000002b020c7227 */ /* 0x000fc600078e00ff */
[----:B------:R-:W-:Y:S01]  /*1fc0*/  IABS R45, R7 ;  /* 0x00000007002d7213 */ /* 0x000fe20000000000 */
[----:B------:R-:W-:Y:S02]  /*1fd0*/  IMAD.MOV.U32 R56, RZ, RZ, R19 ;  /* 0x000000ffff387224 */ /* 0x000fe400078e0013 */
[----:B------:R-:W-:Y:S02]  /*1fe0*/  IMAD.MOV R12, RZ, RZ, -R12 ;  /* 0x000000ffff0c7224 */ /* 0x000fe400078e0a0c */
[----:B------:R-:W-:Y:S02]  /*1ff0*/  IMAD R13, R4, R3, R41 ;  /* 0x00000003040d7224 */ /* 0x000fe400078e0229 */
[----:B------:R-:W-:Y:S01]  /*2000*/  @!P5 IMAD.MOV R56, RZ, RZ, -R56 ;  /* 0x000000ffff38d224 */ /* 0x000fe200078e0a38 */
[C---:B------:R-:W-:Y:S01]  /*2010*/  ISETP.GT.U32.AND P5, PT, R0.reuse, R37, PT ;  /* 0x000000250000720c */ /* 0x040fe20003fa4070 */
[--C-:B------:R-:W-:Y:S01]  /*2020*/  @!P2 IMAD.IADD R29, R29, 0x1, -R0.reuse ;  /* 0x000000011d1da824 */ /* 0x100fe200078e0a00 */
[----:B------:R-:W-:Y:S01]  /*2030*/  ISETP.GT.U32.AND P2, PT, R0, R39, PT ;  /* 0x000000270000720c */ /* 0x000fe20003f44070 */
[C---:B------:R-:W-:Y:S01]  /*2040*/  IMAD R15, R4.reuse, R12, R43 ;  /* 0x0000000c040f7224 */ /* 0x040fe200078e022b */
[----:B------:R-:W-:Y:S01]  /*2050*/  @!P4 IADD3 R35, R35, -R0, RZ ;  /* 0x800000002323c210 */ /* 0x000fe20007ffe0ff */
[--C-:B------:R-:W-:Y:S01]  /*2060*/  @!P1 IMAD.IADD R31, R31, 0x1, -R0.reuse ;  /* 0x000000011f1f9824 */ /* 0x100fe200078e0a00 */
[C---:B------:R-:W-:Y:S01]  /*2070*/  ISETP.GT.U32.AND P1, PT, R4.reuse, R11, PT ;  /* 0x0000000b0400720c */ /* 0x040fe20003f24070 */
[----:B------:R-:W-:Y:S01]  /*2080*/  @!P3 IMAD.IADD R33, R33, 0x1, -R0 ;  /* 0x000000012121b824 */ /* 0x000fe200078e0a00 */
[----:B------:R-:W-:Y:S01]  /*2090*/  ISETP.GT.U32.AND P3, PT, R4, R13, PT ;  /* 0x0000000d0400720c */ /* 0x000fe20003f64070 */
[----:B------:R-:W-:Y:S01]  /*20a0*/  IMAD.HI.U32 R2, R2, R45, RZ ;  /* 0x0000002d02027227 */ /* 0x000fe200078e00ff */
[----:B------:R-:W-:-:S03]  /*20b0*/  ISETP.GT.U32.AND P4, PT, R4, R15, PT ;  /* 0x0000000f0400720c */ /* 0x000fc60003f84070 */
[----:B------:R-:W-:Y:S02]  /*20c0*/  IMAD.MOV R2, RZ, RZ, -R2 ;  /* 0x000000ffff027224 */ /* 0x000fe400078e0a02 */
[--C-:B------:R-:W-:Y:S02]  /*20d0*/  @!P5 IMAD.IADD R37, R37, 0x1, -R0.reuse ;  /* 0x000000012525d824 */ /* 0x100fe400078e0a00 */
[----:B------:R-:W-:Y:S02]  /*20e0*/  IMAD R17, R4, R2, R45 ;  /* 0x0000000204117224 */ /* 0x000fe400078e022d */
[----:B------:R-:W-:Y:S01]  /*20f0*/  @!P2 IMAD.IADD R39, R39, 0x1, -R0 ;  /* 0x000000012727a824 */ /* 0x000fe200078e0a00 */
[----:B------:R-:W-:Y:S01]  /*2100*/  ISETP.GE.AND P2, PT, R24, RZ, PT ;  /* 0x000000ff1800720c */ /* 0x000fe20003f46270 */
[--C-:B------:R-:W-:Y:S01]  /*2110*/  @!P1 IMAD.IADD R11, R11, 0x1, -R4.reuse ;  /* 0x000000010b0b9824 */ /* 0x100fe200078e0a04 */
[----:B------:R-:W-:Y:S01]  /*2120*/  ISETP.GT.U32.AND P5, PT, R4, R17, PT ;  /* 0x000000110400720c */ /* 0x000fe20003fa4070 */
[--C-:B------:R-:W-:Y:S01]  /*2130*/  @!P3 IMAD.IADD R13, R13, 0x1, -R4.reuse ;  /* 0x000000010d0db824 */ /* 0x100fe200078e0a04 */
[----:B------:R-:W-:Y:S01]  /*2140*/  @!P4 IADD3 R15, R15, -R4, RZ ;  /* 0x800000040f0fc210 */ /* 0x000fe20007ffe0ff */
[----:B------:R-:W-:Y:S01]  /*2150*/  @!P0 IMAD.MOV R23, RZ, RZ, -R23 ;  /* 0x000000ffff178224 */ /* 0x000fe200078e0a17 */
[----:B------:R-:W-:Y:S01]  /*2160*/  ISETP.GT.U32.AND P3, PT, R0, R39, PT ;  /* 0x000000270000720c */ /* 0x000fe20003f64070 */
[----:B------:R-:W1:Y:S01]  /*2170*/  LDC.64 R2, c[0x0][0x238] ;  /* 0x00008e00ff027b82 */ /* 0x000e620000000a00 */
[C---:B------:R-:W-:Y:S01]  /*2180*/  ISETP.GT.U32.AND P4, PT, R4.reuse, R11, PT ;  /* 0x0000000b0400720c */ /* 0x040fe20003f84070 */
[----:B------:R-:W-:Y:S01]  /*2190*/  IMAD.MOV.U32 R12, RZ, RZ, R25 ;  /* 0x000000ffff0c7224 */ /* 0x000fe200078e0019 */
[----:B------:R-:W-:Y:S01]  /*21a0*/  ISETP.GT.U32.AND P0, PT, R4, R13, PT ;  /* 0x0000000d0400720c */ /* 0x000fe20003f04070 */
[----:B------:R-:W-:Y:S01]  /*21b0*/  IMAD.SHL.U32 R19, R130, 0x4, RZ ;  /* 0x0000000482137824 */ /* 0x000fe200078e00ff */
[----:B------:R-:W-:Y:S01]  /*21c0*/  ISETP.GT.U32.AND P1, PT, R0, R37, PT ;  /* 0x000000250000720c */ /* 0x000fe20003f24070 */
[----:B------:R-:W-:Y:S01]  /*21d0*/  @!P2 IMAD.MOV R27, RZ, RZ, -R27 ;  /* 0x000000ffff1ba224 */ /* 0x000fe200078e0a1b */
[----:B------:R-:W-:Y:S01]  /*21e0*/  SHF.R.U32.HI R24, RZ, 0x1, R59 ;  /* 0x00000001ff187819 */ /* 0x000fe2000001163b */
[----:B------:R-:W-:Y:S01]  /*21f0*/  @!P5 IMAD.IADD R17, R17, 0x1, -R4 ;  /* 0x000000011111d824 */ /* 0x000fe200078e0a04 */
[----:B------:R-:W-:Y:S01]  /*2200*/  ISETP.GT.U32.AND P5, PT, R4, R15, PT ;  /* 0x0000000f0400720c */ /* 0x000fe20003fa4070 */
[----:B------:R-:W-:Y:S01]  /*2210*/  @!P6 IMAD.MOV R12, RZ, RZ, -R12 ;  /* 0x000000ffff0ce224 */ /* 0x000fe200078e0a0c */
[----:B------:R-:W-:Y:S01]  /*2220*/  ISETP.GE.AND P6, PT, R49, RZ, PT ;  /* 0x000000ff3100720c */ /* 0x000fe20003fc6270 */
[----:B------:R-:W-:Y:S01]  /*2230*/  @!P3 IMAD.IADD R39, R39, 0x1, -R0 ;  /* 0x000000012727b824 */ /* 0x000fe200078e0a00 */
[----:B------:R-:W-:Y:S01]  /*2240*/  ISETP.GE.AND P3, PT, R53, RZ, PT ;  /* 0x000000ff3500720c */ /* 0x000fe20003f66270 */
[--C-:B------:R-:W-:Y:S01]  /*2250*/  @!P4 IMAD.IADD R11, R11, 0x1, -R4.reuse ;  /* 0x000000010b0bc824 */ /* 0x100fe200078e0a04 */
[----:B------:R-:W-:Y:S01]  /*2260*/  ISETP.GE.AND P4, PT, R55, RZ, PT ;  /* 0x000000ff3700720c */ /* 0x000fe20003f86270 */
[----:B------:R-:W-:Y:S01]  /*2270*/  @!P0 IMAD.IADD R13, R13, 0x1, -R4 ;  /* 0x000000010d0d8824 */ /* 0x000fe200078e0a04 */
[----:B------:R-:W-:-:S02]  /*2280*/  ISETP.GE.AND P0, PT, R57, RZ, PT ;  /* 0x000000ff3900720c */ /* 0x000fc40003f06270 */
[----:B------:R-:W-:Y:S02]  /*2290*/  @!P1 IADD3 R37, R37, -R0, RZ ;  /* 0x8000000025259210 */ /* 0x000fe40007ffe0ff */
[----:B------:R-:W-:Y:S01]  /*22a0*/  ISETP.GE.AND P1, PT, R51, RZ, PT ;  /* 0x000000ff3300720c */ /* 0x000fe20003f26270 */
[--C-:B------:R-:W-:Y:S01]  /*22b0*/  @!P5 IMAD.IADD R15, R15, 0x1, -R4.reuse ;  /* 0x000000010f0fd824 */ /* 0x100fe200078e0a04 */
[----:B------:R-:W-:Y:S01]  /*22c0*/  ISETP.GT.U32.AND P2, PT, R4, R17, PT ;  /* 0x000000110400720c */ /* 0x000fe20003f44070 */
[----:B-1----:R-:W-:Y:S01]  /*22d0*/  IMAD.SHL.U32 R225, R2, 0x2, RZ ;  /* 0x0000000202e17824 */ /* 0x002fe200078e00ff */
[----:B------:R-:W-:Y:S01]  /*22e0*/  ISETP.GE.AND P5, PT, R47, RZ, PT ;  /* 0x000000ff2f00720c */ /* 0x000fe20003fa6270 */
[----:B------:R-:W-:Y:S01]  /*22f0*/  @!P3 IMAD.MOV R33, RZ, RZ, -R33 ;  /* 0x000000ffff21b224 */ /* 0x000fe200078e0a21 */
[----:B------:R-:W-:Y:S01]  /*2300*/  ISETP.GE.AND P3, PT, R9, RZ, PT ;  /* 0x000000ff0900720c */ /* 0x000fe20003f66270 */
[----:B------:R-:W-:Y:S01]  /*2310*/  @!P4 IMAD.MOV R35, RZ, RZ, -R35 ;  /* 0x000000ffff23c224 */ /* 0x000fe200078e0a23 */
[----:B------:R-:W-:Y:S01]  /*2320*/  ISETP.GE.AND P4, PT, R8, RZ, PT ;  /* 0x000000ff0800720c */ /* 0x000fe20003f86270 */
[----:B------:R-:W-:Y:S01]  /*2330*/  @!P0 IMAD.MOV R37, RZ, RZ, -R37 ;  /* 0x000000ffff258224 */ /* 0x000fe200078e0a25 */
[----:B------:R-:W-:Y:S01]  /*2340*/  ISETP.GE.AND P0, PT, R7, RZ, PT ;  /* 0x000000ff0700720c */ /* 0x000fe20003f06270 */
[----:B------:R-:W-:Y:S01]  /*2350*/  IMAD R233, R2, 0x3, RZ ;  /* 0x0000000302e97824 */ /* 0x000fe200078e02ff */
[----:B------:R-:W-:Y:S01]  /*2360*/  LOP3.LUT R128, R19, R24, RZ, 0x3c, !PT ;  /* 0x0000001813807212 */ /* 0x000fe200078e3cff */
[----:B------:R-:W-:Y:S01]  /*2370*/  @!P1 IMAD.MOV R31, RZ, RZ, -R31 ;  /* 0x000000ffff1f9224 */ /* 0x000fe200078e0a1f */
[----:B------:R-:W-:Y:S01]  /*2380*/  ISETP.GE.AND P1, PT, R6, RZ, PT ;  /* 0x000000ff0600720c */ /* 0x000fe20003f26270 */
[----:B------:R-:W-:Y:S01]  /*2390*/  @!P2 IMAD.IADD R17, R17, 0x1, -R4 ;  /* 0x000000011111a824 */ /* 0x000fe200078e0a04 */
[----:B------:R-:W-:Y:S01]  /*23a0*/  ISETP.NE.AND P2, PT, R58, RZ, PT ;  /* 0x000000ff3a00720c */ /* 0x000fe20003f45270 */
[----:B------:R-:W-:Y:S01]  /*23b0*/  IMAD R4, R129, R3, RZ ;  /* 0x0000000381047224 */ /* 0x000fe200078e02ff */
[----:B------:R-:W-:Y:S01]  /*23c0*/  LOP3.LUT R19, RZ, R58, RZ, 0x33, !PT ;  /* 0x0000003aff137212 */ /* 0x000fe200078e33ff */
[----:B------:R-:W-:Y:S01]  /*23d0*/  @!P5 IMAD.MOV R39, RZ, RZ, -R39 ;  /* 0x000000ffff27d224 */ /* 0x000fe200078e0a27 */
[----:B------:R-:W-:Y:S01]  /*23e0*/  @!P6 IADD3 R29, -R29, RZ, RZ ;  /* 0x000000ff1d1de210 */ /* 0x000fe20007ffe1ff */
[----:B------:R-:W-:Y:S01]  /*23f0*/  @!P3 IMAD.MOV R13, RZ, RZ, -R13 ;  /* 0x000000ffff0db224 */ /* 0x000fe200078e0a0d */
[C---:B------:R-:W-:Y:S01]  /*2400*/  SEL R16, R19.reuse, R16, !P2 ;  /* 0x0000001013107207 */ /* 0x040fe20005000000 */
[----:B------:R-:W-:Y:S01]  /*2410*/  @!P4 IMAD.MOV R15, RZ, RZ, -R15 ;  /* 0x000000ffff0fc224 */ /* 0x000fe200078e0a0f */
[C---:B------:R-:W-:Y:S01]  /*2420*/  SEL R20, R19.reuse, R20, !P2 ;  /* 0x0000001413147207 */ /* 0x040fe20005000000 */
[----:B------:R-:W-:Y:S01]  /*2430*/  @!P0 IMAD.MOV R17, RZ, RZ, -R17 ;  /* 0x000000ffff118224 */ /* 0x000fe200078e0a11 */
[----:B------:R-:W-:Y:S01]  /*2440*/  LEA R43, P5, R4, UR4, 0x2 ;  /* 0x00000004042b7c11 */ /* 0x000fe2000f8a10ff */
[----:B------:R-:W-:Y:S01]  /*2450*/  ULDC UR4, c[0x0][0x240] ;  /* 0x0000900000047ab9 */ /* 0x000fe20000000800 */
[C---:B------:R-:W-:Y:S01]  /*2460*/  SEL R14, R19.reuse, R14, !P2 ;  /* 0x0000000e130e7207 */ /* 0x040fe20005000000 */
[----:B------:R-:W1:Y:S01]  /*2470*/  LDC.64 R24, c[0x0][0x230] ;  /* 0x00008c00ff187b82 */ /* 0x000e620000000a00 */
[C---:B------:R-:W-:Y:S01]  /*2480*/  SEL R18, R19.reuse, R18, !P2 ;  /* 0x0000001213127207 */ /* 0x040fe20005000000 */
[----:B------:R-:W-:Y:S01]  /*2490*/  STL [R1+0x948], R128 ;  /* 0x0009488001007387 */ /* 0x000fe20000100800 */
[C---:B------:R-:W-:Y:S01]  /*24a0*/  SEL R22, R19.reuse, R22, !P2 ;  /* 0x0000001613167207 */ /* 0x040fe20005000000 */
[----:B------:R-:W-:Y:S01]  /*24b0*/  IMAD R251, R2, 0x5, RZ ;  /* 0x0000000502fb7824 */ /* 0x000fe200078e02ff */
[----:B------:R-:W-:-:S02]  /*24c0*/  SEL R26, R19, R26, !P2 ;  /* 0x0000001a131a7207 */ /* 0x000fc40005000000 */
[C---:B------:R-:W-:Y:S02]  /*24d0*/  SEL R28, R19.reuse, R28, !P2 ;  /* 0x0000001c131c7207 */ /* 0x040fe40005000000 */
[C---:B------:R-:W-:Y:S02]  /*24e0*/  SEL R30, R19.reuse, R30, !P2 ;  /* 0x0000001e131e7207 */ /* 0x040fe40005000000 */
[C---:B------:R-:W-:Y:S02]  /*24f0*/  SEL R32, R19.reuse, R32, !P2 ;  /* 0x0000002013207207 */ /* 0x040fe40005000000 */
[C---:B------:R-:W-:Y:S02]  /*2500*/  SEL R34, R19.reuse, R34, !P2 ;  /* 0x0000002213227207 */ /* 0x040fe40005000000 */
[C---:B------:R-:W-:Y:S02]  /*2510*/  SEL R36, R19.reuse, R36, !P2 ;  /* 0x0000002413247207 */ /* 0x040fe40005000000 */
[----:B------:R-:W-:-:S02]  /*2520*/  SEL R38, R19, R38, !P2 ;  /* 0x0000002613267207 */ /* 0x000fc40005000000 */
[C---:B------:R-:W-:Y:S02]  /*2530*/  SEL R40, R19.reuse, R40, !P2 ;  /* 0x0000002813287207 */ /* 0x040fe40005000000 */
[C---:B------:R-:W-:Y:S02]  /*2540*/  SEL R41, R19.reuse, R42, !P2 ;  /* 0x0000002a13297207 */ /* 0x040fe40005000000 */
[C---:B------:R-:W-:Y:S01]  /*2550*/  SEL R47, R19.reuse, R44, !P2 ;  /* 0x0000002c132f7207 */ /* 0x040fe20005000000 */
[----:B-1----:R-:W-:Y:S01]  /*2560*/  VIADD R252, R24, 0x1f ;  /* 0x0000001f18fc7836 */ /* 0x002fe20000000000 */
[C---:B------:R-:W-:Y:S02]  /*2570*/  SEL R49, R19.reuse, R46, !P2 ;  /* 0x0000002e13317207 */ /* 0x040fe40005000000 */
[C---:B------:R-:W-:Y:S02]  /*2580*/  SEL R51, R19.reuse, R48, !P2 ;  /* 0x0000003013337207 */ /* 0x040fe40005000000 */
[----:B------:R-:W-:-:S02]  /*2590*/  SEL R50, R19, R50, !P2 ;  /* 0x0000003213327207 */ /* 0x000fc40005000000 */
[C---:B------:R-:W-:Y:S02]  /*25a0*/  SEL R52, R19.reuse, R52, !P2 ;  /* 0x0000003413347207 */ /* 0x040fe40005000000 */
[C---:B------:R-:W-:Y:S02]  /*25b0*/  SEL R54, R19.reuse, R54, !P2 ;  /* 0x0000003613367207 */ /* 0x040fe40005000000 */
[C---:B------:R-:W-:Y:S02]  /*25c0*/  SEL R56, R19.reuse, R56, !P2 ;  /* 0x0000003813387207 */ /* 0x040fe40005000000 */
[C---:B------:R-:W-:Y:S01]  /*25d0*/  SEL R53, R19.reuse, R21, !P2 ;  /* 0x0000001513357207 */ /* 0x040fe20005000000 */
[----:B------:R-:W-:Y:S01]  /*25e0*/  IMAD R21, R40, UR4, RZ ;  /* 0x0000000428157c24 */ /* 0x000fe2000f8e02ff */
[----:B------:R-:W-:Y:S01]  /*25f0*/  SEL R55, R19, R23, !P2 ;  /* 0x0000001713377207 */ /* 0x000fe20005000000 */
[----:B------:R-:W-:Y:S01]  /*2600*/  IMAD R23, R47, UR4, RZ ;  /* 0x000000042f177c24 */ /* 0x000fe2000f8e02ff */
[C---:B------:R-:W-:Y:S01]  /*2610*/  SEL R57, R19.reuse, R12, !P2 ;  /* 0x0000000c13397207 */ /* 0x040fe20005000000 */
[----:B------:R-:W-:Y:S01]  /*2620*/  IMAD R12, R20, UR4, RZ ;  /* 0x00000004140c7c24 */ /* 0x000fe2000f8e02ff */
[C---:B------:R-:W-:Y:S01]  /*2630*/  SEL R58, R19.reuse, R27, !P2 ;  /* 0x0000001b133a7207 */ /* 0x040fe20005000000 */
[----:B------:R-:W-:Y:S01]  /*2640*/  IMAD R20, R38, UR4, RZ ;  /* 0x0000000426147c24 */ /* 0x000fe2000f8e02ff */
[----:B------:R-:W-:Y:S01]  /*2650*/  SEL R59, R19, R29, !P2 ;  /* 0x0000001d133b7207 */ /* 0x000fe20005000000 */
[----:B------:R-:W-:Y:S01]  /*2660*/  IMAD R27, R51, UR4, RZ ;  /* 0x00000004331b7c24 */ /* 0x000fe2000f8e02ff */
        /* <DEDUP_REMOVED lines=8> */
[C---:B------:R-:W-:Y:S01]  /*26f0*/  SEL R64, R19.reuse, R39, !P2 ;  /* 0x0000002713407207 */ /* 0x040fe20005000000 */
[----:B------:R-:W-:Y:S01]  /*2700*/  IMAD R37, R60, UR4, RZ ;  /* 0x000000043c257c24 */ /* 0x000fe2000f8e02ff */
[----:B------:R-:W-:Y:S01]  /*2710*/  SEL R10, R19, R10, !P2 ;  /* 0x0000000a130a7207 */ /* 0x000fe20005000000 */
[----:B------:R-:W-:Y:S01]  /*2720*/  IMAD R19, R36, UR4, RZ ;  /* 0x0000000424137c24 */ /* 0x000fe2000f8e02ff */
[----:B------:R-:W-:Y:S01]  /*2730*/  LEA.HI.X.SX32 R45, R4, UR5, 0x2, P5 ;  /* 0x00000005042d7c11 */ /* 0x000fe2000a8f16ff */
[----:B------:R-:W-:Y:S01]  /*2740*/  IMAD R4, R16, UR4, RZ ;  /* 0x0000000410047c24 */ /* 0x000fe2000f8e02ff */
[----:B------:R-:W-:Y:S01]  /*2750*/  ISETP.NE.AND P2, PT, R65, RZ, PT ;  /* 0x000000ff4100720c */ /* 0x000fe20003f45270 */
[----:B------:R-:W-:Y:S01]  /*2760*/  IMAD R16, R30, UR4, RZ ;  /* 0x000000041e107c24 */ /* 0x000fe2000f8e02ff */
[----:B------:R-:W-:Y:S01]  /*2770*/  LOP3.LUT R0, RZ, R65, RZ, 0x33, !PT ;  /* 0x00000041ff007212 */ /* 0x000fe200078e33ff */
[----:B------:R-:W-:Y:S01]  /*2780*/  IMAD R30, R54, UR4, RZ ;  /* 0x00000004361e7c24 */ /* 0x000fe2000f8e02ff */
[----:B------:R-:W-:Y:S01]  /*2790*/  @!P1 IADD3 R11, -R11, RZ, RZ ;  /* 0x000000ff0b0b9210 */ /* 0x000fe20007ffe1ff */
[----:B------:R-:W-:Y:S01]  /*27a0*/  IMAD R36, R59, UR4, RZ ;  /* 0x000000043b247c24 */ /* 0x000fe2000f8e02ff */
[----:B------:R-:W-:Y:S01]  /*27b0*/  SEL R44, R0, R13, !P2 ;  /* 0x0000000d002c7207 */ /* 0x000fe20005000000 */
[----:B------:R-:W-:Y:S01]  /*27c0*/  IMAD R13, R22, UR4, RZ ;  /* 0x00000004160d7c24 */ /* 0x000fe2000f8e02ff */
[----:B------:R-:W-:Y:S01]  /*27d0*/  SEL R42, R0, R11, !P2 ;  /* 0x0000000b002a7207 */ /* 0x000fe20005000000 */
[----:B------:R-:W-:Y:S01]  /*27e0*/  IMAD R11, R18, UR4, RZ ;  /* 0x00000004120b7c24 */ /* 0x000fe2000f8e02ff */
[----:B------:R-:W-:Y:S01]  /*27f0*/  SEL R46, R0, R15, !P2 ;  /* 0x0000000f002e7207 */ /* 0x000fe20005000000 */
[----:B------:R-:W-:Y:S01]  /*2800*/  IMAD R15, R28, UR4, RZ ;  /* 0x000000041c0f7c24 */ /* 0x000fe2000f8e02ff */
[----:B------:R-:W-:Y:S01]  /*2810*/  SEL R48, R0, R17, !P2 ;  /* 0x0000001100307207 */ /* 0x000fe20005000000 */
[----:B------:R-:W-:Y:S01]  /*2820*/  IMAD R17, R32, UR4, RZ ;  /* 0x0000000420117c24 */ /* 0x000fe2000f8e02ff */
[-C--:B------:R-:W-:Y:S01]  /*2830*/  LEA R96, P2, R4, R43.reuse, 0x2 ;  /* 0x0000002b04607211 */ /* 0x080fe200078410ff */
[----:B------:R-:W-:Y:S01]  /*2840*/  IMAD R0, R14, UR4, RZ ;  /* 0x000000040e007c24 */ /* 0x000fe2000f8e02ff */
[----:B------:R-:W-:Y:S01]  /*2850*/  LEA R94, P4, R12, R43, 0x2 ;  /* 0x0000002b0c5e7211 */ /* 0x000fe200078810ff */
[----:B------:R-:W-:Y:S01]  /*2860*/  IMAD R14, R26, UR4, RZ ;  /* 0x000000041a0e7c24 */ /* 0x000fe2000f8e02ff */
[-C--:B------:R-:W-:Y:S01]  /*2870*/  LEA.HI.X.SX32 R97, R4, R45.reuse, 0x2, P2 ;  /* 0x0000002d04617211 */ /* 0x080fe200010f16ff */
[----:B------:R-:W-:Y:S01]  /*2880*/  IMAD R26, R49, UR4, RZ ;  /* 0x00000004311a7c24 */ /* 0x000fe2000f8e02ff */
[----:B------:R-:W-:Y:S01]  /*2890*/  LEA.HI.X.SX32 R95, R12, R45, 0x2, P4 ;  /* 0x0000002d0c5f7211 */ /* 0x000fe200020f16ff */
        /* <DEDUP_REMOVED lines=19> */
[----:B------:R-:W-:Y:S01]  /*29d0*/  LEA R126, P3, R11, R43, 0x2 ;  /* 0x0000002b0b7e7211 */ /* 0x000fe200078610ff */
[----:B------:R-:W1:Y:S01]  /*29e0*/  S2UR UR4, SR_CgaCtaId ;  /* 0x00000000000479c3 */ /* 0x000e620000008800 */
[-C--:B------:R-:W-:Y:S01]  /*29f0*/  LEA.HI.X.SX32 R83, R26, R45.reuse, 0x2, P2 ;  /* 0x0000002d1a537211 */ /* 0x080fe200010f16ff */
[----:B------:R-:W-:Y:S01]  /*2a00*/  VIADD R65, R24, 0xffffffff ;  /* 0xffffffff18417836 */ /* 0x000fe20000000000 */
[-C--:B------:R-:W-:Y:S01]  /*2a10*/  LEA.HI.X.SX32 R81, R28, R45.reuse, 0x2, P4 ;  /* 0x0000002d1c517211 */ /* 0x080fe200020f16ff */
[----:B------:R-:W-:Y:S01]  /*2a20*/  STL.64 [R1+0x500], R96 ;  /* 0x0005006001007387 */ /* 0x000fe20000100a00 */
[----:B------:R-:W-:-:S02]  /*2a30*/  LEA.HI.X.SX32 R93, R14, R45, 0x2, P6 ;  /* 0x0000002d0e5d7211 */ /* 0x000fc400030f16ff */
[----:B------:R-:W-:Y:S02]  /*2a40*/  CS2R R60, SRZ ;  /* 0x00000000003c7805 */ /* 0x000fe4000001ff00 */
[-C--:B------:R-:W-:Y:S02]  /*2a50*/  LEA R106, P2, R33, R43.reuse, 0x2 ;  /* 0x0000002b216a7211 */ /* 0x080fe400078410ff */
[----:B------:R-:W-:Y:S02]  /*2a60*/  CS2R R62, SRZ ;  /* 0x00000000003e7805 */ /* 0x000fe4000001ff00 */
[-C--:B------:R-:W-:Y:S02]  /*2a70*/  LEA R104, P4, R35, R43.reuse, 0x2 ;  /* 0x0000002b23687211 */ /* 0x080fe400078810ff */
[----:B------:R-:W-:Y:S02]  /*2a80*/  LEA R116, P6, R21, R43, 0x2 ;  /* 0x0000002b15747211 */ /* 0x000fe400078c10ff */
[-C--:B------:R-:W-:Y:S01]  /*2a90*/  LEA.HI.X.SX32 R249, R0, R45.reuse, 0x2, P0 ;  /* 0x0000002d00f97211 */ /* 0x080fe200000f16ff */
[----:B------:R-:W-:Y:S01]  /*2aa0*/  VIADD R0, R24, 0xfffffffe ;  /* 0xfffffffe18007836 */ /* 0x000fe20000000000 */
[----:B------:R-:W-:-:S02]  /*2ab0*/  LEA.HI.X.SX32 R91, R16, R45, 0x2, P1 ;  /* 0x0000002d105b7211 */ /* 0x000fc400008f16ff */
[-C--:B------:R-:W-:Y:S02]  /*2ac0*/  LEA R124, P5, R13, R43.reuse, 0x2 ;  /* 0x0000002b0d7c7211 */ /* 0x080fe400078a10ff */
[----:B------:R-:W-:Y:S02]  /*2ad0*/  LEA R122, P0, R15, R43, 0x2 ;  /* 0x0000002b0f7a7211 */ /* 0x000fe400078010ff */
[----:B------:R-:W-:Y:S01]  /*2ae0*/  LEA.HI.X.SX32 R127, R11, R45, 0x2, P3 ;  /* 0x0000002d0b7f7211 */ /* 0x000fe200018f16ff */
[----:B------:R-:W-:Y:S01]  /*2af0*/  VIADD R11, R24, 0xfffffffb ;  /* 0xfffffffb180b7836 */ /* 0x000fe20000000000 */
[-C--:B------:R-:W-:Y:S01]  /*2b00*/  LEA R114, P1, R23, R43.reuse, 0x2 ;  /* 0x0000002b17727211 */ /* 0x080fe200078210ff */
[----:B-1----:R-:W-:Y:S01]  /*2b10*/  ULEA UR7, UR4, UR7, 0x18 ;  /* 0x0000000704077291 */ /* 0x002fe2000f8ec03f */
[----:B------:R-:W-:Y:S01]  /*2b20*/  LEA R88, P3, R18, R43, 0x2 ;  /* 0x0000002b12587211 */ /* 0x000fe200078610ff */
[----:B------:R-:W-:Y:S01]  /*2b30*/  STL.64 [R1+0x508], R126 ;  /* 0x0005087e01007387 */ /* 0x000fe20000100a00 */
[----:B------:R-:W-:-:S02]  /*2b40*/  LEA.HI.X.SX32 R107, R33, R45, 0x2, P2 ;  /* 0x0000002d216b7211 */ /* 0x000fc400010f16ff */
[-C--:B------:R-:W-:Y:S01]  /*2b50*/  LEA.HI.X.SX32 R105, R35, R45.reuse, 0x2, P4 ;  /* 0x0000002d23697211 */ /* 0x080fe200020f16ff */
[----:B------:R-:W-:Y:S01]  /*2b60*/  STL.64 [R1+0x518], R94 ;  /* 0x0005185e01007387 */ /* 0x000fe20000100a00 */
[----:B------:R-:W-:Y:S02]  /*2b70*/  LEA.HI.X.SX32 R117, R21, R45, 0x2, P6 ;  /* 0x0000002d15757211 */ /* 0x000fe400030f16ff */
[-C--:B------:R-:W-:Y:S02]  /*2b80*/  LEA R68, P2, R40, R43.reuse, 0x2 ;  /* 0x0000002b28447211 */ /* 0x080fe400078410ff */
[-C--:B------:R-:W-:Y:S02]  /*2b90*/  LEA R66, P4, R10, R43.reuse, 0x2 ;  /* 0x0000002b0a427211 */ /* 0x080fe400078810ff */
[----:B------:R-:W-:Y:S02]  /*2ba0*/  LEA R78, P6, R30, R43, 0x2 ;  /* 0x0000002b1e4e7211 */ /* 0x000fe400078c10ff */
[----:B------:R-:W-:-:S02]  /*2bb0*/  LEA.HI.X.SX32 R125, R13, R45, 0x2, P5 ;  /* 0x0000002d0d7d7211 */ /* 0x000fc400028f16ff */
[-C--:B------:R-:W-:Y:S02]  /*2bc0*/  LEA.HI.X.SX32 R123, R15, R45.reuse, 0x2, P0 ;  /* 0x0000002d0f7b7211 */ /* 0x080fe400000f16ff */
[----:B------:R-:W-:Y:S01]  /*2bd0*/  LEA.HI.X.SX32 R115, R23, R45, 0x2, P1 ;  /* 0x0000002d17737211 */ /* 0x000fe200008f16ff */
[----:B------:R-:W-:Y:S01]  /*2be0*/  STL.64 [R1+0x950], R124 ;  /* 0x0009507c01007387 */ /* 0x000fe20000100a00 */
[-C--:B------:R-:W-:Y:S02]  /*2bf0*/  LEA R86, P5, R20, R43.reuse, 0x2 ;  /* 0x0000002b14567211 */ /* 0x080fe400078a10ff */
[----:B------:R-:W-:Y:S01]  /*2c00*/  LEA R84, P0, R22, R43, 0x2 ;  /* 0x0000002b16547211 */ /* 0x000fe200078010ff */
[----:B------:R-:W-:Y:S01]  /*2c10*/  STL.64 [R1+0x960], R92 ;  /* 0x0009605c01007387 */ /* 0x000fe20000100a00 */
[----:B------:R-:W-:Y:S02]  /*2c20*/  LEA.HI.X.SX32 R89, R18, R45, 0x2, P3 ;  /* 0x0000002d12597211 */ /* 0x000fe400018f16ff */
[-C--:B------:R-:W-:Y:S01]  /*2c30*/  LEA R76, P1, R32, R43.reuse, 0x2 ;  /* 0x0000002b204c7211 */ /* 0x080fe200078210ff */
[----:B------:R-:W-:Y:S01]  /*2c40*/  STL.64 [R1+0x968], R122 ;  /* 0x0009687a01007387 */ /* 0x000fe20000100a00 */
[----:B------:R-:W-:-:S02]  /*2c50*/  LEA R112, P3, R27, R43, 0x2 ;  /* 0x0000002b1b707211 */ /* 0x000fc400078610ff */
[-C--:B------:R-:W-:Y:S01]  /*2c60*/  LEA.HI.X.SX32 R69, R40, R45.reuse, 0x2, P2 ;  /* 0x0000002d28457211 */ /* 0x080fe200010f16ff */
[----:B------:R-:W-:Y:S01]  /*2c70*/  STL.64 [R1+0x970], R90 ;  /* 0x0009705a01007387 */ /* 0x000fe20000100a00 */
[-C--:B------:R-:W-:Y:S01]  /*2c80*/  LEA.HI.X.SX32 R67, R10, R45.reuse, 0x2, P4 ;  /* 0x0000002d0a437211 */ /* 0x080fe200020f16ff */
[----:B------:R-:W-:Y:S01]  /*2c90*/  VIADD R10, R24, 0xfffffffc ;  /* 0xfffffffc180a7836 */ /* 0x000fe20000000000 */
[----:B------:R-:W-:Y:S01]  /*2ca0*/  LEA.HI.X.SX32 R79, R30, R45, 0x2, P6 ;  /* 0x0000002d1e4f7211 */ /* 0x000fe200030f16ff */
[----:B------:R-:W-:Y:S01]  /*2cb0*/  STL.64 [R1+0x978], R120 ;  /* 0x0009787801007387 */ /* 0x000fe20000100a00 */
[----:B------:R-:W-:Y:S01]  /*2cc0*/  ISETP.GE.U32.AND P2, PT, R0, 0x7fffffdf, PT ;  /* 0x7fffffdf0000780c */ /* 0x000fe20003f46070 */
[----:B------:R-:W-:Y:S01]  /*2cd0*/  IMAD R0, R42, R25, RZ ;  /* 0x000000192a007224 */ /* 0x000fe200078e02ff */
[----:B------:R-:W-:Y:S01]  /*2ce0*/  LEA R102, P6, R37, R43, 0x2 ;  /* 0x0000002b25667211 */ /* 0x000fe200078c10ff */
[----:B------:R-:W-:Y:S01]  /*2cf0*/  STL.64 [R1+0x980], R88 ;  /* 0x0009805801007387 */ /* 0x000fe20000100a00 */
[----:B------:R-:W-:-:S02]  /*2d00*/  LEA.HI.X.SX32 R87, R20, R45, 0x2, P5 ;  /* 0x0000002d14577211 */ /* 0x000fc400028f16ff */
[-C--:B------:R-:W-:Y:S01]  /*2d10*/  LEA.HI.X.SX32 R85, R22, R45.reuse, 0x2, P0 ;  /* 0x0000002d16557211 */ /* 0x080fe200000f16ff */
[----:B------:R-:W-:Y:S01]  /*2d20*/  STL.64 [R1+0x988], R118 ;  /* 0x0009887601007387 */ /* 0x000fe20000100a00 */
[----:B------:R-:W-:Y:S02]  /*2d30*/  LEA.HI.X.SX32 R77, R32, R45, 0x2, P1 ;  /* 0x0000002d204d7211 */ /* 0x000fe400008f16ff */
[-C--:B------:R-:W-:Y:S01]  /*2d40*/  LEA R110, P5, R29, R43.reuse, 0x2 ;  /* 0x0000002b1d6e7211 */ /* 0x080fe200078a10ff */
[----:B------:R-:W-:Y:S01]  /*2d50*/  STL.64 [R1+0x990], R86 ;  /* 0x0009905601007387 */ /* 0x000fe20000100a00 */
[----:B------:R-:W-:Y:S02]  /*2d60*/  LEA R108, P0, R31, R43, 0x2 ;  /* 0x0000002b1f6c7211 */ /* 0x000fe400078010ff */
[----:B------:R-:W-:Y:S01]  /*2d70*/  LEA.HI.X.SX32 R113, R27, R45, 0x2, P3 ;  /* 0x0000002d1b717211 */ /* 0x000fe200018f16ff */
[----:B------:R-:W-:Y:S01]  /*2d80*/  STL.64 [R1+0x998], R116 ;  /* 0x0009987401007387 */ /* 0x000fe20000100a00 */
[-C--:B------:R-:W-:Y:S01]  /*2d90*/  LEA R100, P1, R39, R43.reuse, 0x2 ;  /* 0x0000002b27647211 */ /* 0x080fe200078210ff */
[----:B------:R-:W-:Y:S01]  /*2da0*/  IMAD R27, R2, 0x7, RZ ;  /* 0x00000007021b7824 */ /* 0x000fe200078e02ff */
[----:B------:R-:W-:Y:S01]  /*2db0*/  LEA R74, P3, R34, R43, 0x2 ;  /* 0x0000002b224a7211 */ /* 0x000fe200078610ff */
[----:B------:R-:W-:Y:S01]  /*2dc0*/  STL.64 [R1+0x9a0], R84 ;  /* 0x0009a05401007387 */ /* 0x000fe20000100a00 */
[----:B------:R-:W-:-:S02]  /*2dd0*/  IADD3 R4, R24, -0x3, RZ ;  /* 0xfffffffd18047810 */ /* 0x000fc40007ffe0ff */
[----:B------:R-:W-:Y:S01]  /*2de0*/  LEA.HI.X.SX32 R103, R37, R45, 0x2, P6 ;  /* 0x0000002d25677211 */ /* 0x000fe200030f16ff */
[----:B------:R-:W-:Y:S01]  /*2df0*/  STL.64 [R1+0x9a8], R114 ;  /* 0x0009a87201007387 */ /* 0x000fe20000100a00 */
[----:B------:R-:W-:Y:S01]  /*2e00*/  ISETP.GE.U32.AND P4, PT, R10, 0x7fffffdd, PT ;  /* 0x7fffffdd0a00780c */ /* 0x000fe20003f86070 */
[----:B------:R-:W-:Y:S01]  /*2e10*/  IMAD R10, R46, R25, RZ ;  /* 0x000000192e0a7224 */ /* 0x000fe200078e02ff */
[----:B------:R-:W-:Y:S01]  /*2e20*/  LEA R16, P6, R0, UR8, 0x2 ;  /* 0x0000000800107c11 */ /* 0x000fe2000f8c10ff */
[----:B------:R-:W-:Y:S01]  /*2e30*/  STL.64 [R1+0x9b0], R82 ;  /* 0x0009b05201007387 */ /* 0x000fe20000100a00 */
[-C--:B------:R-:W-:Y:S02]  /*2e40*/  LEA.HI.X.SX32 R111, R29, R45.reuse, 0x2, P5 ;  /* 0x0000002d1d6f7211 */ /* 0x080fe400028f16ff */
[-C--:B------:R-:W-:Y:S01]  /*2e50*/  LEA.HI.X.SX32 R109, R31, R45.reuse, 0x2, P0 ;  /* 0x0000002d1f6d7211 */ /* 0x080fe200000f16ff */
[----:B------:R-:W-:Y:S01]  /*2e60*/  STL.64 [R1+0x9b8], R112 ;  /* 0x0009b87001007387 */ /* 0x000fe20000100a00 */
[----:B------:R-:W-:-:S02]  /*2e70*/  LEA.HI.X.SX32 R101, R39, R45, 0x2, P1 ;  /* 0x0000002d27657211 */ /* 0x000fc400008f16ff */
[-C--:B------:R-:W-:Y:S01]  /*2e80*/  LEA R72, P5, R36, R43.reuse, 0x2 ;  /* 0x0000002b24487211 */ /* 0x080fe200078a10ff */
[----:B------:R-:W-:Y:S01]  /*2e90*/  STL.64 [R1+0x9c0], R80 ;  /* 0x0009c05001007387 */ /* 0x000fe20000100a00 */
[----:B------:R-:W-:Y:S02]  /*2ea0*/  LEA R70, P0, R38, R43, 0x2 ;  /* 0x0000002b26467211 */ /* 0x000fe400078010ff */
[----:B------:R-:W-:Y:S01]  /*2eb0*/  LEA.HI.X.SX32 R75, R34, R45, 0x2, P3 ;  /* 0x0000002d224b7211 */ /* 0x000fe200018f16ff */
[----:B------:R-:W-:Y:S01]  /*2ec0*/  STL.64 [R1+0x9c8], R110 ;  /* 0x0009c86e01007387 */ /* 0x000fe20000100a00 */
[----:B------:R-:W-:Y:S01]  /*2ed0*/  ISETP.GE.U32.AND P1, PT, R4, 0x7fffffde, PT ;  /* 0x7fffffde0400780c */ /* 0x000fe20003f26070 */
[----:B------:R-:W-:Y:S01]  /*2ee0*/  IMAD R4, R44, R25, RZ ;  /* 0x000000192c047224 */ /* 0x000fe200078e02ff */
[----:B------:R-:W-:Y:S01]  /*2ef0*/  LEA R98, P3, R41, R43, 0x2 ;  /* 0x0000002b29627211 */ /* 0x000fe200078610ff */
[----:B------:R-:W-:Y:S01]  /*2f00*/  IMAD R25, R48, R25, RZ ;  /* 0x0000001930197224 */ /* 0x000fe200078e02ff */
[----:B------:R-:W-:Y:S01]  /*2f10*/  LEA.HI.X.SX32 R17, R0, UR9, 0x2, P6 ;  /* 0x0000000900117c11 */ /* 0x000fe2000b0f16ff */
[----:B------:R-:W-:Y:S01]  /*2f20*/  STL.64 [R1+0x9d0], R78 ;  /* 0x0009d04e01007387 */ /* 0x000fe20000100a00 */
[----:B------:R-:W-:-:S02]  /*2f30*/  LEA R12, P6, R10, UR8, 0x2 ;  /* 0x000000080a0c7c11 */ /* 0x000fc4000f8c10ff */
[-C--:B------:R-:W-:Y:S01]  /*2f40*/  LEA.HI.X.SX32 R73, R36, R45.reuse, 0x2, P5 ;  /* 0x0000002d24497211 */ /* 0x080fe200028f16ff */
[--C-:B------:R-:W-:Y:S01]  /*2f50*/  IMAD.WIDE R18, R2, 0x4, R16.reuse ;  /* 0x0000000402127825 */ /* 0x100fe200078e0210 */
[-C--:B------:R-:W-:Y:S01]  /*2f60*/  LEA.HI.X.SX32 R71, R38, R45.reuse, 0x2, P0 ;  /* 0x0000002d26477211 */ /* 0x080fe200000f16ff */
[----:B------:R-:W-:Y:S01]  /*2f70*/  STL.64 [R1+0x9d8], R108 ;  /* 0x0009d86c01007387 */ /* 0x000fe20000100a00 */
[----:B------:R-:W-:Y:S01]  /*2f80*/  LOP3.LUT R0, R131, 0x70, RZ, 0xc0, !PT ;  /* 0x0000007083007812 */ /* 0x000fe200078ec0ff */
[--C-:B------:R-:W-:Y:S01]  /*2f90*/  IMAD.WIDE R218, R225, 0x4, R16.reuse ;  /* 0x00000004e1da7825 */ /* 0x100fe200078e0210 */
[----:B------:R-:W-:Y:S01]  /*2fa0*/  LEA.HI.X.SX32 R99, R41, R45, 0x2, P3 ;  /* 0x0000002d29637211 */ /* 0x000fe200018f16ff */
[----:B------:R-:W-:Y:S01]  /*2fb0*/  STL.64 [R1+0x9e0], R76 ;  /* 0x0009e04c01007387 */ /* 0x000fe20000100a00 */
[----:B------:R-:W-:Y:S01]  /*2fc0*/  ISETP.GE.U32.AND P5, PT, R65, 0x7fffffe0, PT ;  /* 0x7fffffe04100780c */ /* 0x000fe20003fa6070 */
[--C-:B------:R-:W-:Y:S01]  /*2fd0*/  IMAD.WIDE R226, R233, 0x4, R16.reuse ;  /* 0x00000004e9e27825 */ /* 0x100fe200078e0210 */
[----:B------:R-:W-:Y:S01]  /*2fe0*/  ISETP.GE.U32.AND P0, PT, R11, 0x7fffffdc, PT ;  /* 0x7fffffdc0b00780c */ /* 0x000fe20003f06070 */
[----:B------:R-:W-:Y:S01]  /*2ff0*/  STL.64 [R1+0x9e8], R106 ;  /* 0x0009e86a01007387 */ /* 0x000fe20000100a00 */
[----:B------:R-:W-:Y:S01]  /*3000*/  LEA R14, P3, R4, UR8, 0x2 ;  /* 0x00000008040e7c11 */ /* 0x000fe2000f8610ff */
[----:B------:R-:W-:Y:S01]  /*3010*/  VIADD R11, R24, 0xfffffffa ;  /* 0xfffffffa180b7836 */ /* 0x000fe20000000000 */
[----:B------:R-:W-:Y:S01]  /*3020*/  LEA.HI.X.SX32 R13, R10, UR9, 0x2, P6 ;  /* 0x000000090a0d7c11 */ /* 0x000fe2000b0f16ff */
[----:B------:R-:W-:Y:S01]  /*3030*/  IMAD.WIDE R242, R251, 0x4, R16 ;  /* 0x00000004fbf27825 */ /* 0x000fe200078e0210 */
[----:B------:R-:W-:Y:S01]  /*3040*/  LEA R10, P6, R25, UR8, 0x2 ;  /* 0x00000008190a7c11 */ /* 0x000fe2000f8c10ff */
[----:B------:R-:W-:Y:S01]  /*3050*/  STL.64 [R1+0x9f0], R74 ;  /* 0x0009f04a01007387 */ /* 0x000fe20000100a00 */
[----:B------:R-:W-:Y:S01]  /*3060*/  LEA R38, R130, R0, 0x7 ;  /* 0x0000000082267211 */ /* 0x000fe200078e38ff */
[----:B------:R-:W-:Y:S01]  /*3070*/  VIADD R0, R24, 0xfffffff8 ;  /* 0xfffffff818007836 */ /* 0x000fe20000000000 */
[----:B------:R-:W-:Y:S01]  /*3080*/  LEA.HI.X.SX32 R15, R4, UR9, 0x2, P3 ;  /* 0x00000009040f7c11 */ /* 0x000fe200098f16ff */
[----:B------:R-:W-:Y:S01]  /*3090*/  IMAD.WIDE R22, R2, 0x4, R12 ;  /* 0x0000000402167825 */ /* 0x000fe200078e020c */
[----:B------:R-:W-:Y:S01]  /*30a0*/  ISETP.GE.U32.AND P3, PT, R11, 0x7fffffdb, PT ;  /* 0x7fffffdb0b00780c */ /* 0x000fe20003f66070 */
[----:B------:R-:W-:Y:S01]  /*30b0*/  STL.64 [R1+0x9f8], R104 ;  /* 0x0009f86801007387 */ /* 0x000fe20000100a00 */
[----:B------:R-:W-:Y:S01]  /*30c0*/  LEA.HI.X.SX32 R11, R25, UR9, 0x2, P6 ;  /* 0x00000009190b7c11 */ /* 0x000fe2000b0f16ff */
[----:B------:R-:W-:Y:S01]  /*30d0*/  VIADD R25, R38, UR7 ;  /* 0x0000000726197c36 */ /* 0x000fe20008000000 */
[C---:B------:R-:W-:Y:S01]  /*30e0*/  SHF.L.U32 R241, R2.reuse, 0x2, RZ ;  /* 0x0000000202f17819 */ /* 0x040fe200000006ff */
[----:B------:R-:W-:Y:S01]  /*30f0*/  IMAD.WIDE R20, R2, 0x4, R14 ;  /* 0x0000000402147825 */ /* 0x000fe200078e020e */
[----:B------:R-:W-:Y:S01]  /*3100*/  LOP3.LUT R26, R38, 0x10, RZ, 0x3c, !PT ;  /* 0x00000010261a7812 */ /* 0x000fe200078e3cff */
[----:B------:R-:W-:Y:S01]  /*3110*/  STL.64 [R1+0xa00], R72 ;  /* 0x000a004801007387 */ /* 0x000fe20000100a00 */
[----:B------:R-:W-:Y:S01]  /*3120*/  IADD3 R28, R24, -0x1b, RZ ;  /* 0xffffffe5181c7810 */ /* 0x000fe20007ffe0ff */
[----:B------:R-:W-:Y:S01]  /*3130*/  IMAD.WIDE R216, R2, 0x4, R10 ;  /* 0x0000000402d87825 */ /* 0x000fe200078e020a */
[----:B------:R-:W-:Y:S01]  /*3140*/  LOP3.LUT R39, R38, 0x20, RZ, 0x3c, !PT ;  /* 0x0000002026277812 */ /* 0x000fe200078e3cff */
[----:B------:R-:W-:Y:S01]  /*3150*/  @!PT LDS RZ, [RZ] ;  /* 0x00000000fffff984 */ /* 0x000fe20000000800 */
[----:B------:R-:W-:Y:S01]  /*3160*/  @!PT LDS RZ, [RZ] ;  /* 0x00000000fffff984 */ /* 0x000fe20000000800 */
[----:B------:R-:W-:Y:S01]  /*3170*/  @!PT LDS RZ, [RZ] ;  /* 0x00000000fffff984 */ /* 0x000fe20000000800 */
[----:B------:R-:W-:Y:S01]  /*3180*/  LDGSTS.E [R25], desc[UR18][R16.64], !P5 ;  /* 0x0000000010197fae */ /* 0x000fe2000e921852 */
[----:B------:R-:W-:Y:S01]  /*3190*/  CS2R R130, SRZ ;  /* 0x0000000000827805 */ /* 0x000fe2000001ff00 */
[C---:B------:R-:W-:Y:S01]  /*31a0*/  IMAD.WIDE R220, R225.reuse, 0x4, R14 ;  /* 0x00000004e1dc7825 */ /* 0x040fe200078e020e */
[----:B------:R-:W-:Y:S01]  /*31b0*/  CS2R R64, SRZ ;  /* 0x0000000000407805 */ /* 0x000fe2000001ff00 */
[----:B------:R-:W-:Y:S02]  /*31c0*/  LDGSTS.E [R25+0x4000], desc[UR18][R14.64], !P5 ;  /* 0x040000000e197fae */ /* 0x000fe4000e921852 */
[----:B------:R-:W-:-:S02]  /*31d0*/  IMAD.WIDE R222, R225, 0x4, R12 ;  /* 0x00000004e1de7825 */ /* 0x000fc400078e020c */
[----:B------:R-:W-:Y:S02]  /*31e0*/  LDGSTS.E [R25+0x8000], desc[UR18][R12.64], !P5 ;  /* 0x080000000c197fae */ /* 0x000fe4000e921852 */
[----:B------:R-:W-:Y:S02]  /*31f0*/  IMAD.WIDE R224, R225, 0x4, R10 ;  /* 0x00000004e1e07825 */ /* 0x000fe400078e020a */
[----:B------:R-:W-:Y:S01]  /*3200*/  LDGSTS.E [R25+0xc000], desc[UR18][R10.64], !P5 ;  /* 0x0c0000000a197fae */ /* 0x000fe2000e921852 */
[----:B------:R-:W-:Y:S01]  /*3210*/  ISETP.GE.U32.AND P5, PT, R0, 0x7fffffd9, PT ;  /* 0x7fffffd90000780c */ /* 0x000fe20003fa6070 */
[----:B------:R-:W-:Y:S02]  /*3220*/  VIADD R0, R24, 0xfffffff7 ;  /* 0xfffffff718007836 */ /* 0x000fe40000000000 */
[----:B------:R-:W-:Y:S01]  /*3230*/  LDGSTS.E [R25+0x4], desc[UR18][R18.64], !P2 ;  /* 0x0000400012197fae */ /* 0x000fe2000d121852 */
[----:B------:R-:W-:-:S03]  /*3240*/  IMAD.WIDE R228, R233, 0x4, R14 ;  /* 0x00000004e9e47825 */ /* 0x000fc600078e020e */
[----:B------:R-:W-:Y:S01]  /*3250*/  LDGSTS.E [R25+0x4004], desc[UR18][R20.64], !P2 ;  /* 0x0400400014197fae */ /* 0x000fe2000d121852 */
[----:B------:R-:W-:-:S03]  /*3260*/  IMAD.WIDE R230, R233, 0x4, R12 ;  /* 0x00000004e9e67825 */ /* 0x000fc600078e020c */
[----:B------:R-:W-:Y:S01]  /*3270*/  LDGSTS.E [R25+0x8004], desc[UR18][R22.64], !P2 ;  /* 0x0800400016197fae */ /* 0x000fe2000d121852 */
[----:B------:R-:W-:-:S03]  /*3280*/  IMAD.WIDE R232, R233, 0x4, R10 ;  /* 0x00000004e9e87825 */ /* 0x000fc600078e020a */
[----:B------:R-:W-:Y:S01]  /*3290*/  LDGSTS.E [R25+0xc004], desc[UR18][R216.64], !P2 ;  /* 0x0c004000d8197fae */ /* 0x000fe2000d121852 */
[----:B------:R-:W-:Y:S01]  /*32a0*/  ISETP.GE.U32.AND P2, PT, R0, 0x7fffffd8, PT ;  /* 0x7fffffd80000780c */ /* 0x000fe20003f46070 */
[C---:B------:R-:W-:Y:S02]  /*32b0*/  VIADD R0, R24.reuse, 0xfffffff6 ;  /* 0xfffffff618007836 */ /* 0x040fe40000000000 */
[----:B------:R-:W-:Y:S01]  /*32c0*/  LDGSTS.E [R25+0x8], desc[UR18][R218.64], !P1 ;  /* 0x00008000da197fae */ /* 0x000fe2000c921852 */
[----:B------:R-:W-:Y:S02]  /*32d0*/  VIADD R4, R24, 0xfffffff9 ;  /* 0xfffffff918047836 */ /* 0x000fe40000000000 */
[----:B------:R-:W-:Y:S01]  /*32e0*/  VIADD R29, R26, UR7 ;  /* 0x000000071a1d7c36 */ /* 0x000fe20008000000 */
[----:B------:R-:W-:Y:S01]  /*32f0*/  LDGSTS.E [R25+0x4008], desc[UR18][R220.64], !P1 ;  /* 0x04008000dc197fae */ /* 0x000fe2000c921852 */
[----:B------:R-:W-:Y:S01]  /*3300*/  IMAD.WIDE R234, R241, 0x4, R16 ;  /* 0x00000004f1ea7825 */ /* 0x000fe200078e0210 */
[----:B------:R-:W-:-:S02]  /*3310*/  ISETP.GE.U32.AND P6, PT, R4, 0x7fffffda, PT ;  /* 0x7fffffda0400780c */ /* 0x000fc40003fc6070 */
[----:B------:R-:W-:Y:S01]  /*3320*/  LDGSTS.E [R25+0x8008], desc[UR18][R222.64], !P1 ;  /* 0x08008000de197fae */ /* 0x000fe2000c921852 */
[----:B------:R-:W-:-:S03]  /*3330*/  IMAD.WIDE R236, R241, 0x4, R14 ;  /* 0x00000004f1ec7825 */ /* 0x000fc600078e020e */
        /* <DEDUP_REMOVED lines=9> */
[----:B------:R1:W-:Y:S01]  /*33d0*/  LDGSTS.E [R25+0xc00c], desc[UR18][R232.64], !P4 ;  /* 0x0c00c000e8197fae */ /* 0x0003e2000e121852 */
[----:B------:R-:W-:Y:S01]  /*33e0*/  ISETP.GE.U32.AND P4, PT, R0, 0x7fffffd6, PT ;  /* 0x7fffffd60000780c */ /* 0x000fe20003f86070 */
[----:B------:R-:W-:Y:S02]  /*33f0*/  VIADD R0, R24, 0xfffffff4 ;  /* 0xfffffff418007836 */ /* 0x000fe40000000000 */
[----:B------:R-:W-:Y:S01]  /*3400*/  LDGSTS.E [R29], desc[UR18][R234.64], !P0 ;  /* 0x00000000ea1d7fae */ /* 0x000fe2000c121852 */
[----:B------:R-:W-:-:S03]  /*3410*/  IMAD.WIDE R246, R251, 0x4, R12 ;  /* 0x00000004fbf67825 */ /* 0x000fc600078e020c */
[----:B------:R-:W-:Y:S01]  /*3420*/  LDGSTS.E [R29+0x4000], desc[UR18][R236.64], !P0 ;  /* 0x04000000ec1d7fae */ /* 0x000fe2000c121852 */
[----:B------:R-:W-:-:S03]  /*3430*/  IMAD.WIDE R250, R251, 0x4, R10 ;  /* 0x00000004fbfa7825 */ /* 0x000fc600078e020a */
[----:B------:R-:W-:Y:S01]  /*3440*/  LDGSTS.E [R29+0x8000], desc[UR18][R238.64], !P0 ;  /* 0x08000000ee1d7fae */ /* 0x000fe2000c121852 */
[----:B-1----:R-:W-:Y:S02]  /*3450*/  IMAD R25, R2, 0x6, RZ ;  /* 0x0000000602197824 */ /* 0x002fe400078e02ff */
[----:B------:R-:W-:Y:S01]  /*3460*/  VIADD R4, R24, 0xffffffe8 ;  /* 0xffffffe818047836 */ /* 0x000fe20000000000 */
[----:B------:R-:W-:Y:S01]  /*3470*/  LDGSTS.E [R29+0xc000], desc[UR18][R240.64], !P0 ;  /* 0x0c000000f01d7fae */ /* 0x000fe2000c121852 */
[----:B------:R-:W-:Y:S01]  /*3480*/  ISETP.GE.U32.AND P0, PT, R0, 0x7fffffd5, PT ;  /* 0x7fffffd50000780c */ /* 0x000fe20003f06070 */
[----:B------:R-:W-:Y:S02]  /*3490*/  VIADD R0, R24, 0xffffffec ;  /* 0xffffffec18007836 */ /* 0x000fe40000000000 */
[----:B------:R-:W-:Y:S01]  /*34a0*/  STL.64 [R1+0xa08], R102 ;  /* 0x000a086601007387 */ /* 0x000fe20000100a00 */
[----:B------:R-:W-:-:S03]  /*34b0*/  IMAD.WIDE R36, R25, 0x4, R16 ;  /* 0x0000000419247825 */ /* 0x000fc600078e0210 */
[----:B------:R-:W-:Y:S01]  /*34c0*/  STL.64 [R1+0xa18], R100 ;  /* 0x000a186401007387 */ /* 0x000fe20000100a00 */
[----:B------:R-:W-:-:S03]  /*34d0*/  IMAD.WIDE R34, R25, 0x4, R14 ;  /* 0x0000000419227825 */ /* 0x000fc600078e020e */
[----:B------:R-:W-:Y:S01]  /*34e0*/  LDGSTS.E [R29+0x4], desc[UR18][R242.64], !P3 ;  /* 0x00004000f21d7fae */ /* 0x000fe2000d921852 */
[----:B------:R-:W-:-:S03]  /*34f0*/  IMAD.WIDE R32, R25, 0x4, R12 ;  /* 0x0000000419207825 */ /* 0x000fc600078e020c */
[----:B------:R-:W-:Y:S01]  /*3500*/  STL.64 [R1+0xa10], R70 ;  /* 0x000a104601007387 */ /* 0x000fe20000100a00 */
[----:B------:R-:W-:-:S03]  /*3510*/  IMAD.WIDE R30, R25, 0x4, R10 ;  /* 0x00000004191e7825 */ /* 0x000fc600078e020a */
[----:B------:R-:W-:Y:S04]  /*3520*/  LDGSTS.E [R29+0x4004], desc[UR18][R244.64], !P3 ;  /* 0x04004000f41d7fae */ /* 0x000fe8000d921852 */
[----:B------:R-:W-:Y:S04]  /*3530*/  STL.64 [R1+0xa28], R98 ;  /* 0x000a286201007387 */ /* 0x000fe80000100a00 */
[----:B------:R-:W-:Y:S04]  /*3540*/  LDGSTS.E [R29+0x8004], desc[UR18][R246.64], !P3 ;  /* 0x08004000f61d7fae */ /* 0x000fe8000d921852 */
[----:B------:R-:W-:Y:S04]  /*3550*/  STL.64 [R1+0xa20], R68 ;  /* 0x000a204401007387 */ /* 0x000fe80000100a00 */
[----:B------:R-:W-:Y:S01]  /*3560*/  LDGSTS.E [R29+0xc004], desc[UR18][R250.64], !P3 ;  /* 0x0c004000fa1d7fae */ /* 0x000fe2000d921852 */
[----:B------:R-:W-:Y:S01]  /*3570*/  ISETP.GE.U32.AND P3, PT, R0, 0x7fffffcd, PT ;  /* 0x7fffffcd0000780c */ /* 0x000fe20003f66070 */
[----:B------:R-:W-:-:S02]  /*3580*/  VIADD R0, R24, 0xffffffed ;  /* 0xffffffed18007836 */ /* 0x000fc40000000000 */
[----:B------:R-:W-:Y:S01]  /*3590*/  STL.64 [R1+0xa30], R66 ;  /* 0x000a304201007387 */ /* 0x000fe20000100a00 */
[----:B------:R-:W-:Y:S02]  /*35a0*/  SEL R26, RZ, 0x1, P3 ;  /* 0x00000001ff1a7807 */ /* 0x000fe40001800000 */
[----:B------:R-:W-:Y:S01]  /*35b0*/  ISETP.GE.U32.AND P3, PT, R4, 0x7fffffc9, PT ;  /* 0x7fffffc90400780c */ /* 0x000fe20003f66070 */
[----:B------:R1:W-:Y:S01]  /*35c0*/  STL.64 [R1+0x510], R36 ;  /* 0x0005102401007387 */ /* 0x0003e20000100a00 */
[----:B------:R-:W-:-:S03]  /*35d0*/  VIADD R4, R24, 0xffffffea ;  /* 0xffffffea18047836 */ /* 0x000fc60000000000 */
[----:B------:R1:W-:Y:S04]  /*35e0*/  LDGSTS.E [R29+0x8], desc[UR18][R36.64], !P6 ;  /* 0x00008000241d7fae */ /* 0x0003e8000f121852 */
[----:B------:R2:W-:Y:S04]  /*35f0*/  STL.64 [R1+0x520], R34 ;  /* 0x0005202201007387 */ /* 0x0005e80000100a00 */
[----:B------:R2:W-:Y:S01]  /*3600*/  LDGSTS.E [R29+0x4008], desc[UR18][R34.64], !P6 ;  /* 0x04008000221d7fae */ /* 0x0005e2000f121852 */
[----:B-1----:R-:W-:-:S03]  /*3610*/  IMAD.WIDE R36, R27, 0x4, R16 ;  /* 0x000000041b247825 */ /* 0x002fc600078e0210 */
[----:B------:R1:W-:Y:S04]  /*3620*/  STL.64 [R1+0x528], R32 ;  /* 0x0005282001007387 */ /* 0x0003e80000100a00 */
[----:B------:R1:W-:Y:S01]  /*3630*/  LDGSTS.E [R29+0x8008], desc[UR18][R32.64], !P6 ;  /* 0x08008000201d7fae */ /* 0x0003e2000f121852 */
[----:B--2---:R-:W-:-:S03]  /*3640*/  IMAD.WIDE R34, R27, 0x4, R14 ;  /* 0x000000041b227825 */ /* 0x004fc600078e020e */
[----:B------:R2:W-:Y:S04]  /*3650*/  STL.64 [R1+0x530], R30 ;  /* 0x0005301e01007387 */ /* 0x0005e80000100a00 */
[----:B------:R2:W-:Y:S01]  /*3660*/  LDGSTS.E [R29+0xc008], desc[UR18][R30.64], !P6 ;  /* 0x0c0080001e1d7fae */ /* 0x0005e2000f121852 */
[----:B------:R-:W-:Y:S02]  /*3670*/  ISETP.GE.U32.AND P6, PT, R0, 0x7fffffce, PT ;  /* 0x7fffffce0000780c */ /* 0x000fe40003fc6070 */
[----:B------:R-:W-:Y:S01]  /*3680*/  IADD3 R0, R24, -0x12, RZ ;  /* 0xffffffee18007810 */ /* 0x000fe20007ffe0ff */
[C---:B-1----:R-:W-:Y:S01]  /*3690*/  IMAD.WIDE R32, R27.reuse, 0x4, R12 ;  /* 0x000000041b207825 */ /* 0x042fe200078e020c */
[----:B------:R-:W-:Y:S04]  /*36a0*/  LDGSTS.E [R29+0xc], desc[UR18][R36.64], !P5 ;  /* 0x0000c000241d7fae */ /* 0x000fe8000e921852 */
[----:B------:R-:W-:Y:S01]  /*36b0*/  LDGSTS.E [R29+0x400c], desc[UR18][R34.64], !P5 ;  /* 0x0400c000221d7fae */ /* 0x000fe2000e921852 */
[----:B--2---:R-:W-:-:S03]  /*36c0*/  IMAD.WIDE R30, R27, 0x4, R10 ;  /* 0x000000041b1e7825 */ /* 0x004fc600078e020a */
[----:B------:R-:W-:Y:S01]  /*36d0*/  LDGSTS.E [R29+0x800c], desc[UR18][R32.64], !P5 ;  /* 0x0800c000201d7fae */ /* 0x000fe2000e921852 */
[----:B------:R-:W-:-:S03]  /*36e0*/  SEL R27, RZ, 0x1fffe, P6 ;  /* 0x0001fffeff1b7807 */ /* 0x000fc60003000000 */
[----:B------:R1:W-:Y:S01]  /*36f0*/  LDGSTS.E [R29+0xc00c], desc[UR18][R30.64], !P5 ;  /* 0x0c00c0001e1d7fae */ /* 0x0003e2000e921852 */
[----:B------:R-:W-:Y:S01]  /*3700*/  ISETP.GE.U32.AND P5, PT, R0, 0x7fffffcf, PT ;  /* 0x7fffffcf0000780c */ /* 0x000fe20003fa6070 */
[----:B------:R-:W-:Y:S01]  /*3710*/  VIADD R0, R24, 0xffffffe9 ;  /* 0xffffffe918007836 */ /* 0x000fe20000000000 */
[----:B------:R-:W-:Y:S01]  /*3720*/  IADD3 R26, R26, R27, RZ ;  /* 0x0000001b1a1a7210 */ /* 0x000fe20007ffe0ff */
[----:B------:R2:W-:Y:S01]  /*3730*/  STL.64 [R1+0x538], R36 ;  /* 0x0005382401007387 */ /* 0x0005e20000100a00 */
[----:B------:R-:W-:Y:S01]  /*3740*/  SEL R25, RZ, 0x4, P5 ;  /* 0x00000004ff197807 */ /* 0x000fe20002800000 */
[----:B------:R-:W-:Y:S01]  /*3750*/  VIADD R27, R24, 0xfffffff2 ;  /* 0xfffffff2181b7836 */ /* 0x000fe20000000000 */
[----:B------:R-:W-:Y:S01]  /*3760*/  ISETP.GE.U32.AND P6, PT, R0, 0x7fffffca, PT ;  /* 0x7fffffca0000780c */ /* 0x000fe20003fc6070 */
[----:B------:R-:W-:Y:S01]  /*3770*/  VIADD R0, R24, 0xffffffeb ;  /* 0xffffffeb18007836 */ /* 0x000fe20000000000 */
[----:B------:R3:W-:Y:S01]  /*3780*/  STL.64 [R1+0x540], R34 ;  /* 0x0005402201007387 */ /* 0x0007e20000100a00 */
[----:B------:R-:W-:Y:S01]  /*3790*/  ISETP.GE.U32.AND P5, PT, R4, 0x7fffffcb, PT ;  /* 0x7fffffcb0400780c */ /* 0x000fe20003fa6070 */
[----:B-1----:R-:W-:-:S02]  /*37a0*/  VIADD R29, R24, 0xffffffe4 ;  /* 0xffffffe4181d7836 */ /* 0x002fc40000000000 */
[----:B------:R1:W-:Y:S01]  /*37b0*/  STL.64 [R1+0x548], R32 ;  /* 0x0005482001007387 */ /* 0x0003e20000100a00 */
[----:B------:R-:W-:Y:S02]  /*37c0*/  SEL R4, RZ, 0x1, P3 ;  /* 0x00000001ff047807 */ /* 0x000fe40001800000 */
[----:B------:R-:W-:Y:S01]  /*37d0*/  ISETP.GE.U32.AND P3, PT, R0, 0x7fffffcc, PT ;  /* 0x7fffffcc0000780c */ /* 0x000fe20003f66070 */
[----:B------:R4:W-:Y:S01]  /*37e0*/  STL.64 [R1+0x550], R30 ;  /* 0x0005501e01007387 */ /* 0x0009e20000100a00 */
[----:B------:R-:W-:Y:S01]  /*37f0*/  SEL R0, RZ, 0x4, P5 ;  /* 0x00000004ff007807 */ /* 0x000fe20002800000 */
[----:B--2---:R-:W-:Y:S01]  /*3800*/  VIADD R36, R24, 0xffffffe0 ;  /* 0xffffffe018247836 */ /* 0x004fe20000000000 */
[----:B------:R-:W-:Y:S01]  /*3810*/  ISETP.GE.U32.AND P5, PT, R28, 0x7fffffc6, PT ;  /* 0x7fffffc61c00780c */ /* 0x000fe20003fa6070 */
[----:B------:R-:W-:Y:S01]  /*3820*/  VIADD R28, R24, 0xffffffe1 ;  /* 0xffffffe1181c7836 */ /* 0x000fe20000000000 */
[----:B------:R-:W-:Y:S01]  /*3830*/  LOP3.LUT R26, R26, 0x3, RZ, 0xc0, !PT ;  /* 0x000000031a1a7812 */ /* 0x000fe200078ec0ff */
[C---:B---3--:R-:W-:Y:S01]  /*3840*/  VIADD R34, R24.reuse, 0xffffffe3 ;  /* 0xffffffe318227836 */ /* 0x048fe20000000000 */
[----:B------:R-:W-:Y:S01]  /*3850*/  SEL R35, RZ, 0x1fffe, P5 ;  /* 0x0001fffeff237807 */ /* 0x000fe20002800000 */
[----:B-1----:R-:W-:Y:S01]  /*3860*/  VIADD R32, R24, 0xffffffe7 ;  /* 0xffffffe718207836 */ /* 0x002fe20000000000 */
[----:B------:R-:W-:Y:S01]  /*3870*/  ISETP.GE.U32.AND P5, PT, R28, 0x7fffffc2, PT ;  /* 0x7fffffc21c00780c */ /* 0x000fe20003fa6070 */
[----:B------:R1:W-:Y:S01]  /*3880*/  STL [R1+0x93c], R36 ;  /* 0x00093c2401007387 */ /* 0x0003e20000100800 */
[----:B----4-:R-:W-:Y:S01]  /*3890*/  VIADD R30, R24, 0xffffffe6 ;  /* 0xffffffe6181e7836 */ /* 0x010fe20000000000 */
[----:B------:R-:W-:-:S02]  /*38a0*/  SEL R31, RZ, 0x1fffe, P6 ;  /* 0x0001fffeff1f7807 */ /* 0x000fc40003000000 */
[----:B------:R-:W-:Y:S02]  /*38b0*/  ISETP.GE.U32.AND P6, PT, R29, 0x7fffffc5, PT ;  /* 0x7fffffc51d00780c */ /* 0x000fe40003fc6070 */
[----:B------:R-:W-:Y:S01]  /*38c0*/  SEL R29, RZ, 0x7fff8, P3 ;  /* 0x0007fff8ff1d7807 */ /* 0x000fe20001800000 */
[----:B------:R-:W-:Y:S01]  /*38d0*/  IMAD.IADD R4, R4, 0x1, R31 ;  /* 0x0000000104047824 */ /* 0x000fe200078e021f */
[----:B------:R-:W-:Y:S02]  /*38e0*/  ISETP.GE.U32.AND P3, PT, R30, 0x7fffffc7, PT ;  /* 0x7fffffc71e00780c */ /* 0x000fe40003f66070 */
[----:B------:R-:W-:Y:S02]  /*38f0*/  SEL R30, RZ, 0x1, P6 ;  /* 0x00000001ff1e7807 */ /* 0x000fe40003000000 */
[----:B------:R-:W-:Y:S01]  /*3900*/  ISETP.GE.U32.AND P6, PT, R32, 0x7fffffc8, PT ;  /* 0x7fffffc82000780c */ /* 0x000fe20003fc6070 */
[----:B------:R-:W-:Y:S01]  /*3910*/  VIADD R32, R24, 0xffffffe2 ;  /* 0xffffffe218207836 */ /* 0x000fe20000000000 */
[----:B------:R-:W-:Y:S01]  /*3920*/  SEL R28, RZ, 0x4, P3 ;  /* 0x00000004ff1c7807 */ /* 0x000fe20001800000 */
[----:B------:R-:W-:Y:S01]  /*3930*/  IMAD.IADD R30, R30, 0x1, R35 ;  /* 0x000000011e1e7824 */ /* 0x000fe200078e0223 */
[----:B------:R-:W-:-:S02]  /*3940*/  SEL R33, RZ, 0x7fff8, P6 ;  /* 0x0007fff8ff217807 */ /* 0x000fc40003000000 */
[----:B------:R-:W-:Y:S02]  /*3950*/  ISETP.GE.U32.AND P3, PT, R32, 0x7fffffc3, PT ;  /* 0x7fffffc32000780c */ /* 0x000fe40003f66070 */
[----:B------:R-:W-:Y:S02]  /*3960*/  IADD3 R32, R24, -0xd, RZ ;  /* 0xfffffff318207810 */ /* 0x000fe40007ffe0ff */
[----:B------:R-:W-:Y:S01]  /*3970*/  ISETP.GE.U32.AND P6, PT, R36, 0x7fffffc1, PT ;  /* 0x7fffffc12400780c */ /* 0x000fe20003fc6070 */
[----:B-1----:R-:W-:Y:S01]  /*3980*/  VIADD R36, R24, 0xffffffef ;  /* 0xffffffef18247836 */ /* 0x002fe20000000000 */
[----:B------:R-:W-:Y:S02]  /*3990*/  SEL R37, RZ, 0x1fffe, P5 ;  /* 0x0001fffeff257807 */ /* 0x000fe40002800000 */
[----:B------:R-:W-:Y:S02]  /*39a0*/  ISETP.GE.U32.AND P5, PT, R32, 0x7fffffd4, PT ;  /* 0x7fffffd42000780c */ /* 0x000fe40003fa6070 */
[----:B------:R-:W-:-:S02]  /*39b0*/  SEL R32, RZ, 0x4, P3 ;  /* 0x00000004ff207807 */ /* 0x000fc40001800000 */
[----:B------:R-:W-:Y:S02]  /*39c0*/  ISETP.GE.U32.AND P3, PT, R34, 0x7fffffc4, PT ;  /* 0x7fffffc42200780c */ /* 0x000fe40003f66070 */
[----:B------:R-:W-:Y:S02]  /*39d0*/  SEL R34, RZ, 0x1, P6 ;  /* 0x00000001ff227807 */ /* 0x000fe40003000000 */
[----:B------:R-:W-:Y:S02]  /*39e0*/  LOP3.LUT R4, R4, 0x3, RZ, 0xc0, !PT ;  /* 0x0000000304047812 */ /* 0x000fe400078ec0ff */
[----:B------:R-:W-:Y:S01]  /*39f0*/  SEL R31, RZ, 0x7fff8, P3 ;  /* 0x0007fff8ff1f7807 */ /* 0x000fe20001800000 */
[----:B------:R-:W-:Y:S01]  /*3a00*/  IMAD.IADD R34, R34, 0x1, R37 ;  /* 0x0000000122227824 */ /* 0x000fe200078e0225 */
[----:B------:R-:W-:Y:S02]  /*3a10*/  IADD3 R4, R4, R29, R0 ;  /* 0x0000001d04047210 */ /* 0x000fe40007ffe000 */
[----:B------:R-:W-:-:S02]  /*3a20*/  ISETP.GE.U32.AND P3, PT, R36, 0x7fffffd0, PT ;  /* 0x7fffffd02400780c */ /* 0x000fc40003f66070 */
[----:B------:R-:W-:Y:S01]  /*3a30*/  LOP3.LUT R34, R34, 0x3, RZ, 0xc0, !PT ;  /* 0x0000000322227812 */ /* 0x000fe200078ec0ff */
[----:B------:R-:W-:Y:S01]  /*3a40*/  IMAD.SHL.U32 R4, R4, 0x100, RZ ;  /* 0x0000010004047824 */ /* 0x000fe200078e00ff */
[----:B------:R-:W-:Y:S02]  /*3a50*/  LOP3.LUT R30, R30, 0x3, RZ, 0xc0, !PT ;  /* 0x000000031e1e7812 */ /* 0x000fe400078ec0ff */
[----:B------:R-:W-:Y:S02]  /*3a60*/  IADD3 R31, R34, R31, R32 ;  /* 0x0000001f221f7210 */ /* 0x000fe40007ffe020 */
[----:B------:R-:W-:Y:S02]  /*3a70*/  SEL R0, RZ, 0x7fff8, P3 ;  /* 0x0007fff8ff007807 */ /* 0x000fe40001800000 */
[----:B------:R-:W-:Y:S02]  /*3a80*/  IADD3 R28, R30, R33, R28 ;  /* 0x000000211e1c7210 */ /* 0x000fe40007ffe01c */
[----:B------:R-:W-:-:S02]  /*3a90*/  LOP3.LUT R31, R31, 0xf, RZ, 0xc0, !PT ;  /* 0x0000000f1f1f7812 */ /* 0x000fc400078ec0ff */
[----:B------:R-:W-:Y:S02]  /*3aa0*/  ISETP.GE.U32.AND P3, PT, R27, 0x7fffffd3, PT ;  /* 0x7fffffd31b00780c */ /* 0x000fe40003f66070 */
[----:B------:R-:W-:Y:S01]  /*3ab0*/  IADD3 R0, R26, R0, R25 ;  /* 0x000000001a007210 */ /* 0x000fe20007ffe019 */
[----:B------:R-:W-:Y:S01]  /*3ac0*/  IMAD.SHL.U32 R25, R2, 0x8, RZ ;  /* 0x0000000802197824 */ /* 0x000fe200078e00ff */
[----:B------:R-:W-:Y:S01]  /*3ad0*/  LOP3.LUT R27, R4, 0xf00, RZ, 0xe2, !PT ;  /* 0x00000f00041b7812 */ /* 0x000fe200078ee2ff */
[----:B------:R-:W-:Y:S01]  /*3ae0*/  IMAD R28, R28, 0x10, R31 ;  /* 0x000000101c1c7824 */ /* 0x000fe200078e021f */
[----:B------:R-:W-:Y:S01]  /*3af0*/  IADD3 R26, R24, -0xf, RZ ;  /* 0xfffffff1181a7810 */ /* 0x000fe20007ffe0ff */
[----:B------:R-:W-:Y:S02]  /*3b00*/  VIADD R4, R39, UR7 ;  /* 0x0000000727047c36 */ /* 0x000fe40008000000 */
[----:B------:R-:W-:-:S04]  /*3b10*/  IMAD.WIDE R36, R25, 0x4, R16 ;  /* 0x0000000419247825 */ /* 0x000fc800078e0210 */
[----:B------:R-:W-:Y:S01]  /*3b20*/  IMAD R0, R0, 0x1000, R27 ;  /* 0x0000100000007824 */ /* 0x000fe200078e021b */
[----:B------:R1:W-:Y:S01]  /*3b30*/  STL.64 [R1+0x558], R36 ;  /* 0x0005582401007387 */ /* 0x0003e20000100a00 */
[----:B------:R-:W-:-:S03]  /*3b40*/  IMAD.WIDE R34, R25, 0x4, R14 ;  /* 0x0000000419227825 */ /* 0x000fc600078e020e */
[----:B------:R1:W-:Y:S01]  /*3b50*/  LDGSTS.E [R4], desc[UR18][R36.64], !P2 ;  /* 0x0000000024047fae */ /* 0x0003e2000d121852 */
[----:B------:R-:W-:Y:S02]  /*3b60*/  IMAD R27, R2, 0x9, RZ ;  /* 0x00000009021b7824 */ /* 0x000fe400078e02ff */
[C---:B------:R-:W-:Y:S01]  /*3b70*/  IMAD.WIDE R32, R25.reuse, 0x4, R12 ;  /* 0x0000000419207825 */ /* 0x040fe200078e020c */
[----:B------:R2:W-:Y:S03]  /*3b80*/  STL.64 [R1+0x560], R34 ;  /* 0x0005602201007387 */ /* 0x0005e60000100a00 */
[----:B------:R-:W-:Y:S01]  /*3b90*/  IMAD.WIDE R30, R25, 0x4, R10 ;  /* 0x00000004191e7825 */ /* 0x000fe200078e020a */
[----:B------:R-:W-:Y:S01]  /*3ba0*/  LOP3.LUT R25, R28, 0xff, RZ, 0xc0, !PT ;  /* 0x000000ff1c197812 */ /* 0x000fe200078ec0ff */
[----:B------:R2:W-:Y:S02]  /*3bb0*/  LDGSTS.E [R4+0x4000], desc[UR18][R34.64], !P2 ;  /* 0x0400000022047fae */ /* 0x0005e4000d121852 */
[----:B-1----:R-:W-:-:S02]  /*3bc0*/  IMAD.WIDE R36, R27, 0x4, R16 ;  /* 0x000000041b247825 */ /* 0x002fc400078e0210 */
[----:B------:R1:W-:Y:S02]  /*3bd0*/  STL.64 [R1+0x568], R32 ;  /* 0x0005682001007387 */ /* 0x0003e40000100a00 */
[----:B------:R-:W-:Y:S02]  /*3be0*/  IMAD.IADD R0, R0, 0x1, R25 ;  /* 0x0000000100007824 */ /* 0x000fe400078e0219 */
[----:B------:R1:W-:Y:S01]  /*3bf0*/  LDGSTS.E [R4+0x8000], desc[UR18][R32.64], !P2 ;  /* 0x0800000020047fae */ /* 0x0003e2000d121852 */
[----:B------:R-:W-:Y:S02]  /*3c00*/  IMAD R25, R2, 0xa, RZ ;  /* 0x0000000a02197824 */ /* 0x000fe400078e02ff */
[----:B--2---:R-:W-:Y:S01]  /*3c10*/  IMAD.WIDE R34, R27, 0x4, R14 ;  /* 0x000000041b227825 */ /* 0x004fe200078e020e */
[----:B------:R2:W-:Y:S01]  /*3c20*/  STL.64 [R1+0x570], R30 ;  /* 0x0005701e01007387 */ /* 0x0005e20000100a00 */
[----:B------:R-:W-:Y:S02]  /*3c30*/  LOP3.LUT R0, R0, 0xffff, RZ, 0xc0, !PT ;  /* 0x0000ffff00007812 */ /* 0x000fe400078ec0ff */
[----:B------:R-:W-:Y:S01]  /*3c40*/  IMAD.WIDE R28, R25, 0x4, R10 ;  /* 0x00000004191c7825 */ /* 0x000fe200078e020a */
[----:B------:R2:W-:Y:S01]  /*3c50*/  LDGSTS.E [R4+0xc000], desc[UR18][R30.64], !P2 ;  /* 0x0c0000001e047fae */ /* 0x0005e2000d121852 */
[----:B------:R-:W-:-:S02]  /*3c60*/  ISETP.GT.AND P2, PT, R252, 0x1f, PT ;  /* 0x0000001ffc00780c */ /* 0x000fc40003f44270 */
[C---:B-1----:R-:W-:Y:S01]  /*3c70*/  IMAD.WIDE R32, R27.reuse, 0x4, R12 ;  /* 0x000000041b207825 */ /* 0x042fe200078e020c */
[----:B------:R-:W-:Y:S04]  /*3c80*/  LDGSTS.E [R4+0x4], desc[UR18][R36.64], !P1 ;  /* 0x0000400024047fae */ /* 0x000fe8000c921852 */
[----:B------:R1:W-:Y:S01]  /*3c90*/  LDGSTS.E [R4+0x4004], desc[UR18][R34.64], !P1 ;  /* 0x0400400022047fae */ /* 0x0003e2000c921852 */
[----:B--2---:R-:W-:-:S03]  /*3ca0*/  IMAD.WIDE R30, R27, 0x4, R10 ;  /* 0x000000041b1e7825 */ /* 0x004fc600078e020a */
[----:B------:R-:W-:Y:S01]  /*3cb0*/  STL.64 [R1+0x578], R36 ;  /* 0x0005782401007387 */ /* 0x000fe20000100a00 */
[----:B------:R-:W-:-:S03]  /*3cc0*/  IMAD R27, R2, 0xb, RZ ;  /* 0x0000000b021b7824 */ /* 0x000fc600078e02ff */
[----:B------:R2:W-:Y:S04]  /*3cd0*/  LDGSTS.E [R4+0x8004], desc[UR18][R32.64], !P1 ;  /* 0x0800400020047fae */ /* 0x0005e8000c921852 */
[----:B------:R1:W-:Y:S04]  /*3ce0*/  STL.64 [R1+0x580], R34 ;  /* 0x0005802201007387 */ /* 0x0003e80000100a00 */
[----:B------:R3:W-:Y:S01]  /*3cf0*/  LDGSTS.E [R4+0xc004], desc[UR18][R30.64], !P1 ;  /* 0x0c0040001e047fae */ /* 0x0007e2000c921852 */
[----:B------:R-:W-:Y:S02]  /*3d00*/  ISETP.GE.U32.AND P1, PT, R26, 0x7fffffd2, PT ;  /* 0x7fffffd21a00780c */ /* 0x000fe40003f26070 */
[----:B------:R-:W-:Y:S01]  /*3d10*/  SEL R26, RZ, 0x4, !P2 ;  /* 0x00000004ff1a7807 */ /* 0x000fe20005000000 */
[----:B------:R2:W-:Y:S01]  /*3d20*/  STL.64 [R1+0x588], R32 ;  /* 0x0005882001007387 */ /* 0x0005e20000100a00 */
[----:B------:R-:W-:Y:S01]  /*3d30*/  ISETP.GE.AND P2, PT, R129, R24, PT ;  /* 0x000000188100720c */ /* 0x000fe20003f46270 */
[----:B------:R-:W-:-:S02]  /*3d40*/  VIADD R24, R24, 0xfffffff0 ;  /* 0xfffffff018187836 */ /* 0x000fc40000000000 */
[----:B-1----:R-:W-:Y:S01]  /*3d50*/  IMAD.WIDE R34, R25, 0x4, R16 ;  /* 0x0000000419227825 */ /* 0x002fe200078e0210 */
[----:B------:R3:W-:Y:S01]  /*3d60*/  STL.64 [R1+0x590], R30 ;  /* 0x0005901e01007387 */ /* 0x0007e20000100a00 */
[----:B------:R-:W-:-:S03]  /*3d70*/  SEL R26, R26, RZ, !P2 ;  /* 0x000000ff1a1a7207 */ /* 0x000fc60005000000 */
[----:B------:R1:W-:Y:S01]  /*3d80*/  STL.64 [R1+0x598], R34 ;  /* 0x0005982201007387 */ /* 0x0003e20000100a00 */
[----:B------:R-:W-:Y:S01]  /*3d90*/  ISETP.NE.U32.AND P2, PT, R26, RZ, PT ;  /* 0x000000ff1a00720c */ /* 0x000fe20003f45070 */
[C---:B--2---:R-:W-:Y:S02]  /*3da0*/  IMAD.WIDE R32, R25.reuse, 0x4, R14 ;  /* 0x0000000419207825 */ /* 0x044fe400078e020e */
[----:B------:R1:W-:Y:S01]  /*3db0*/  LDGSTS.E [R4+0x8], desc[UR18][R34.64], !P4 ;  /* 0x0000800022047fae */ /* 0x0003e2000e121852 */
[----:B------:R-:W-:Y:S01]  /*3dc0*/  LOP3.LUT R26, R38, 0x30, RZ, 0x3c, !PT ;  /* 0x00000030261a7812 */ /* 0x000fe200078e3cff */
[----:B---3--:R-:W-:Y:S02]  /*3dd0*/  IMAD.WIDE R30, R25, 0x4, R12 ;  /* 0x00000004191e7825 */ /* 0x008fe400078e020c */
[----:B------:R2:W-:Y:S02]  /*3de0*/  STL.64 [R1+0x5a0], R32 ;  /* 0x0005a02001007387 */ /* 0x0005e40000100a00 */
[----:B------:R-:W-:-:S02]  /*3df0*/  IMAD R25, R2, 0xc, RZ ;  /* 0x0000000c02197824 */ /* 0x000fc400078e02ff */
[----:B------:R2:W-:Y:S01]  /*3e00*/  LDGSTS.E [R4+0x4008], desc[UR18][R32.64], !P4 ;  /* 0x0400800020047fae */ /* 0x0005e2000e121852 */
[----:B-1----:R-:W-:-:S03]  /*3e10*/  IMAD.WIDE R34, R27, 0x4, R16 ;  /* 0x000000041b227825 */ /* 0x002fc600078e0210 */
[----:B------:R1:W-:Y:S04]  /*3e20*/  STL.64 [R1+0x5a8], R30 ;  /* 0x0005a81e01007387 */ /* 0x0003e80000100a00 */
[----:B------:R1:W-:Y:S01]  /*3e30*/  LDGSTS.E [R4+0x8008], desc[UR18][R30.64], !P4 ;  /* 0x080080001e047fae */ /* 0x0003e2000e121852 */
[----:B--2---:R-:W-:-:S03]  /*3e40*/  IMAD.WIDE R32, R27, 0x4, R14 ;  /* 0x000000041b207825 */ /* 0x004fc600078e020e */
[----:B------:R2:W-:Y:S04]  /*3e50*/  STL.64 [R1+0x5b0], R28 ;  /* 0x0005b01c01007387 */ /* 0x0005e80000100a00 */
[----:B------:R2:W-:Y:S01]  /*3e60*/  LDGSTS.E [R4+0xc008], desc[UR18][R28.64], !P4 ;  /* 0x0c0080001c047fae */ /* 0x0005e2000e121852 */
[----:B------:R-:W-:Y:S01]  /*3e70*/  ISETP.GE.U32.AND P4, PT, R24, 0x7fffffd1, PT ;  /* 0x7fffffd11800780c */ /* 0x000fe20003f86070 */
[C---:B-1----:R-:W-:Y:S01]  /*3e80*/  IMAD.WIDE R30, R27.reuse, 0x4, R12 ;  /* 0x000000041b1e7825 */ /* 0x042fe200078e020c */
[----:B------:R-:W-:Y:S01]  /*3e90*/  SHF.R.U32.HI R24, RZ, 0xf, R0 ;  /* 0x0000000fff187819 */ /* 0x000fe20000011600 */
[----:B------:R-:W-:Y:S04]  /*3ea0*/  LDGSTS.E [R4+0xc], desc[UR18][R34.64], !P0 ;  /* 0x0000c00022047fae */ /* 0x000fe8000c121852 */
[----:B------:R-:W-:Y:S01]  /*3eb0*/  LDGSTS.E [R4+0x400c], desc[UR18][R32.64], !P0 ;  /* 0x0400c00020047fae */ /* 0x000fe2000c121852 */
[----:B--2---:R-:W-:-:S03]  /*3ec0*/  IMAD.WIDE R28, R27, 0x4, R10 ;  /* 0x000000041b1c7825 */ /* 0x004fc600078e020a */
[----:B------:R-:W-:Y:S01]  /*3ed0*/  LDGSTS.E [R4+0x800c], desc[UR18][R30.64], !P0 ;  /* 0x0800c0001e047fae */ /* 0x000fe2000c121852 */
[----:B------:R-:W-:-:S03]  /*3ee0*/  IMAD R27, R2, 0xd, RZ ;  /* 0x0000000d021b7824 */ /* 0x000fc600078e02ff */
[----:B------:R1:W-:Y:S01]  /*3ef0*/  LDGSTS.E [R4+0xc00c], desc[UR18][R28.64], !P0 ;  /* 0x0c00c0001c047fae */ /* 0x0003e2000c121852 */
[----:B------:R-:W-:Y:S01]  /*3f00*/  LOP3.LUT P0, RZ, R24, 0x1, RZ, 0xc0, !PT ;  /* 0x0000000118ff7812 */ /* 0x000fe2000780c0ff */
[----:B------:R-:W-:Y:S01]  /*3f10*/  VIADD R24, R26, UR7 ;  /* 0x000000071a187c36 */ /* 0x000fe20008000000 */
[----:B------:R-:W-:Y:S01]  /*3f20*/  LOP3.LUT R26, R38, 0x40, RZ, 0x3c, !PT ;  /* 0x00000040261a7812 */ /* 0x000fe200078e3cff */
[----:B------:R2:W-:Y:S04]  /*3f30*/  STL.64 [R1+0x5b8], R34 ;  /* 0x0005b82201007387 */ /* 0x0005e80000100a00 */
[----:B------:R3:W-:Y:S01]  /*3f40*/  STL.64 [R1+0x5c0], R32 ;  /* 0x0005c02001007387 */ /* 0x0007e20000100a00 */
[----:B------:R-:W-:-:S03]  /*3f50*/  VIADD R26, R26, UR7 ;  /* 0x000000071a1a7c36 */ /* 0x000fc60008000000 */
[----:B------:R4:W-:Y:S01]  /*3f60*/  STL.64 [R1+0x5c8], R30 ;  /* 0x0005c81e01007387 */ /* 0x0009e20000100a00 */
[----:B-1----:R-:W-:Y:S01]  /*3f70*/  SHF.R.U32.HI R4, RZ, 0xd, R0 ;  /* 0x0000000dff047819 */ /* 0x002fe20000011600 */
[C---:B--2---:R-:W-:Y:S02]  /*3f80*/  IMAD.WIDE R34, R25.reuse, 0x4, R16 ;  /* 0x0000000419227825 */ /* 0x044fe400078e0210 */
[----:B------:R1:W-:Y:S02]  /*3f90*/  STL.64 [R1+0x5d0], R28 ;  /* 0x0005d01c01007387 */ /* 0x0003e40000100a00 */
[C---:B---3--:R-:W-:Y:S02]  /*3fa0*/  IMAD.WIDE R32, R25.reuse, 0x4, R14 ;  /* 0x0000000419207825 */ /* 0x048fe400078e020e */
[----:B------:R2:W-:Y:S02]  /*3fb0*/  LDGSTS.E [R24], desc[UR18][R34.64], !P5 ;  /* 0x0000000022187fae */ /* 0x0005e4000e921852 */
[----:B----4-:R-:W-:-:S02]  /*3fc0*/  IMAD.WIDE R30, R25, 0x4, R12 ;  /* 0x00000004191e7825 */ /* 0x010fc400078e020c */
[----:B------:R3:W-:Y:S02]  /*3fd0*/  LDGSTS.E [R24+0x4000], desc[UR18][R32.64], !P5 ;  /* 0x0400000020187fae */ /* 0x0007e4000e921852 */
[----:B-1----:R-:W-:Y:S01]  /*3fe0*/  IMAD.WIDE R28, R25, 0x4, R10 ;  /* 0x00000004191c7825 */ /* 0x002fe200078e020a */
[----:B------:R-:W-:Y:S01]  /*3ff0*/  SHF.R.U32.HI R25, RZ, 0xe, R0 ;  /* 0x0000000eff197819 */ /* 0x000fe20000011600 */
[----:B------:R2:W-:Y:S04]  /*4000*/  STL.64 [R1+0x5d8], R34 ;  /* 0x0005d82201007387 */ /* 0x0005e80000100a00 */
[----:B------:R1:W-:Y:S04]  /*4010*/  LDGSTS.E [R24+0x8000], desc[UR18][R30.64], !P5 ;  /* 0x080000001e187fae */ /* 0x0003e8000e921852 */
[----:B------:R3:W-:Y:S04]  /*4020*/  STL.64 [R1+0x5e0], R32 ;  /* 0x0005e02001007387 */ /* 0x0007e80000100a00 */
[----:B------:R4:W-:Y:S01]  /*4030*/  LDGSTS.E [R24+0xc000], desc[UR18][R28.64], !P5 ;  /* 0x0c0000001c187fae */ /* 0x0009e2000e921852 */
[----:B--2---:R-:W-:Y:S01]  /*4040*/  IMAD.WIDE R34, R27, 0x4, R16 ;  /* 0x000000041b227825 */ /* 0x004fe200078e0210 */
[----:B------:R-:W-:-:S02]  /*4050*/  LOP3.LUT P5, RZ, R25, 0x1, RZ, 0xc0, !PT ;  /* 0x0000000119ff7812 */ /* 0x000fc400078ac0ff */
[----:B------:R1:W-:Y:S01]  /*4060*/  STL.64 [R1+0x5e8], R30 ;  /* 0x0005e81e01007387 */ /* 0x0003e20000100a00 */
[----:B------:R-:W-:Y:S02]  /*4070*/  IMAD R25, R2, 0xe, RZ ;  /* 0x0000000e02197824 */ /* 0x000fe400078e02ff */
[C---:B---3--:R-:W-:Y:S01]  /*4080*/  IMAD.WIDE R32, R27.reuse, 0x4, R14 ;  /* 0x000000041b207825 */ /* 0x048fe200078e020e */
[----:B------:R4:W-:Y:S04]  /*4090*/  STL.64 [R1+0x5f0], R28 ;  /* 0x0005f01c01007387 */ /* 0x0009e80000100a00 */
[----:B------:R2:W-:Y:S01]  /*40a0*/  STL.64 [R1+0x5f8], R34 ;  /* 0x0005f82201007387 */ /* 0x0005e20000100a00 */
[----:B-1----:R-:W-:-:S03]  /*40b0*/  IMAD.WIDE R30, R27, 0x4, R12 ;  /* 0x000000041b1e7825 */ /* 0x002fc600078e020c */
[----:B------:R2:W-:Y:S01]  /*40c0*/  LDGSTS.E [R24+0x4], desc[UR18][R34.64], !P3 ;  /* 0x0000400022187fae */ /* 0x0005e2000d921852 */
[----:B----4-:R-:W-:-:S03]  /*40d0*/  IMAD.WIDE R28, R27, 0x4, R10 ;  /* 0x000000041b1c7825 */ /* 0x010fc600078e020a */
[----:B------:R1:W-:Y:S01]  /*40e0*/  STL.64 [R1+0x600], R32 ;  /* 0x0006002001007387 */ /* 0x0003e20000100a00 */
[----:B------:R-:W-:-:S03]  /*40f0*/  IMAD R27, R2, 0xf, RZ ;  /* 0x0000000f021b7824 */ /* 0x000fc600078e02ff */
[----:B------:R1:W-:Y:S01]  /*4100*/  LDGSTS.E [R24+0x4004], desc[UR18][R32.64], !P3 ;  /* 0x0400400020187fae */ /* 0x0003e2000d921852 */
[----:B--2---:R-:W-:-:S03]  /*4110*/  IMAD.WIDE R34, R25, 0x4, R16 ;  /* 0x0000000419227825 */ /* 0x004fc600078e0210 */
[----:B------:R2:W-:Y:S04]  /*4120*/  STL.64 [R1+0x608], R30 ;  /* 0x0006081e01007387 */ /* 0x0005e80000100a00 */
[----:B------:R2:W-:Y:S01]  /*4130*/  LDGSTS.E [R24+0x8004], desc[UR18][R30.64], !P3 ;  /* 0x080040001e187fae */ /* 0x0005e2000d921852 */
[----:B-1----:R-:W-:-:S03]  /*4140*/  IMAD.WIDE R32, R25, 0x4, R14 ;  /* 0x0000000419207825 */ /* 0x002fc600078e020e */
[----:B------:R1:W-:Y:S04]  /*4150*/  STL.64 [R1+0x610], R28 ;  /* 0x0006101c01007387 */ /* 0x0003e80000100a00 */
[----:B------:R1:W-:Y:S01]  /*4160*/  LDGSTS.E [R24+0xc004], desc[UR18][R28.64], !P3 ;  /* 0x0c0040001c187fae */ /* 0x0003e2000d921852 */
[----:B------:R-:W-:Y:S01]  /*4170*/  LOP3.LUT P3, RZ, R4, 0x1, RZ, 0xc0, !PT ;  /* 0x0000000104ff7812 */ /* 0x000fe2000786c0ff */
[----:B--2---:R-:W-:Y:S02]  /*4180*/  IMAD.WIDE R30, R25, 0x4, R12 ;  /* 0x00000004191e7825 */ /* 0x004fe400078e020c */
[----:B------:R2:W-:Y:S01]  /*4190*/  STL.64 [R1+0x618], R34 ;  /* 0x0006182201007387 */ /* 0x0005e20000100a00 */
[----:B------:R-:W-:-:S03]  /*41a0*/  SHF.R.U32.HI R4, RZ, 0xc, R0 ;  /* 0x0000000cff047819 */ /* 0x000fc60000011600 */
[----:B------:R2:W-:Y:S01]  /*41b0*/  LDGSTS.E [R24+0x8], desc[UR18][R34.64], !P1 ;  /* 0x0000800022187fae */ /* 0x0005e2000c921852 */
[----:B-1----:R-:W-:-:S03]  /*41c0*/  IMAD.WIDE R28, R25, 0x4, R10 ;  /* 0x00000004191c7825 */ /* 0x002fc600078e020a */
[----:B------:R1:W-:Y:S01]  /*41d0*/  STL.64 [R1+0x620], R32 ;  /* 0x0006202001007387 */ /* 0x0003e20000100a00 */
[----:B------:R-:W-:-:S03]  /*41e0*/  SHF.L.U32 R25, R2, 0x4, RZ ;  /* 0x0000000402197819 */ /* 0x000fc600000006ff */
        /* <DEDUP_REMOVED lines=26> */
[----:B------:R2:W-:Y:S01]  /*4390*/  LDGSTS.E [R26], desc[UR18][R34.64], P0 ;  /* 0x00000000221a7fae */ /* 0x0005e20008121852 */
[----:B-1----:R-:W-:-:S03]  /*43a0*/  IMAD.WIDE R28, R25, 0x4, R10 ;  /* 0x00000004191c7825 */ /* 0x002fc600078e020a */
[----:B------:R1:W-:Y:S01]  /*43b0*/  STL.64 [R1+0x660], R32 ;  /* 0x0006602001007387 */ /* 0x0003e20000100a00 */
[----:B------:R-:W-:-:S03]  /*43c0*/  IMAD R25, R2, 0x12, RZ ;  /* 0x0000001202197824 */ /* 0x000fc600078e02ff */
[----:B------:R1:W-:Y:S01]  /*43d0*/  LDGSTS.E [R26+0x4000], desc[UR18][R32.64], P0 ;  /* 0x04000000201a7fae */ /* 0x0003e20008121852 */
[----:B--2---:R-:W-:-:S03]  /*43e0*/  IMAD.WIDE R34, R27, 0x4, R16 ;  /* 0x000000041b227825 */ /* 0x004fc600078e0210 */
[----:B------:R2:W-:Y:S04]  /*43f0*/  STL.64 [R1+0x668], R30 ;  /* 0x0006681e01007387 */ /* 0x0005e80000100a00 */
[----:B------:R2:W-:Y:S01]  /*4400*/  LDGSTS.E [R26+0x8000], desc[UR18][R30.64], P0 ;  /* 0x080000001e1a7fae */ /* 0x0005e20008121852 */
[----:B-1----:R-:W-:-:S03]  /*4410*/  IMAD.WIDE R32, R27, 0x4, R14 ;  /* 0x000000041b207825 */ /* 0x002fc600078e020e */
[----:B------:R1:W-:Y:S04]  /*4420*/  STL.64 [R1+0x670], R28 ;  /* 0x0006701c01007387 */ /* 0x0003e80000100a00 */
[----:B------:R1:W-:Y:S01]  /*4430*/  LDGSTS.E [R26+0xc000], desc[UR18][R28.64], P0 ;  /* 0x0c0000001c1a7fae */ /* 0x0003e20008121852 */
[----:B------:R-:W-:Y:S01]  /*4440*/  LOP3.LUT P0, RZ, R4, 0x1, RZ, 0xc0, !PT ;  /* 0x0000000104ff7812 */ /* 0x000fe2000780c0ff */
[----:B--2---:R-:W-:Y:S02]  /*4450*/  IMAD.WIDE R30, R27, 0x4, R12 ;  /* 0x000000041b1e7825 */ /* 0x004fe400078e020c */
[----:B------:R2:W-:Y:S01]  /*4460*/  STL.64 [R1+0x678], R34 ;  /* 0x0006782201007387 */ /* 0x0005e20000100a00 */
[----:B------:R-:W-:-:S03]  /*4470*/  SHF.R.U32.HI R4, RZ, 0x9, R0 ;  /* 0x00000009ff047819 */ /* 0x000fc60000011600 */
[----:B------:R2:W-:Y:S01]  /*4480*/  LDGSTS.E [R26+0x4], desc[UR18][R34.64], P5 ;  /* 0x00004000221a7fae */ /* 0x0005e2000a921852 */
        /* <DEDUP_REMOVED lines=12> */
[----:B------:R-:W-:Y:S01]  /*4550*/  STL.64 [R1+0x698], R34 ;  /* 0x0006982201007387 */ /* 0x000fe20000100a00 */
[----:B------:R-:W-:-:S03]  /*4560*/  SHF.R.U32.HI R4, RZ, 0x8, R0 ;  /* 0x00000008ff047819 */ /* 0x000fc60000011600 */
[----:B------:R-:W-:Y:S01]  /*4570*/  LDGSTS.E [R26+0x8], desc[UR18][R34.64], P3 ;  /* 0x00008000221a7fae */ /* 0x000fe20009921852 */
[----:B-1----:R-:W-:-:S03]  /*4580*/  IMAD.WIDE R28, R25, 0x4, R10 ;  /* 0x00000004191c7825 */ /* 0x002fc600078e020a */
[----:B------:R1:W-:Y:S01]  /*4590*/  STL.64 [R1+0x6a0], R32 ;  /* 0x0006a02001007387 */ /* 0x0003e20000100a00 */
[----:B------:R-:W-:-:S03]  /*45a0*/  IMAD.WIDE R24, R27, 0x4, R10 ;  /* 0x000000041b187825 */ /* 0x000fc600078e020a */
[----:B------:R1:W-:Y:S04]  /*45b0*/  LDGSTS.E [R26+0x4008], desc[UR18][R32.64], P3 ;  /* 0x04008000201a7fae */ /* 0x0003e80009921852 */
        /* <DEDUP_REMOVED lines=11> */
[----:B------:R-:W-:Y:S01]  /*4670*/  STL.64 [R1+0x6c0], R30 ;  /* 0x0006c01e01007387 */ /* 0x000fe20000100a00 */
[----:B------:R-:W-:-:S03]  /*4680*/  LOP3.LUT R27, R38, 0x50, RZ, 0x3c, !PT ;  /* 0x00000050261b7812 */ /* 0x000fc600078e3cff */
[----:B------:R-:W-:Y:S04]  /*4690*/  LDGSTS.E [R26+0x400c], desc[UR18][R30.64], P1 ;  /* 0x0400c0001e1a7fae */ /* 0x000fe80008921852 */
[----:B------:R-:W-:Y:S04]  /*46a0*/  STL.64 [R1+0xa38], R28 ;  /* 0x000a381c01007387 */ /* 0x000fe80000100a00 */
[----:B------:R-:W-:Y:S04]  /*46b0*/  LDGSTS.E [R26+0x800c], desc[UR18][R28.64], P1 ;  /* 0x0800c0001c1a7fae */ /* 0x000fe80008921852 */
[----:B------:R1:W-:Y:S04]  /*46c0*/  STL.64 [R1+0xa40], R24 ;  /* 0x000a401801007387 */ /* 0x0003e80000100a00 */
[----:B------:R1:W-:Y:S01]  /*46d0*/  LDGSTS.E [R26+0xc00c], desc[UR18][R24.64], P1 ;  /* 0x0c00c000181a7fae */ /* 0x0003e20008921852 */
[----:B------:R-:W-:Y:S01]  /*46e0*/  LOP3.LUT P1, RZ, R4, 0x1, RZ, 0xc0, !PT ;  /* 0x0000000104ff7812 */ /* 0x000fe2000782c0ff */
[----:B------:R-:W-:-:S02]  /*46f0*/  VIADD R4, R27, UR7 ;  /* 0x000000071b047c36 */ /* 0x000fc40008000000 */
[C---:B-1----:R-:W-:Y:S02]  /*4700*/  IMAD R25, R2.reuse, 0x14, RZ ;  /* 0x0000001402197824 */ /* 0x042fe400078e02ff */
[----:B------:R-:W-:Y:S02]  /*4710*/  IMAD R24, R2, 0x15, RZ ;  /* 0x0000001502187824 */ /* 0x000fe400078e02ff */
[----:B------:R-:W-:-:S04]  /*4720*/  IMAD.WIDE R32, R25, 0x4, R16 ;  /* 0x0000000419207825 */ /* 0x000fc800078e0210 */
[C---:B------:R-:W-:Y:S01]  /*4730*/  IMAD.WIDE R30, R25.reuse, 0x4, R14 ;  /* 0x00000004191e7825 */ /* 0x040fe200078e020e */
[----:B------:R1:W-:Y:S03]  /*4740*/  LDGSTS.E [R4], desc[UR18][R32.64], P4 ;  /* 0x0000000020047fae */ /* 0x0003e6000a121852 */
[C---:B------:R-:W-:Y:S01]  /*4750*/  IMAD.WIDE R28, R25.reuse, 0x4, R12 ;  /* 0x00000004191c7825 */ /* 0x040fe200078e020c */
[----:B------:R1:W-:Y:S03]  /*4760*/  STL.64 [R1+0xa48], R32 ;  /* 0x000a482001007387 */ /* 0x0003e60000100a00 */
[----:B------:R-:W-:Y:S01]  /*4770*/  IMAD.WIDE R26, R25, 0x4, R10 ;  /* 0x00000004191a7825 */ /* 0x000fe200078e020a */
[----:B------:R-:W-:Y:S01]  /*4780*/  SHF.R.U32.HI R25, RZ, 0x6, R0 ;  /* 0x00000006ff197819 */ /* 0x000fe20000011600 */
[----:B------:R2:W-:Y:S04]  /*4790*/  LDGSTS.E [R4+0x4000], desc[UR18][R30.64], P4 ;  /* 0x040000001e047fae */ /* 0x0005e8000a121852 */
[----:B------:R2:W-:Y:S01]  /*47a0*/  STL.64 [R1+0xa50], R30 ;  /* 0x000a501e01007387 */ /* 0x0005e20000100a00 */
[----:B-1----:R-:W-:-:S03]  /*47b0*/  IMAD.WIDE R32, R24, 0x4, R16 ;  /* 0x0000000418207825 */ /* 0x002fc600078e0210 */
[----:B------:R1:W-:Y:S04]  /*47c0*/  LDGSTS.E [R4+0x8000], desc[UR18][R28.64], P4 ;  /* 0x080000001c047fae */ /* 0x0003e8000a121852 */
[----:B------:R1:W-:Y:S04]  /*47d0*/  STL.64 [R1+0xa58], R28 ;  /* 0x000a581c01007387 */ /* 0x0003e80000100a00 */
[----:B------:R3:W-:Y:S01]  /*47e0*/  LDGSTS.E [R4+0xc000], desc[UR18][R26.64], P4 ;  /* 0x0c0000001a047fae */ /* 0x0007e2000a121852 */
[----:B--2---:R-:W-:Y:S01]  /*47f0*/  IMAD.WIDE R30, R24, 0x4, R14 ;  /* 0x00000004181e7825 */ /* 0x004fe200078e020e */
[----:B------:R-:W-:-:S02]  /*4800*/  LOP3.LUT P4, RZ, R25, 0x1, RZ, 0xc0, !PT ;  /* 0x0000000119ff7812 */ /* 0x000fc4000788c0ff */
[----:B------:R3:W-:Y:S01]  /*4810*/  STL.64 [R1+0xa60], R26 ;  /* 0x000a601a01007387 */ /* 0x0007e20000100a00 */
[----:B------:R-:W-:Y:S02]  /*4820*/  IMAD R25, R2, 0x16, RZ ;  /* 0x0000001602197824 */ /* 0x000fe400078e02ff */
[C---:B-1----:R-:W-:Y:S01]  /*4830*/  IMAD.WIDE R28, R24.reuse, 0x4, R12 ;  /* 0x00000004181c7825 */ /* 0x042fe200078e020c */
[----:B------:R1:W-:Y:S03]  /*4840*/  STL.64 [R1+0xa68], R32 ;  /* 0x000a682001007387 */ /* 0x0003e60000100a00 */
[----:B------:R-:W-:Y:S01]  /*4850*/  IMAD.WIDE R34, R25, 0x4, R16 ;  /* 0x0000000419227825 */ /* 0x000fe200078e0210 */
[----:B------:R1:W-:Y:S03]  /*4860*/  LDGSTS.E [R4+0x4], desc[UR18][R32.64], P0 ;  /* 0x0000400020047fae */ /* 0x0003e60008121852 */
[----:B---3--:R-:W-:Y:S01]  /*4870*/  IMAD.WIDE R26, R24, 0x4, R10 ;  /* 0x00000004181a7825 */ /* 0x008fe200078e020a */
[----:B------:R2:W-:Y:S01]  /*4880*/  STL.64 [R1+0xa70], R30 ;  /* 0x000a701e01007387 */ /* 0x0005e20000100a00 */
[----:B------:R-:W-:-:S03]  /*4890*/  SHF.R.U32.HI R24, RZ, 0x5, R0 ;  /* 0x00000005ff187819 */ /* 0x000fc60000011600 */
[----:B------:R2:W-:Y:S04]  /*48a0*/  LDGSTS.E [R4+0x4004], desc[UR18][R30.64], P0 ;  /* 0x040040001e047fae */ /* 0x0005e80008121852 */
[----:B------:R3:W-:Y:S01]  /*48b0*/  STL.64 [R1+0xa78], R28 ;  /* 0x000a781c01007387 */ /* 0x0007e20000100a00 */
[----:B-1----:R-:W-:-:S03]  /*48c0*/  IMAD.WIDE R32, R25, 0x4, R14 ;  /* 0x0000000419207825 */ /* 0x002fc600078e020e */
[----:B------:R3:W-:Y:S04]  /*48d0*/  LDGSTS.E [R4+0x8004], desc[UR18][R28.64], P0 ;  /* 0x080040001c047fae */ /* 0x0007e80008121852 */
[----:B------:R1:W-:Y:S01]  /*48e0*/  STL.64 [R1+0xa88], R26 ;  /* 0x000a881a01007387 */ /* 0x0003e20000100a00 */
[----:B--2---:R-:W-:-:S03]  /*48f0*/  IMAD.WIDE R30, R25, 0x4, R12 ;  /* 0x00000004191e7825 */ /* 0x004fc600078e020c */
[----:B------:R1:W-:Y:S01]  /*4900*/  LDGSTS.E [R4+0xc004], desc[UR18][R26.64], P0 ;  /* 0x0c0040001a047fae */ /* 0x0003e20008121852 */
[----:B------:R-:W-:Y:S02]  /*4910*/  LOP3.LUT P0, RZ, R24, 0x1, RZ, 0xc0, !PT ;  /* 0x0000000118ff7812 */ /* 0x000fe4000780c0ff */
[----:B------:R-:W-:Y:S01]  /*4920*/  SHF.R.U32.HI R24, RZ, 0x4, R0 ;  /* 0x00000004ff187819 */ /* 0x000fe20000011600 */
[----:B---3--:R-:W-:Y:S01]  /*4930*/  IMAD.WIDE R28, R25, 0x4, R10 ;  /* 0x00000004191c7825 */ /* 0x008fe200078e020a */
[----:B------:R2:W-:Y:S01]  /*4940*/  STL.64 [R1+0xa80], R34 ;  /* 0x000a802201007387 */ /* 0x0005e20000100a00 */
[----:B------:R-:W-:-:S03]  /*4950*/  LOP3.LUT R25, R38, 0x60, RZ, 0x3c, !PT ;  /* 0x0000006026197812 */ /* 0x000fc600078e3cff */
[----:B------:R2:W-:Y:S01]  /*4960*/  LDGSTS.E [R4+0x8], desc[UR18][R34.64], P5 ;  /* 0x0000800022047fae */ /* 0x0005e2000a921852 */
[----:B-1----:R-:W-:-:S03]  /*4970*/  IMAD R26, R2, 0x17, RZ ;  /* 0x00000017021a7824 */ /* 0x002fc600078e02ff */
[----:B------:R1:W-:Y:S01]  /*4980*/  STL.64 [R1+0xa90], R32 ;  /* 0x000a902001007387 */ /* 0x0003e20000100a00 */
[----:B------:R-:W-:Y:S02]  /*4990*/  VIADD R27, R25, UR7 ;  /* 0x00000007191b7c36 */ /* 0x000fe40008000000 */
[----:B------:R-:W-:Y:S01]  /*49a0*/  IMAD R25, R2, 0x1b, RZ ;  /* 0x0000001b02197824 */ /* 0x000fe200078e02ff */
[----:B------:R1:W-:Y:S01]  /*49b0*/  LDGSTS.E [R4+0x4008], desc[UR18][R32.64], P5 ;  /* 0x0400800020047fae */ /* 0x0003e2000a921852 */
[----:B--2---:R-:W-:-:S03]  /*49c0*/  IMAD.WIDE R34, R26, 0x4, R16 ;  /* 0x000000041a227825 */ /* 0x004fc600078e0210 */
[----:B------:R2:W-:Y:S04]  /*49d0*/  STL.64 [R1+0xa98], R30 ;  /* 0x000a981e01007387 */ /* 0x0005e80000100a00 */
[----:B------:R2:W-:Y:S01]  /*49e0*/  LDGSTS.E [R4+0x8008], desc[UR18][R30.64], P5 ;  /* 0x080080001e047fae */ /* 0x0005e2000a921852 */
[----:B-1----:R-:W-:-:S03]  /*49f0*/  IMAD.WIDE R32, R26, 0x4, R14 ;  /* 0x000000041a207825 */ /* 0x002fc600078e020e */
[----:B------:R1:W-:Y:S04]  /*4a00*/  STL.64 [R1+0xaa8], R28 ;  /* 0x000aa81c01007387 */ /* 0x0003e80000100a00 */
[----:B------:R1:W-:Y:S01]  /*4a10*/  LDGSTS.E [R4+0xc008], desc[UR18][R28.64], P5 ;  /* 0x0c0080001c047fae */ /* 0x0003e2000a921852 */
[----:B------:R-:W-:Y:S02]  /*4a20*/  LOP3.LUT P5, RZ, R24, 0x1, RZ, 0xc0, !PT ;  /* 0x0000000118ff7812 */ /* 0x000fe400078ac0ff */
[----:B------:R-:W-:Y:S01]  /*4a30*/  SHF.R.U32.HI R24, RZ, 0x3, R0 ;  /* 0x00000003ff187819 */ /* 0x000fe20000011600 */
[C---:B--2---:R-:W-:Y:S01]  /*4a40*/  IMAD.WIDE R30, R26.reuse, 0x4, R12 ;  /* 0x000000041a1e7825 */ /* 0x044fe200078e020c */
[----:B------:R-:W-:Y:S04]  /*4a50*/  LDGSTS.E [R4+0xc], desc[UR18][R34.64], P3 ;  /* 0x0000c00022047fae */ /* 0x000fe80009921852 */
[----:B------:R-:W-:Y:S01]  /*4a60*/  LDGSTS.E [R4+0x400c], desc[UR18][R32.64], P3 ;  /* 0x0400c00020047fae */ /* 0x000fe20009921852 */
[----:B-1----:R-:W-:-:S03]  /*4a70*/  IMAD.WIDE R28, R26, 0x4, R10 ;  /* 0x000000041a1c7825 */ /* 0x002fc600078e020a */
[----:B------:R-:W-:Y:S01]  /*4a80*/  LDGSTS.E [R4+0x800c], desc[UR18][R30.64], P3 ;  /* 0x0800c0001e047fae */ /* 0x000fe20009921852 */
[----:B------:R-:W-:-:S03]  /*4a90*/  LOP3.LUT R26, R38, 0x70, RZ, 0x3c, !PT ;  /* 0x00000070261a7812 */ /* 0x000fc600078e3cff */
[----:B------:R1:W-:Y:S01]  /*4aa0*/  LDGSTS.E [R4+0xc00c], desc[UR18][R28.64], P3 ;  /* 0x0c00c0001c047fae */ /* 0x0003e20009921852 */
[----:B------:R-:W-:Y:S01]  /*4ab0*/  LOP3.LUT P3, RZ, R24, 0x1, RZ, 0xc0, !PT ;  /* 0x0000000118ff7812 */ /* 0x000fe2000786c0ff */
[----:B------:R-:W-:Y:S02]  /*4ac0*/  IMAD R24, R2, 0x19, RZ ;  /* 0x0000001902187824 */ /* 0x000fe400078e02ff */
[----:B------:R2:W-:Y:S01]  /*4ad0*/  STL.64 [R1+0xaa0], R34 ;  /* 0x000aa02201007387 */ /* 0x0005e20000100a00 */
[----:B------:R-:W-:-:S03]  /*4ae0*/  VIADD R26, R26, UR7 ;  /* 0x000000071a1a7c36 */ /* 0x000fc60008000000 */
[----:B------:R3:W-:Y:S01]  /*4af0*/  STL.64 [R1+0xab0], R32 ;  /* 0x000ab02001007387 */ /* 0x0007e20000100a00 */
[----:B-1----:R-:W-:-:S03]  /*4b00*/  IMAD R4, R2, 0x18, RZ ;  /* 0x0000001802047824 */ /* 0x002fc600078e02ff */
[----:B------:R1:W-:Y:S01]  /*4b10*/  STL.64 [R1+0xac0], R30 ;  /* 0x000ac01e01007387 */ /* 0x0003e20000100a00 */
[----:B--2---:R-:W-:-:S03]  /*4b20*/  IMAD.WIDE R34, R4, 0x4, R16 ;  /* 0x0000000404227825 */ /* 0x004fc600078e0210 */
[----:B------:R2:W-:Y:S01]  /*4b30*/  STL.64 [R1+0xad0], R28 ;  /* 0x000ad01c01007387 */ /* 0x0005e20000100a00 */
[----:B---3--:R-:W-:-:S03]  /*4b40*/  IMAD.WIDE R32, R4, 0x4, R14 ;  /* 0x0000000404207825 */ /* 0x008fc600078e020e */
[----:B------:R3:W-:Y:S01]  /*4b50*/  LDGSTS.E [R27], desc[UR18][R34.64], P1 ;  /* 0x00000000221b7fae */ /* 0x0007e20008921852 */
[----:B-1----:R-:W-:-:S03]  /*4b60*/  IMAD.WIDE R30, R4, 0x4, R12 ;  /* 0x00000004041e7825 */ /* 0x002fc600078e020c */
[----:B------:R1:W-:Y:S01]  /*4b70*/  LDGSTS.E [R27+0x4000], desc[UR18][R32.64], P1 ;  /* 0x04000000201b7fae */ /* 0x0003e20008921852 */
[----:B--2---:R-:W-:Y:S01]  /*4b80*/  IMAD.WIDE R28, R4, 0x4, R10 ;  /* 0x00000004041c7825 */ /* 0x004fe200078e020a */
[--C-:B------:R-:W-:Y:S02]  /*4b90*/  SHF.R.U32.HI R4, RZ, 0x2, R0.reuse ;  /* 0x00000002ff047819 */ /* 0x100fe40000011600 */
[----:B------:R3:W-:Y:S01]  /*4ba0*/  STL.64 [R1+0xab8], R34 ;  /* 0x000ab82201007387 */ /* 0x0007e20000100a00 */
[----:B------:R-:W-:-:S03]  /*4bb0*/  SHF.R.U32.HI R0, RZ, 0x1, R0 ;  /* 0x00000001ff007819 */ /* 0x000fc60000011600 */
[----:B------:R2:W-:Y:S04]  /*4bc0*/  LDGSTS.E [R27+0x8000], desc[UR18][R30.64], P1 ;  /* 0x080000001e1b7fae */ /* 0x0005e80008921852 */
[----:B------:R1:W-:Y:S04]  /*4bd0*/  STL.64 [R1+0xac8], R32 ;  /* 0x000ac82001007387 */ /* 0x0003e80000100a00 */
[----:B------:R4:W-:Y:S01]  /*4be0*/  LDGSTS.E [R27+0xc000], desc[UR18][R28.64], P1 ;  /* 0x0c0000001c1b7fae */ /* 0x0009e20008921852 */
[----:B---3--:R-:W-:Y:S01]  /*4bf0*/  IMAD.WIDE R34, R24, 0x4, R16 ;  /* 0x0000000418227825 */ /* 0x008fe200078e0210 */
[----:B------:R-:W-:-:S02]  /*4c00*/  LOP3.LUT P1, RZ, R4, 0x1, RZ, 0xc0, !PT ;  /* 0x0000000104ff7812 */ /* 0x000fc4000782c0ff */
[----:B------:R2:W-:Y:S01]  /*4c10*/  STL.64 [R1+0xad8], R30 ;  /* 0x000ad81e01007387 */ /* 0x0005e20000100a00 */
[----:B------:R-:W-:Y:S02]  /*4c20*/  IMAD R4, R2, 0x1a, RZ ;  /* 0x0000001a02047824 */ /* 0x000fe400078e02ff */
[----:B-1----:R-:W-:Y:S01]  /*4c30*/  IMAD.WIDE R32, R24, 0x4, R14 ;  /* 0x0000000418207825 */ /* 0x002fe200078e020e */
[----:B------:R4:W-:Y:S03]  /*4c40*/  STL.64 [R1+0xae8], R28 ;  /* 0x000ae81c01007387 */ /* 0x0009e60000100a00 */
[----:B------:R-:W-:Y:S01]  /*4c50*/  IMAD.WIDE R44, R4, 0x4, R16 ;  /* 0x00000004042c7825 */ /* 0x000fe200078e0210 */
[----:B------:R1:W-:Y:S03]  /*4c60*/  LDGSTS.E [R27+0x4], desc[UR18][R34.64], P4 ;  /* 0x00004000221b7fae */ /* 0x0003e6000a121852 */
[----:B--2---:R-:W-:Y:S01]  /*4c70*/  IMAD.WIDE R30, R24, 0x4, R12 ;  /* 0x00000004181e7825 */ /* 0x004fe200078e020c */
[----:B------:R1:W-:Y:S03]  /*4c80*/  STL.64 [R1+0xae0], R34 ;  /* 0x000ae02201007387 */ /* 0x0003e60000100a00 */
[----:B------:R-:W-:Y:S01]  /*4c90*/  IMAD.WIDE R42, R4, 0x4, R14 ;  /* 0x00000004042a7825 */ /* 0x000fe200078e020e */
[----:B------:R2:W-:Y:S03]  /*4ca0*/  LDGSTS.E [R27+0x4004], desc[UR18][R32.64], P4 ;  /* 0x04004000201b7fae */ /* 0x0005e6000a121852 */
[----:B----4-:R-:W-:Y:S01]  /*4cb0*/  IMAD.WIDE R28, R24, 0x4, R10 ;  /* 0x00000004181c7825 */ /* 0x010fe200078e020a */
[----:B------:R3:W-:Y:S03]  /*4cc0*/  LDGSTS.E [R27+0x8004], desc[UR18][R30.64], P4 ;  /* 0x080040001e1b7fae */ /* 0x0007e6000a121852 */
[----:B------:R-:W-:Y:S01]  /*4cd0*/  IMAD.WIDE R40, R4, 0x4, R12 ;  /* 0x0000000404287825 */ /* 0x000fe200078e020c */
[----:B------:R2:W-:Y:S03]  /*4ce0*/  STL.64 [R1+0xaf0], R32 ;  /* 0x000af02001007387 */ /* 0x0005e60000100a00 */
[----:B-1----:R-:W-:Y:S01]  /*4cf0*/  IMAD.WIDE R34, R25, 0x4, R16 ;  /* 0x0000000419227825 */ /* 0x002fe200078e0210 */
[----:B------:R1:W-:Y:S01]  /*4d00*/  LDGSTS.E [R27+0xc004], desc[UR18][R28.64], P4 ;  /* 0x0c0040001c1b7fae */ /* 0x0003e2000a121852 */
[----:B------:R-:W-:-:S02]  /*4d10*/  LOP3.LUT P4, RZ, R0, 0x1, RZ, 0xc0, !PT ;  /* 0x0000000100ff7812 */ /* 0x000fc4000788c0ff */
[----:B------:R-:W-:Y:S01]  /*4d20*/  IMAD.WIDE R36, R4, 0x4, R10 ;  /* 0x0000000404247825 */ /* 0x000fe200078e020a */
[----:B------:R3:W-:Y:S03]  /*4d30*/  STL.64 [R1+0xb00], R30 ;  /* 0x000b001e01007387 */ /* 0x0007e60000100a00 */
[----:B------:R-:W-:Y:S01]  /*4d40*/  IMAD R0, R2, 0x1c, RZ ;  /* 0x0000001c02007824 */ /* 0x000fe200078e02ff */
[----:B------:R1:W-:Y:S01]  /*4d50*/  STL.64 [R1+0xb10], R28 ;  /* 0x000b101c01007387 */ /* 0x0003e20000100a00 */
[----:B--2---:R-:W-:-:S03]  /*4d60*/  IMAD.WIDE R32, R25, 0x4, R14 ;  /* 0x0000000419207825 */ /* 0x004fc600078e020e */
[----:B------:R-:W-:Y:S01]  /*4d70*/  STL.64 [R1+0xaf8], R44 ;  /* 0x000af82c01007387 */ /* 0x000fe20000100a00 */
[C---:B------:R-:W-:Y:S02]  /*4d80*/  IMAD R4, R2.reuse, 0x1d, RZ ;  /* 0x0000001d02047824 */ /* 0x040fe400078e02ff */
[----:B------:R-:W-:Y:S01]  /*4d90*/  IMAD R24, R2, 0x1e, RZ ;  /* 0x0000001e02187824 */ /* 0x000fe200078e02ff */
[----:B------:R-:W-:Y:S01]  /*4da0*/  STL.64 [R1+0xb28], R34 ;  /* 0x000b282201007387 */ /* 0x000fe20000100a00 */
[----:B---3--:R-:W-:-:S03]  /*4db0*/  IMAD.WIDE R30, R25, 0x4, R12 ;  /* 0x00000004191e7825 */ /* 0x008fc600078e020c */
[----:B------:R2:W-:Y:S01]  /*4dc0*/  STL.64 [R1+0xb08], R42 ;  /* 0x000b082a01007387 */ /* 0x0005e20000100a00 */
[----:B-1----:R-:W-:-:S03]  /*4dd0*/  IMAD.WIDE R28, R25, 0x4, R10 ;  /* 0x00000004191c7825 */ /* 0x002fc600078e020a */
[----:B------:R-:W-:Y:S01]  /*4de0*/  LDGSTS.E [R27+0x8], desc[UR18][R44.64], P0 ;  /* 0x000080002c1b7fae */ /* 0x000fe20008121852 */
[----:B------:R-:W-:Y:S02]  /*4df0*/  IMAD R25, R2, 0x1f, RZ ;  /* 0x0000001f02197824 */ /* 0x000fe400078e02ff */
[--C-:B------:R-:W-:Y:S01]  /*4e00*/  IMAD.WIDE R58, R0, 0x4, R16.reuse ;  /* 0x00000004003a7825 */ /* 0x100fe200078e0210 */
[----:B------:R1:W-:Y:S03]  /*4e10*/  STL.64 [R1+0xb18], R40 ;  /* 0x000b182801007387 */ /* 0x0003e60000100a00 */
[----:B------:R-:W-:Y:S01]  /*4e20*/  IMAD.WIDE R50, R4, 0x4, R16 ;  /* 0x0000000404327825 */ /* 0x000fe200078e0210 */
[----:B------:R2:W-:Y:S03]  /*4e30*/  LDGSTS.E [R27+0x4008], desc[UR18][R42.64], P0 ;  /* 0x040080002a1b7fae */ /* 0x0005e60008121852 */
[C---:B------:R-:W-:Y:S01]  /*4e40*/  IMAD.WIDE R56, R0.reuse, 0x4, R14 ;  /* 0x0000000400387825 */ /* 0x040fe200078e020e */
[----:B------:R3:W-:Y:S03]  /*4e50*/  STL.64 [R1+0xb20], R36 ;  /* 0x000b202401007387 */ /* 0x0007e60000100a00 */
[C---:B------:R-:W-:Y:S01]  /*4e60*/  IMAD.WIDE R54, R0.reuse, 0x4, R12 ;  /* 0x0000000400367825 */ /* 0x040fe200078e020c */
[----:B------:R1:W-:Y:S03]  /*4e70*/  LDGSTS.E [R27+0x8008], desc[UR18][R40.64], P0 ;  /* 0x08008000281b7fae */ /* 0x0003e60008121852 */
[----:B------:R-:W-:Y:S01]  /*4e80*/  IMAD.WIDE R52, R0, 0x4, R10 ;  /* 0x0000000400347825 */ /* 0x000fe200078e020a */
[----:B------:R4:W-:Y:S01]  /*4e90*/  STL.64 [R1+0xb30], R32 ;  /* 0x000b302001007387 */ /* 0x0009e20000100a00 */
[----:B------:R-:W-:-:S02]  /*4ea0*/  LOP3.LUT R0, R128, 0x40, RZ, 0x3c, !PT ;  /* 0x0000004080007812 */ /* 0x000fc400078e3cff */
[----:B--2---:R-:W-:Y:S01]  /*4eb0*/  IMAD.WIDE R42, R24, 0x4, R16 ;  /* 0x00000004182a7825 */ /* 0x004fe200078e0210 */
[----:B------:R-:W-:Y:S01]  /*4ec0*/  LDGSTS.E [R27+0xc008], desc[UR18][R36.64], P0 ;  /* 0x0c008000241b7fae */ /* 0x000fe20008121852 */
[----:B------:R-:W-:Y:S02]  /*4ed0*/  ISETP.GE.AND P0, PT, R252, 0x20, PT ;  /* 0x00000020fc00780c */ /* 0x000fe40003f06270 */
[C---:B------:R-:W-:Y:S01]  /*4ee0*/  IMAD.WIDE R48, R4.reuse, 0x4, R14 ;  /* 0x0000000404307825 */ /* 0x040fe200078e020e */
[----:B------:R2:W-:Y:S03]  /*4ef0*/  STL.64 [R1+0xb38], R30 ;  /* 0x000b381e01007387 */ /* 0x0005e60000100a00 */
[C---:B------:R-:W-:Y:S01]  /*4f00*/  IMAD.WIDE R46, R4.reuse, 0x4, R12 ;  /* 0x00000004042e7825 */ /* 0x040fe200078e020c */
[----:B------:R5:W-:Y:S03]  /*4f10*/  LDGSTS.E [R27+0xc], desc[UR18][R34.64], P5 ;  /* 0x0000c000221b7fae */ /* 0x000be6000a921852 */
[----:B------:R-:W-:Y:S01]  /*4f20*/  IMAD.WIDE R44, R4, 0x4, R10 ;  /* 0x00000004042c7825 */ /* 0x000fe200078e020a */
[----:B------:R2:W-:Y:S03]  /*4f30*/  STL.64 [R1+0xb48], R28 ;  /* 0x000b481c01007387 */ /* 0x0005e60000100a00 */
[C---:B-1----:R-:W-:Y:S01]  /*4f40*/  IMAD.WIDE R40, R24.reuse, 0x4, R14 ;  /* 0x0000000418287825 */ /* 0x042fe200078e020e */
[----:B------:R-:W-:Y:S03]  /*4f50*/  STL.64 [R1+0xb40], R58 ;  /* 0x000b403a01007387 */ /* 0x000fe60000100a00 */
[C---:B------:R-:W-:Y:S01]  /*4f60*/  IMAD.WIDE R38, R24.reuse, 0x4, R12 ;  /* 0x0000000418267825 */ /* 0x040fe200078e020c */
[----:B------:R-:W-:Y:S03]  /*4f70*/  STL.64 [R1+0xb70], R50 ;  /* 0x000b703201007387 */ /* 0x000fe60000100a00 */
[C---:B-----5:R-:W-:Y:S01]  /*4f80*/  IMAD.WIDE R34, R25.reuse, 0x4, R16 ;  /* 0x0000000419227825 */ /* 0x060fe200078e0210 */
[----:B------:R-:W-:Y:S03]  /*4f90*/  STL.64 [R1+0xba0], R42 ;  /* 0x000ba02a01007387 */ /* 0x000fe60000100a00 */
[----:B---3--:R-:W-:Y:S01]  /*4fa0*/  IMAD.WIDE R36, R24, 0x4, R10 ;  /* 0x0000000418247825 */ /* 0x008fe200078e020a */
[----:B------:R-:W-:Y:S04]  /*4fb0*/  STL.64 [R1+0xb50], R56 ;  /* 0x000b503801007387 */ /* 0x000fe80000100a00 */
[----:B------:R-:W-:Y:S04]  /*4fc0*/  STL.64 [R1+0xbc0], R34 ;  /* 0x000bc02201007387 */ /* 0x000fe80000100a00 */
[----:B------:R-:W-:Y:S04]  /*4fd0*/  STL.64 [R1+0xb60], R54 ;  /* 0x000b603601007387 */ /* 0x000fe80000100a00 */
[----:B------:R-:W-:Y:S04]  /*4fe0*/  STL.64 [R1+0xb58], R52 ;  /* 0x000b583401007387 */ /* 0x000fe80000100a00 */
[----:B------:R4:W-:Y:S04]  /*4ff0*/  LDGSTS.E [R27+0x400c], desc[UR18][R32.64], P5 ;  /* 0x0400c000201b7fae */ /* 0x0009e8000a921852 */
[----:B------:R-:W-:Y:S04]  /*5000*/  STL.64 [R1+0xb68], R48 ;  /* 0x000b683001007387 */ /* 0x000fe80000100a00 */
[----:B------:R2:W-:Y:S04]  /*5010*/  LDGSTS.E [R27+0x800c], desc[UR18][R30.64], P5 ;  /* 0x0800c0001e1b7fae */ /* 0x0005e8000a921852 */
[----:B------:R-:W-:Y:S01]  /*5020*/  STL.64 [R1+0xb80], R46 ;  /* 0x000b802e01007387 */ /* 0x000fe20000100a00 */
[----:B----4-:R-:W-:-:S03]  /*5030*/  IMAD.WIDE R32, R25, 0x4, R14 ;  /* 0x0000000419207825 */ /* 0x010fc600078e020e */
[----:B------:R1:W-:Y:S04]  /*5040*/  LDGSTS.E [R27+0xc00c], desc[UR18][R28.64], P5 ;  /* 0x0c00c0001c1b7fae */ /* 0x0003e8000a921852 */
[----:B------:R-:W-:Y:S01]  /*5050*/  STL.64 [R1+0xb78], R44 ;  /* 0x000b782c01007387 */ /* 0x000fe20000100a00 */
[----:B--2---:R-:W-:-:S03]  /*5060*/  IMAD.WIDE R30, R25, 0x4, R12 ;  /* 0x00000004191e7825 */ /* 0x004fc600078e020c */
[----:B------:R-:W-:Y:S01]  /*5070*/  STL.64 [R1+0xb88], R40 ;  /* 0x000b882801007387 */ /* 0x000fe20000100a00 */
[----:B-1----:R-:W-:-:S03]  /*5080*/  IMAD.WIDE R28, R25, 0x4, R10 ;  /* 0x00000004191c7825 */ /* 0x002fc600078e020a */
[----:B------:R-:W-:Y:S01]  /*5090*/  STL.64 [R1+0xb98], R38 ;  /* 0x000b982601007387 */ /* 0x000fe20000100a00 */
[----:B------:R-:W-:-:S03]  /*50a0*/  VIADD R25, R128, UR7 ;  /* 0x0000000780197c36 */ /* 0x000fc60008000000 */
[----:B------:R-:W-:Y:S01]  /*50b0*/  STL.64 [R1+0xb90], R36 ;  /* 0x000b902401007387 */ /* 0x000fe20000100a00 */
[----:B------:R-:W-:-:S03]  /*50c0*/  CS2R R128, SRZ ;  /* 0x0000000000807805 */ /* 0x000fc6000001ff00 */
[----:B------:R-:W-:Y:S04]  /*50d0*/  STL.64 [R1+0xba8], R32 ;  /* 0x000ba82001007387 */ /* 0x000fe80000100a00 */
[----:B------:R-:W-:Y:S04]  /*50e0*/  STL.64 [R1+0xbb8], R30 ;  /* 0x000bb81e01007387 */ /* 0x000fe80000100a00 */
[----:B------:R-:W-:Y:S04]  /*50f0*/  STL.64 [R1+0xbb0], R28 ;  /* 0x000bb01c01007387 */ /* 0x000fe80000100a00 */
[----:B------:R1:W-:Y:S04]  /*5100*/  STL [R1+0xbc8], R0 ;  /* 0x000bc80001007387 */ /* 0x0003e80000100800 */
[----:B------:R2:W-:Y:S04]  /*5110*/  STL [R1+0x400], RZ ;  /* 0x000400ff01007387 */ /* 0x0005e80000100800 */
[----:B------:R2:W-:Y:S01]  /*5120*/  STL [R1+0x404], RZ ;  /* 0x000404ff01007387 */ /* 0x0005e20000100800 */
[----:B-1----:R-:W-:-:S03]  /*5130*/  IADD3 R0, R0, UR7, RZ ;  /* 0x0000000700007c10 */ /* 0x002fc6000fffe0ff */
[----:B------:R2:W-:Y:S04]  /*5140*/  STL [R1+0x408], RZ ;  /* 0x000408ff01007387 */ /* 0x0005e80000100800 */
        /* <DEDUP_REMOVED lines=253> */
[----:B------:R2:W-:Y:S04]  /*6120*/  STL [R1], RZ ;  /* 0x000000ff01007387 */ /* 0x0005e80000100800 */
        /* <DEDUP_REMOVED lines=30> */
[----:B------:R1:W-:Y:S04]  /*6310*/  LDGSTS.E [R26], desc[UR18][R58.64], P3 ;  /* 0x000000003a1a7fae */ /* 0x0003e80009921852 */
[----:B------:R2:W-:Y:S04]  /*6320*/  STL [R1+0x7c], RZ ;  /* 0x00007cff01007387 */ /* 0x0005e80000100800 */
[----:B------:R3:W-:Y:S04]  /*6330*/  LDGSTS.E [R26+0x4000], desc[UR18][R56.64], P3 ;  /* 0x04000000381a7fae */ /* 0x0007e80009921852 */
[----:B------:R2:W-:Y:S01]  /*6340*/  STL [R1+0x80], RZ ;  /* 0x000080ff01007387 */ /* 0x0005e20000100800 */
[----:B-1----:R-:W-:-:S03]  /*6350*/  CS2R R58, SRZ ;  /* 0x00000000003a7805 */ /* 0x002fc6000001ff00 */
[----:B------:R1:W-:Y:S04]  /*6360*/  LDGSTS.E [R26+0x8000], desc[UR18][R54.64], P3 ;  /* 0x08000000361a7fae */ /* 0x0003e80009921852 */
[----:B------:R2:W-:Y:S01]  /*6370*/  STL [R1+0x84], RZ ;  /* 0x000084ff01007387 */ /* 0x0005e20000100800 */
[----:B---3--:R-:W-:-:S03]  /*6380*/  CS2R R56, SRZ ;  /* 0x0000000000387805 */ /* 0x008fc6000001ff00 */
        /* <DEDUP_REMOVED lines=27> */
[----:B------:R1:W-:Y:S04]  /*6540*/  LDGSTS.E [R26+0xc], desc[UR18][R34.64], !P6 ;  /* 0x0000c000221a7fae */ /* 0x0003e8000f121852 */
[----:B------:R2:W-:Y:S01]  /*6550*/  STL [R1+0xac], RZ ;  /* 0x0000acff01007387 */ /* 0x0005e20000100800 */
[----:B---3--:R-:W-:-:S03]  /*6560*/  CS2R R36, SRZ ;  /* 0x0000000000247805 */ /* 0x008fc6000001ff00 */
[----:B------:R3:W-:Y:S04]  /*6570*/  LDGSTS.E [R26+0x400c], desc[UR18][R32.64], !P6 ;  /* 0x0400c000201a7fae */ /* 0x0007e8000f121852 */
        /* <DEDUP_REMOVED lines=8> */
[----:B------:R-:W0:Y:S04]  /*6600*/  LDGDEPBAR ;  /* 0x00000000000079af */ /* 0x000e280000000000 */
[----:B------:R2:W-:Y:S01]  /*6610*/  STL [R1+0xbc], RZ ;  /* 0x0000bcff01007387 */ /* 0x0005e20000100800 */
[----:B---3--:R-:W-:Y:S02]  /*6620*/  CS2R R26, SRZ ;  /* 0x00000000001a7805 */ /* 0x008fe4000001ff00 */
[----:B------:R-:W-:Y:S01]  /*6630*/  CS2R R28, SRZ ;  /* 0x00000000001c7805 */ /* 0x000fe2000001ff00 */
[----:B------:R-:W-:Y:S04]  /*6640*/  LDGSTS.E [R25+0x20000], desc[UR18][R248.64], P2 ;  /* 0x20000000f8197fae */ /* 0x000fe80009121852 */
[----:B------:R2:W-:Y:S04]  /*6650*/  STL [R1+0xc0], RZ ;  /* 0x0000c0ff01007387 */ /* 0x0005e80000100800 */
[----:B------:R1:W-:Y:S04]  /*6660*/  LDGSTS.E [R25+0x20400], desc[UR18][R126.64], P2 ;  /* 0x204000007e197fae */ /* 0x0003e80009121852 */
        /* <DEDUP_REMOVED lines=44> */
[----:B------:R4:W-:Y:S01]  /*6930*/  LDGSTS.E [R0+0x20600], desc[UR18][R94.64], P2 ;  /* 0x206000005e007fae */ /* 0x0009e20009121852 */
[----:B-1----:R-:W-:Y:S02]  /*6940*/  CS2R R98, SRZ ;  /* 0x0000000000627805 */ /* 0x002fe4000001ff00 */
[----:B------:R-:W-:Y:S01]  /*6950*/  CS2R R24, SRZ ;  /* 0x0000000000187805 */ /* 0x000fe2000001ff00 */
[----:B------:R1:W-:Y:S04]  /*6960*/  LDGSTS.E [R0+0x20a00], desc[UR18][R92.64], P2 ;  /* 0x20a000005c007fae */ /* 0x0003e80009121852 */
[----:B------:R5:W-:Y:S01]  /*6970*/  LDGSTS.E [R0+0x20e00], desc[UR18][R90.64], P2 ;  /* 0x20e000005a007fae */ /* 0x000be20009121852 */
[----:B---3--:R-:W-:-:S03]  /*6980*/  CS2R R96, SRZ ;  /* 0x0000000000607805 */ /* 0x008fc6000001ff00 */
[----:B------:R3:W-:Y:S01]  /*6990*/  LDGSTS.E [R0+0x21200], desc[UR18][R88.64], P2 ;  /* 0x2120000058007fae */ /* 0x0007e20009121852 */
[----:B----4-:R-:W-:-:S03]  /*69a0*/  CS2R R94, SRZ ;  /* 0x00000000005e7805 */ /* 0x010fc6000001ff00 */
[----:B------:R4:W-:Y:S01]  /*69b0*/  LDGSTS.E [R0+0x21600], desc[UR18][R86.64], P2 ;  /* 0x2160000056007fae */ /* 0x0009e20009121852 */
[----:B-1----:R-:W-:-:S03]  /*69c0*/  CS2R R92, SRZ ;  /* 0x00000000005c7805 */ /* 0x002fc6000001ff00 */
[----:B------:R1:W-:Y:S01]  /*69d0*/  LDGSTS.E [R0+0x21a00], desc[UR18][R84.64], P2 ;  /* 0x21a0000054007fae */ /* 0x0003e20009121852 */
[----:B-----5:R-:W-:-:S03]  /*69e0*/  CS2R R90, SRZ ;  /* 0x00000000005a7805 */ /* 0x020fc6000001ff00 */
        /* <DEDUP_REMOVED lines=18> */
[----:B------:R-:W0:Y:S01]  /*6b10*/  LDGDEPBAR ;  /* 0x00000000000079af */ /* 0x000e220000000000 */
[----:B----4-:R-:W-:Y:S02]  /*6b20*/  CS2R R70, SRZ ;  /* 0x0000000000467805 */ /* 0x010fe4000001ff00 */
[----:B-1----:R-:W-:Y:S02]  /*6b30*/  CS2R R68, SRZ ;  /* 0x0000000000447805 */ /* 0x002fe4000001ff00 */
[----:B-----5:R-:W-:Y:S01]  /*6b40*/  CS2R R66, SRZ ;  /* 0x0000000000427805 */ /* 0x020fe2000001ff00 */
[----:B--2---:R-:W-:Y:S06]  /*6b50*/  @!P0 BRA `(.L_x_0) ;  /* 0x0000008800bc8947 */ /* 0x004fec0003800000 */
[----:B------:R-:W2:Y:S04]  /*6b60*/  LDL.LU.64 R86, [R1+0x548] ;  /* 0x0005480001567983 */ /* 0x000ea80000300a00 */
[----:B------:R-:W3:Y:S04]  /*6b70*/  LDL.LU.64 R84, [R1+0x540] ;  /* 0x0005400001547983 */ /* 0x000ee80000300a00 */
[----:B------:R-:W4:Y:S04]  /*6b80*/  LDL.LU.64 R82, [R1+0x538] ;  /* 0x0005380001527983 */ /* 0x000f280000300a00 */
[----:B------:R-:W2:Y:S04]  /*6b90*/  LDL.LU.64 R80, [R1+0x530] ;  /* 0x0005300001507983 */ /* 0x000ea80000300a00 */
[----:B------:R-:W3:Y:S04]  /*6ba0*/  LDL.LU.64 R74, [R1+0x510] ;  /* 0x00051000014a7983 */ /* 0x000ee80000300a00 */
[----:B------:R-:W4:Y:S04]  /*6bb0*/  LDL.LU.64 R76, [R1+0x520] ;  /* 0x00052000014c7983 */ /* 0x000f280000300a00 */
[----:B------:R-:W2:Y:S01]  /*6bc0*/  LDL.LU.64 R78, [R1+0x528] ;  /* 0x00052800014e7983 */ /* 0x000ea20000300a00 */
[----:B------:R-:W-:Y:S01]  /*6bd0*/  IMAD.SHL.U32 R0, R2, 0x20, RZ ;  /* 0x0000002002007824 */ /* 0x000fe200078e00ff */
[----:B------:R-:W-:Y:S01]  /*6be0*/  SHF.R.S32.HI R4, RZ, 0x1f, R252 ;  /* 0x0000001fff047819 */ /* 0x000fe200000114fc */
[----:B------:R-:W-:Y:S01]  /*6bf0*/  IMAD.SHL.U32 R3, R3, 0x20, RZ ;  /* 0x0000002003037824 */ /* 0x000fe200078e00ff */
[----:B------:R-:W-:Y:S02]  /*6c00*/  STL.64 [R1+0x930], R16 ;  /* 0x0009301001007387 */ /* 0x000fe40000100a00 */
[----:B------:R-:W-:-:S02]  /*6c10*/  LEA.HI R4, R4, R252, RZ, 0x5 ;  /* 0x000000fc04047211 */ /* 0x000fc400078f28ff */
[----:B------:R-:W-:Y:S04]  /*6c20*/  STL.64 [R1+0x928], R14 ;  /* 0x0009280e01007387 */ /* 0x000fe80000100a00 */
[----:B------:R3:W-:Y:S04]  /*6c30*/  STL.64 [R1+0x920], R12 ;  /* 0x0009200c01007387 */ /* 0x0007e80000100a00 */
[----:B------:R4:W-:Y:S04]  /*6c40*/  STL.64 [R1+0x918], R10 ;  /* 0x0009180a01007387 */ /* 0x0009e80000100a00 */
[----:B------:R-:W-:Y:S04]  /*6c50*/  STL.64 [R1+0x910], R18 ;  /* 0x0009101201007387 */ /* 0x000fe80000100a00 */
        /* <DEDUP_REMOVED lines=18> */
[----:B------:R-:W-:Y:S01]  /*6d80*/  STL.64 [R1+0x878], R250 ;  /* 0x000878fa01007387 */ /* 0x000fe20000100a00 */
[----:B---3--:R-:W-:-:S02]  /*6d90*/  IMAD.MOV.U32 R12, RZ, RZ, R74 ;  /* 0x000000ffff0c7224 */ /* 0x008fc400078e004a */
[----:B------:R-:W-:Y:S02]  /*6da0*/  IMAD.MOV.U32 R13, RZ, RZ, R75 ;  /* 0x000000ffff0d7224 */ /* 0x000fe400078e004b */
[----:B----4-:R-:W-:Y:S01]  /*6db0*/  IMAD.MOV.U32 R10, RZ, RZ, R76 ;  /* 0x000000ffff0a7224 */ /* 0x010fe200078e004c */
[----:B------:R-:W-:Y:S02]  /*6dc0*/  MOV R11, R77 ;  /* 0x0000004d000b7202 */ /* 0x000fe40000000f00 */
[----:B------:R1:W-:Y:S01]  /*6dd0*/  STL.64 [R1+0x870], R12 ;  /* 0x0008700c01007387 */ /* 0x0003e20000100a00 */
[----:B--2---:R-:W-:Y:S02]  /*6de0*/  IMAD.MOV.U32 R14, RZ, RZ, R78 ;  /* 0x000000ffff0e7224 */ /* 0x004fe400078e004e */
[----:B------:R-:W-:Y:S01]  /*6df0*/  IMAD.MOV.U32 R15, RZ, RZ, R79 ;  /* 0x000000ffff0f7224 */ /* 0x000fe200078e004f */
[----:B------:R2:W-:Y:S04]  /*6e00*/  STL.64 [R1+0x868], R10 ;  /* 0x0008680a01007387 */ /* 0x0005e80000100a00 */
[----:B------:R3:W-:Y:S01]  /*6e10*/  STL.64 [R1+0x860], R14 ;  /* 0x0008600e01007387 */ /* 0x0007e20000100a00 */
[----:B-1----:R-:W-:-:S02]  /*6e20*/  IMAD.MOV.U32 R12, RZ, RZ, R80 ;  /* 0x000000ffff0c7224 */ /* 0x002fc400078e0050 */
[----:B------:R-:W-:Y:S02]  /*6e30*/  IMAD.MOV.U32 R13, RZ, RZ, R81 ;  /* 0x000000ffff0d7224 */ /* 0x000fe400078e0051 */
[----:B--2---:R-:W-:Y:S01]  /*6e40*/  IMAD.MOV.U32 R10, RZ, RZ, R82 ;  /* 0x000000ffff0a7224 */ /* 0x004fe200078e0052 */
[----:B------:R-:W-:Y:S02]  /*6e50*/  MOV R11, R83 ;  /* 0x00000053000b7202 */ /* 0x000fe40000000f00 */
[----:B------:R1:W-:Y:S01]  /*6e60*/  STL.64 [R1+0x858], R12 ;  /* 0x0008580c01007387 */ /* 0x0003e20000100a00 */
[----:B---3--:R-:W-:Y:S02]  /*6e70*/  IMAD.MOV.U32 R14, RZ, RZ, R84 ;  /* 0x000000ffff0e7224 */ /* 0x008fe400078e0054 */
[----:B------:R-:W-:Y:S01]  /*6e80*/  IMAD.MOV.U32 R15, RZ, RZ, R85 ;  /* 0x000000ffff0f7224 */ /* 0x000fe200078e0055 */
[----:B------:R2:W-:Y:S01]  /*6e90*/  STL.64 [R1+0x850], R10 ;  /* 0x0008500a01007387 */ /* 0x0005e20000100a00 */
[----:B-1----:R-:W-:-:S02]  /*6ea0*/  IMAD.MOV.U32 R12, RZ, RZ, R86 ;  /* 0x000000ffff0c7224 */ /* 0x002fc400078e0056 */
[----:B------:R-:W-:Y:S01]  /*6eb0*/  IMAD.MOV.U32 R13, RZ, RZ, R87 ;  /* 0x000000ffff0d7224 */ /* 0x000fe200078e0057 */
[----:B--2---:R-:W2:Y:S04]  /*6ec0*/  LDL.LU.64 R10, [R1+0x550] ;  /* 0x00055000010a7983 */ /* 0x004ea80000300a00 */
[----:B------:R-:W-:Y:S04]  /*6ed0*/  STL.64 [R1+0x848], R14 ;  /* 0x0008480e01007387 */ /* 0x000fe80000100a00 */
[----:B------:R1:W-:Y:S04]  /*6ee0*/  STL.64 [R1+0x840], R12 ;  /* 0x0008400c01007387 */ /* 0x0003e80000100a00 */
[----:B-1----:R-:W3:Y:S04]  /*6ef0*/  LDL.LU.64 R12, [R1+0x558] ;  /* 0x00055800010c7983 */ /* 0x002ee80000300a00 */
[----:B--2---:R1:W-:Y:S04]  /*6f00*/  STL.64 [R1+0x838], R10 ;  /* 0x0008380a01007387 */ /* 0x0043e80000100a00 */
[----:B-1----:R-:W2:Y:S04]  /*6f10*/  LDL.LU.64 R10, [R1+0x560] ;  /* 0x00056000010a7983 */ /* 0x002ea80000300a00 */
[----:B---3--:R1:W-:Y:S04]  /*6f20*/  STL.64 [R1+0x830], R12 ;  /* 0x0008300c01007387 */ /* 0x0083e80000100a00 */
        /* <DEDUP_REMOVED lines=188> */
[----:B------:R-:W-:Y:S04]  /*7af0*/  STL.64 [R1+0x530], R248 ;  /* 0x000530f801007387 */ /* 0x000fe80000100a00 */
[----:B--2---:R2:W-:Y:S04]  /*7b00*/  STL.64 [R1+0x538], R10 ;  /* 0x0005380a01007387 */ /* 0x0045e80000100a00 */
[----:B-1----:R-:W3:Y:S04]  /*7b10*/  LDL.LU.64 R12, [R1+0x500] ;  /* 0x00050000010c7983 */ /* 0x002ee80000300a00 */
[----:B--2---:R-:W2:Y:S04]  /*7b20*/  LDL.LU.64 R10, [R1+0x508] ;  /* 0x00050800010a7983 */ /* 0x004ea80000300a00 */
        /* <DEDUP_REMOVED lines=9> */
[----:B------:R3:W5:Y:S04]  /*7bc0*/  LDL.LU.64 R250, [R1+0x970] ;  /* 0x0009700001fa7983 */ /* 0x0007680000300a00 */
[----:B--2---:R2:W-:Y:S04]  /*7bd0*/  STL.64 [R1+0x500], R10 ;  /* 0x0005000a01007387 */ /* 0x0045e80000100a00 */
[----:B------:R3:W5:Y:S04]  /*7be0*/  LDL.LU.64 R248, [R1+0x978] ;  /* 0x0009780001f87983 */ /* 0x0007680000300a00 */
        /* <DEDUP_REMOVED lines=21> */
[----:B-1----:R3:W5:Y:S04]  /*7d40*/  LDL.LU.64 R12, [R1+0xa28] ;  /* 0x000a2800010c7983 */ /* 0x0027680000300a00 */
[----:B--2---:R3:W5:Y:S04]  /*7d50*/  LDL.LU.64 R10, [R1+0xa30] ;  /* 0x000a3000010a7983 */ /* 0x0047680000300a00 */
[----:B------:R3:W5:Y:S01]  /*7d60*/  LDL.LU R2, [R1+0x93c] ;  /* 0x00093c0001027983 */ /* 0x0007620000300800 */
[----:B------:R-:W-:Y:S01]  /*7d70*/  SHF.R.S32.HI R4, RZ, 0x5, R4 ;  /* 0x00000005ff047819 */ /* 0x000fe20000011404 */
[----:B------:R-:W-:Y:S01]  /*7d80*/  IMAD.MOV.U32 R252, RZ, RZ, RZ ;  /* 0x000000fffffc7224 */ /* 0x000fe200078e00ff */
[----:B------:R-:W-:Y:S01]  /*7d90*/  CS2R R152, SRZ ;  /* 0x0000000000987805 */ /* 0x000fe2000001ff00 */
[----:B------:R-:W-:Y:S01]  /*7da0*/  STL [R1+0x400], RZ ;  /* 0x000400ff01007387 */ /* 0x000fe20000100800 */
[----:B------:R-:W-:-:S02]  /*7db0*/  CS2R R154, SRZ ;  /* 0x00000000009a7805 */ /* 0x000fc4000001ff00 */
[----:B------:R-:W-:Y:S02]  /*7dc0*/  CS2R R156, SRZ ;  /* 0x00000000009c7805 */ /* 0x000fe4000001ff00 */
[----:B------:R-:W-:Y:S01]  /*7dd0*/  CS2R R158, SRZ ;  /* 0x00000000009e7805 */ /* 0x000fe2000001ff00 */
[----:B------:R-:W-:Y:S01]  /*7de0*/  STL [R1+0x404], RZ ;  /* 0x000404ff01007387 */ /* 0x000fe20000100800 */
[----:B------:R-:W-:Y:S02]  /*7df0*/  CS2R R160, SRZ ;  /* 0x0000000000a07805 */ /* 0x000fe4000001ff00 */
[----:B------:R-:W-:Y:S02]  /*7e00*/  CS2R R162, SRZ ;  /* 0x0000000000a27805 */ /* 0x000fe4000001ff00 */
        /* <DEDUP_REMOVED lines=119> */
[----:B------:R-:W-:Y:S01]  /*8580*/  CS2R R86, SRZ ;  /* 0x0000000000567805 */ /* 0x000fe2000001ff00 */
[----:B------:R-:W-:Y:S01]  /*8590*/  UMOV UR16, 0xffffffff ;  /* 0xffffffff00107882 */ /* 0x000fe20000000000 */
[----:B------:R-:W-:Y:S01]  /*85a0*/  STL [R1+0x480], RZ ;  /* 0x000480ff01007387 */ /* 0x000fe20000100800 */
[----:B------:R-:W-:-:S03]  /*85b0*/  UMOV UR4, URZ ;  /* 0x0000003f00047c82 */ /* 0x000fc60008000000 */
[----:B------:R-:W-:Y:S04]  /*85c0*/  STL [R1+0x484], RZ ;  /* 0x000484ff01007387 */ /* 0x000fe80000100800 */
        /* <DEDUP_REMOVED lines=222> */
[----:B------:R-:W-:Y:S04]  /*93b0*/  STL [R1], RZ ;  /* 0x000000ff01007387 */ /* 0x000fe80000100800 */
        /* <DEDUP_REMOVED lines=63> */
[----:B------:R1:W-:Y:S02]  /*97b0*/  STL [R1+0x94c], R4 ;  /* 0x00094c0401007387 */ /* 0x0003e40000100800 */
[----:B-1----:R-:W-:-:S05]  /*97c0*/  IADD3 R4, R4, -0x1, RZ ;  /* 0xffffffff04047810 */ /* 0x002fca0007ffe0ff */
[----:B------:R3:W-:Y:S02]  /*97d0*/  STL [R1+0x960], R4 ;  /* 0x0009600401007387 */ /* 0x0007e40000100800 */
.L_x_1:
[----:B-----5:R-:W-:Y:S01]  /*97e0*/  STL.64 [R1+0xf68], R214 ;  /* 0x000f68d601007387 */ /* 0x020fe20000100a00 */
[----:B------:R-:W-:Y:S01]  /*97f0*/  UIADD3 UR16, UR16, 0x1, URZ ;  /* 0x0000000110107890 */ /* 0x000fe2000fffe03f */
[----:B------:R-:W-:-:S04]  /*9800*/  DEPBAR.LE SB0, 0x0 ;  /* 0x000080000000791a */ /* 0x000fc80000000000 */
        /* <DEDUP_REMOVED lines=30> */
[----:B------:R1:W-:Y:S04]  /*99f0*/  STL.64 [R1+0xe70], R152 ;  /* 0x000e709801007387 */ /* 0x0003e80000100a00 */
[----:B-1----:R-:W2:Y:S04]  /*9a00*/  LDL.LU.64 R152, [R1+0x300] ;  /* 0x0003000001987983 */ /* 0x002ea80000300a00 */
[----:B------:R-:W2:Y:S04]  /*9a10*/  LDL.LU.64 R154, [R1+0x308] ;  /* 0x00030800019a7983 */ /* 0x000ea80000300a00 */
        /* <DEDUP_REMOVED lines=62> */
[----:B-1----:R-:W4:Y:S04]  /*9e00*/  LDL.LU.64 R88, [R1+0x400] ;  /* 0x0004000001587983 */ /* 0x002f280000300a00 */
[----:B------:R-:W4:Y:S04]  /*9e10*/  LDL.LU.64 R90, [R1+0x408] ;  /* 0x00040800015a7983 */ /* 0x000f280000300a00 */
        /* <DEDUP_REMOVED lines=29> */
[----:B------:R-:W4:Y:S01]  /*9ff0*/  LDL.LU.64 R150, [R1+0x4f8] ;  /* 0x0004f80001967983 */ /* 0x000f220000300a00 */
[----:B------:R-:W-:Y:S01]  /*a000*/  UISETP.GT.AND UP0, UPT, UR16, 0x1, UPT ;  /* 0x000000011000788c */ /* 0x000fe2000bf04270 */
[----:B------:R-:W-:Y:S01]  /*a010*/  UMOV UR9, 0x40000040 ;  /* 0x4000004000097882 */ /* 0x000fe20000000000 */
[----:B------:R-:W-:Y:S02]  /*a020*/  BAR.SYNC.DEFER_BLOCKING 0x0 ;  /* 0x0000000000007b1d */ /* 0x000fe40000010000 */
[----:B------:R-:W-:-:S04]  /*a030*/  USEL UR16, UR16, URZ, !UP0 ;  /* 0x0000003f10107287 */ /* 0x000fc8000c000000 */
[----:B------:R-:W-:Y:S02]  /*a040*/  ULEA UR6, UR16, UR7, 0xe ;  /* 0x0000000710067291 */ /* 0x000fe4000f8e703f */
[----:B------:R-:W-:Y:S01]  /*a050*/  ULEA UR5, UR16, UR7, 0x10 ;  /* 0x0000000710057291 */ /* 0x000fe2000f8e803f */
[----:B------:R-:W-:Y:S01]  /*a060*/  STL.64 [R1+0xd68], R86 ;  /* 0x000d685601007387 */ /* 0x000fe20000100a00 */
[----:B------:R-:W-:Y:S02]  /*a070*/  UIADD3 UR6, UR6, 0x20000, URZ ;  /* 0x0002000006067890 */ /* 0x000fe4000fffe03f */
[----:B------:R-:W-:Y:S01]  /*a080*/  USHF.R.U32.HI UR5, URZ, 0x4, UR5 ;  /* 0x000000043f057899 */ /* 0x000fe20008011605 */
[----:B------:R-:W-:Y:S01]  /*a090*/  STL.64 [R1+0xd60], R84 ;  /* 0x000d605401007387 */ /* 0x000fe20000100a00 */
[----:B------:R-:W-:Y:S02]  /*a0a0*/  USHF.R.U32.HI UR6, URZ, 0x4, UR6 ;  /* 0x000000043f067899 */ /* 0x000fe40008011606 */
[----:B------:R-:W-:Y:S01]  /*a0b0*/  USGXT.U32 UR8, UR5, 0xe ;  /* 0x0000000e0508789a */ /* 0x000fe20008000000 */
[----:B------:R-:W-:Y:S01]  /*a0c0*/  STL.64 [R1+0xd58], R82 ;  /* 0x000d585201007387 */ /* 0x000fe20000100a00 */
[----:B------:R-:W-:Y:S01]  /*a0d0*/  USGXT.U32 UR10, UR6, 0xe ;  /* 0x0000000e060a789a */ /* 0x000fe20008000000 */
[----:B------:R-:W-:Y:S01]  /*a0e0*/  UMOV UR11, 0x40000040 ;  /* 0x40000040000b7882 */ /* 0x000fe20000000000 */
[----:B------:R-:W-:Y:S01]  /*a0f0*/  UIADD3 UR12, UP0, UR8, 0x2, URZ ;  /* 0x00000002080c7890 */ /* 0x000fe2000ff1e03f */
[----:B------:R-:W-:Y:S01]  /*a100*/  STL.64 [R1+0xd50], R80 ;  /* 0x000d505001007387 */ /* 0x000fe20000100a00 */
[----:B------:R-:W-:Y:S01]  /*a110*/  UIADD3 UR14, UP1, UR10, 0x2, URZ ;  /* 0x000000020a0e7890 */ /* 0x000fe2000ff3e03f */
[----:B------:R-:W-:Y:S01]  /*a120*/  UMOV UR5, URZ ;  /* 0x0000003f00057c82 */ /* 0x000fe20008000000 */
[----:B------:R-:W-:Y:S01]  /*a130*/  UMOV UR6, URZ ;  /* 0x0000003f00067c82 */ /* 0x000fe20008000000 */
[----:B------:R-:W-:Y:S01]  /*a140*/  UIADD3.X UR13, UR5, 0x40000040, URZ, UP0, !UPT ;  /* 0x40000040050d7890 */ /* 0x000fe200087fe43f */
[----:B------:R-:W-:Y:S01]  /*a150*/  STL.64 [R1+0xd48], R78 ;  /* 0x000d484e01007387 */ /* 0x000fe20000100a00 */
[----:B------:R-:W-:-:S02]  /*a160*/  UIADD3.X UR15, UR6, 0x40000040, URZ, UP1, !UPT ;  /* 0x40000040060f7890 */ /* 0x000fc40008ffe43f */
[----:B------:R-:W-:Y:S01]  /*a170*/  UIADD3.64 UR24, UR12, 0x2, URZ ;  /* 0x000000020c187897 */ /* 0x000fe2000fffe03f */
[----:B------:R-:W-:Y:S01]  /*a180*/  STL.64 [R1+0xd40], R76 ;  /* 0x000d404c01007387 */ /* 0x000fe20000100a00 */
[----:B------:R-:W-:Y:S02]  /*a190*/  UIADD3.64 UR26, UR14, 0x2, URZ ;  /* 0x000000020e1a7897 */ /* 0x000fe4000fffe03f */
[----:B------:R-:W-:Y:S01]  /*a1a0*/  UIADD3.64 UR20, UR12, 0x4, URZ ;  /* 0x000000040c147897 */ /* 0x000fe2000fffe03f */
[----:B------:R-:W-:Y:S01]  /*a1b0*/  STL.64 [R1+0xd38], R74 ;  /* 0x000d384a01007387 */ /* 0x000fe20000100a00 */
[----:B------:R-:W-:Y:S02]  /*a1c0*/  UIADD3.64 UR22, UR14, 0x4, URZ ;  /* 0x000000040e167897 */ /* 0x000fe4000fffe03f */
[----:B------:R-:W-:Y:S01]  /*a1d0*/  UIADD3.64 UR28, UR12, 0x200, URZ ;  /* 0x000002000c1c7897 */ /* 0x000fe2000fffe03f */
[----:B------:R-:W-:Y:S01]  /*a1e0*/  STL.64 [R1+0xd30], R72 ;  /* 0x000d304801007387 */ /* 0x000fe20000100a00 */
[----:B------:R-:W-:Y:S01]  /*a1f0*/  UMOV UR30, UR14 ;  /* 0x0000000e001e7c82 */ /* 0x000fe20008000000 */
[----:B------:R-:W-:-:S02]  /*a200*/  UMOV UR31, UR15 ;  /* 0x0000000f001f7c82 */ /* 0x000fc40008000000 */
        /* <DEDUP_REMOVED lines=24> */
[----:B------:R-:W-:Y:S04]  /*a390*/  STL [R1+0xc68], R5 ;  /* 0x000c680501007387 */ /* 0x000fe80000100800 */
[----:B-----5:R-:W-:Y:S04]  /*a3a0*/  STL.64 [R1+0xc60], R250 ;  /* 0x000c60fa01007387 */ /* 0x020fe80000100a00 */
        /* <DEDUP_REMOVED lines=14> */
[----:B----4-:R-:W-:-:S06]  /*a490*/  WARPGROUP.ARRIVE ;  /* 0x00000000000079c5 */ /* 0x010fcc0000000000 */
[----:B------:R-:W-:Y:S01]  /*a4a0*/  HGMMA.64x128x8.F32.TF32 R88, gdesc[UR8], R88, gsb0 ;  /* 0x05e00000085879f0 */ /* 0x000fe20008002858 */
[----:B------:R-:W-:Y:S02]  /*a4b0*/  UIADD3.64 UR8, UR12, 0x1fe, URZ ;  /* 0x000001fe0c087897 */ /* 0x000fe4000fffe03f */
[----:B------:R-:W-:Y:S02]  /*a4c0*/  WARPGROUP.DEPBAR.LE gsb0, 0x0 ;  /* 0x00008000000079c5 */ /* 0x000fe40000010000 */
[----:B------:R-:W-:-:S07]  /*a4d0*/  WARPGROUP.ARRIVE ;  /* 0x00000000000079c5 */ /* 0x000fce0000000000 */
[----:B------:R-:W-:Y:S03]  /*a4e0*/  HGMMA.64x128x8.F32.TF32 R88, gdesc[UR12], R88, gsb0 ;  /* 0x05e000000c5879f0 */ /* 0x000fe60008002858 */
[----:B------:R-:W-:Y:S02]  /*a4f0*/  WARPGROUP.DEPBAR.LE gsb0, 0x0 ;  /* 0x00008000000079c5 */ /* 0x000fe40000010000 */
[----:B------:R-:W-:-:S07]  /*a500*/  WARPGROUP.ARRIVE ;  /* 0x00000000000079c5 */ /* 0x000fce0000000000 */
[----:B------:R-:W-:Y:S01]  /*a510*/  HGMMA.64x128x8.F32.TF32 R88, gdesc[UR24], R88, gsb0 ;  /* 0x05e00000185879f0 */ /* 0x000fe20008002858 */
[----:B------:R-:W-:Y:S02]  /*a520*/  UIADD3.64 UR24, UR12, 0x202, URZ ;  /* 0x000002020c187897 */ /* 0x000fe4000fffe03f */
[----:B------:R-:W-:Y:S02]  /*a530*/  WARPGROUP.DEPBAR.LE gsb0, 0x0 ;  /* 0x00008000000079c5 */ /* 0x000fe40000010000 */
[----:B------:R-:W-:-:S07]  /*a540*/  WARPGROUP.ARRIVE ;  /* 0x00000000000079c5 */ /* 0x000fce0000000000 */
[----:B------:R-:W-:Y:S01]  /*a550*/  HGMMA.64x128x8.F32.TF32 R88, gdesc[UR20], R88, gsb0 ;  /* 0x05e00000145879f0 */ /* 0x000fe20008002858 */
[----:B------:R-:W-:Y:S02]  /*a560*/  UIADD3.64 UR20, UR12, 0x204, URZ ;  /* 0x000002040c147897 */ /* 0x000fe4000fffe03f */
[----:B------:R-:W-:Y:S02]  /*a570*/  WARPGROUP.DEPBAR.LE gsb0, 0x0 ;  /* 0x00008000000079c5 */ /* 0x000fe40000010000 */
[----:B--2---:R-:W-:Y:S01]  /*a580*/  WARPGROUP.ARRIVE ;  /* 0x00000000000079c5 */ /* 0x004fe20000000000 */
[----:B------:R-:W-:Y:S04]  /*a590*/  STL.64 [R1+0x400], R88 ;  /* 0x0004005801007387 */ /* 0x000fe80000100a00 */
[----:B------:R-:W-:Y:S02]  /*a5a0*/  STL.64 [R1+0x408], R90 ;  /* 0x0004085a01007387 */ /* 0x000fe40000100a00 */
[----:B------:R-:W-:Y:S02]  /*a5b0*/  HGMMA.64x128x8.F32.TF32 R152, gdesc[UR8], R152, gsb0 ;  /* 0x05e00000089879f0 */ /* 0x000fe40008002898 */
        /* <DEDUP_REMOVED lines=30> */
[----:B------:R-:W-:-:S02]  /*a7a0*/  WARPGROUP.DEPBAR.LE gsb0, 0x0 ;  /* 0x00008000000079c5 */ /* 0x000fc40000010000 */
[----:B------:R-:W-:-:S06]  /*a7b0*/  WARPGROUP.ARRIVE ;  /* 0x00000000000079c5 */ /* 0x000fcc0000000000 */
[----:B------:R-:W-:Y:S03]  /*a7c0*/  HGMMA.64x128x8.F32.TF32 R152, gdesc[UR28], R152, gsb0 ;  /* 0x05e000001c9879f0 */ /* 0x000fe60008002898 */
[----:B------:R-:W-:Y:S02]  /*a7d0*/  WARPGROUP.DEPBAR.LE gsb0, 0x0 ;  /* 0x00008000000079c5 */ /* 0x000fe40000010000 */
[----:B------:R-:W-:-:S07]  /*a7e0*/  WARPGROUP.ARRIVE ;  /* 0x00000000000079c5 */ /* 0x000fce0000000000 */
[----:B------:R-:W-:Y:S03]  /*a7f0*/  HGMMA.64x128x8.F32.TF32 R152, gdesc[UR24], R152, gsb0 ;  /* 0x05e00000189879f0 */ /* 0x000fe60008002898 */
[----:B------:R-:W-:Y:S02]  /*a800*/  WARPGROUP.DEPBAR.LE gsb0, 0x0 ;  /* 0x00008000000079c5 */ /* 0x000fe40000010000 */
[----:B------:R-:W-:-:S07]  /*a810*/  WARPGROUP.ARRIVE ;  /* 0x00000000000079c5 */ /* 0x000fce0000000000 */
[----:B------:R-:W-:Y:S03]  /*a820*/  HGMMA.64x128x8.F32.TF32 R152, gdesc[UR20], R152, gsb0 ;  /* 0x05e00000149879f0 */ /* 0x000fe60008002898 */
[----:B------:R-:W-:Y:S02]  /*a830*/  WARPGROUP.DEPBAR.LE gsb0, 0x0 ;  /* 0x00008000000079c5 */ /* 0x000fe40000010000 */
[----:B------:R1:W-:Y:S04]  /*a840*/  STL.64 [R1+0x300], R152 ;  /* 0x0003009801007387 */ /* 0x0003e80000100a00 */
        /* <DEDUP_REMOVED lines=31> */
[----:B-1----:R-:W3:Y:S04]  /*aa40*/  LDL.LU.64 R152, [R1+0x200] ;  /* 0x0002000001987983 */ /* 0x002ee80000300a00 */
[----:B--2---:R-:W2:Y:S04]  /*aa50*/  LDL.LU.64 R154, [R1+0x208] ;  /* 0x00020800019a7983 */ /* 0x004ea80000300a00 */
[----:B----4-:R-:W2:Y:S04]  /*aa60*/  LDL.LU.64 R156, [R1+0x210] ;  /* 0x00021000019c7983 */ /* 0x010ea80000300a00 */
[----:B---3--:R-:W2:Y:S04]  /*aa70*/  LDL.LU.64 R158, [R1+0x218] ;  /* 0x00021800019e7983 */ /* 0x008ea80000300a00 */
        /* <DEDUP_REMOVED lines=27> */
[----:B------:R-:W2:Y:S01]  /*ac30*/  LDL.LU.64 R214, [R1+0x2f8] ;  /* 0x0002f80001d67983 */ /* 0x000ea20000300a00 */
[----:B------:R-:W-:-:S02]  /*ac40*/  UIADD3.64 UR8, UR12, 0x3fe, URZ ;  /* 0x000003fe0c087897 */ /* 0x000fc4000fffe03f */
[----:B------:R-:W-:Y:S01]  /*ac50*/  UIADD3.64 UR28, UR12, 0x400, URZ ;  /* 0x000004000c1c7897 */ /* 0x000fe2000fffe03f */
[----:B------:R-:W3:Y:S01]  /*ac60*/  LDL.LU.64 R88, [R1+0x100] ;  /* 0x0001000001587983 */ /* 0x000ee20000300a00 */
[----:B------:R-:W-:Y:S01]  /*ac70*/  UMOV UR30, UR14 ;  /* 0x0000000e001e7c82 */ /* 0x000fe20008000000 */
[----:B------:R-:W-:Y:S02]  /*ac80*/  UMOV UR31, UR15 ;  /* 0x0000000f001f7c82 */ /* 0x000fe40008000000 */
[----:B------:R-:W3:Y:S04]  /*ac90*/  LDL.LU.64 R90, [R1+0x108] ;  /* 0x00010800015a7983 */ /* 0x000ee80000300a00 */
        /* <DEDUP_REMOVED lines=29> */
[----:B------:R-:W3:Y:S01]  /*ae70*/  LDL.LU.64 R150, [R1+0x1f8] ;  /* 0x0001f80001967983 */ /* 0x000ee20000300a00 */
[----:B------:R-:W-:-:S02]  /*ae80*/  UIADD3.64 UR24, UR12, 0x402, URZ ;  /* 0x000004020c187897 */ /* 0x000fc4000fffe03f */
[----:B------:R-:W-:Y:S01]  /*ae90*/  UIADD3.64 UR20, UR12, 0x404, URZ ;  /* 0x000004040c147897 */ /* 0x000fe2000fffe03f */
[----:B------:R-:W4:Y:S04]  /*aea0*/  LDL.LU.64 R24, [R1] ;  /* 0x0000000001187983 */ /* 0x000f280000300a00 */
        /* <DEDUP_REMOVED lines=31> */
[----:B--2---:R-:W-:-:S06]  /*b0a0*/  WARPGROUP.ARRIVE ;  /* 0x00000000000079c5 */ /* 0x004fcc0000000000 */
[----:B------:R-:W-:Y:S03]  /*b0b0*/  HGMMA.64x128x8.F32.TF32 R152, gdesc[UR8], R152, gsb0 ;  /* 0x05e00000089879f0 */ /* 0x000fe60008002898 */
        /* <DEDUP_REMOVED lines=10> */
[----:B------:R-:W-:Y:S01]  /*b160*/  UIADD3.64 UR28, UR12, 0x600, URZ ;  /* 0x000006000c1c7897 */ /* 0x000fe2000fffe03f */
[----:B------:R-:W-:Y:S01]  /*b170*/  UMOV UR30, UR14 ;  /* 0x0000000e001e7c82 */ /* 0x000fe20008000000 */
[----:B------:R-:W-:Y:S01]  /*b180*/  UMOV UR31, UR15 ;  /* 0x0000000f001f7c82 */ /* 0x000fe20008000000 */
[----:B------:R-:W-:Y:S02]  /*b190*/  WARPGROUP.DEPBAR.LE gsb0, 0x0 ;  /* 0x00008000000079c5 */ /* 0x000fe40000010000 */
[----:B---3--:R-:W-:Y:S01]  /*b1a0*/  WARPGROUP.ARRIVE ;  /* 0x00000000000079c5 */ /* 0x008fe20000000000 */
[----:B------:R-:W-:Y:S01]  /*b1b0*/  UIADD3.64 UR24, UR12, 0x602, URZ ;  /* 0x000006020c187897 */ /* 0x000fe2000fffe03f */
[----:B------:R-:W-:Y:S04]  /*b1c0*/  STL.64 [R1+0x200], R152 ;  /* 0x0002009801007387 */ /* 0x000fe80000100a00 */
[----:B------:R-:W-:Y:S01]  /*b1d0*/  HGMMA.64x128x8.F32.TF32 R88, gdesc[UR8], R88, gsb0 ;  /* 0x05e00000085879f0 */ /* 0x000fe20008002858 */
[----:B------:R-:W-:Y:S01]  /*b1e0*/  UIADD3.64 UR20, UR12, 0x604, URZ ;  /* 0x000006040c147897 */ /* 0x000fe2000fffe03f */
[----:B------:R-:W-:Y:S01]  /*b1f0*/  STL.64 [R1+0x208], R154 ;  /* 0x0002089a01007387 */ /* 0x000fe20000100a00 */
[----:B------:R-:W-:-:S03]  /*b200*/  UIADD3.64 UR8, UR12, 0x7fe, URZ ;  /* 0x000007fe0c087897 */ /* 0x000fc6000fffe03f */
        /* <DEDUP_REMOVED lines=29> */
[----:B------:R1:W-:Y:S01]  /*b3e0*/  STL.64 [R1+0x2f8], R214 ;  /* 0x0002f8d601007387 */ /* 0x0003e20000100a00 */
[----:B------:R-:W-:-:S02]  /*b3f0*/  WARPGROUP.DEPBAR.LE gsb0, 0x0 ;  /* 0x00008000000079c5 */ /* 0x000fc40000010000 */
[----:B------:R-:W-:Y:S01]  /*b400*/  WARPGROUP.ARRIVE ;  /* 0x00000000000079c5 */ /* 0x000fe20000000000 */
[----:B-1----:R-:W2:Y:S04]  /*b410*/  LDL.LU.64 R214, [R1+0xf68] ;  /* 0x000f680001d67983 */ /* 0x002ea80000300a00 */
[----:B------:R-:W2:Y:S01]  /*b420*/  LDL.LU.64 R212, [R1+0xf60] ;  /* 0x000f600001d47983 */ /* 0x000ea20000300a00 */
[----:B------:R-:W-:Y:S03]  /*b430*/  HGMMA.64x128x8.F32.TF32 R88, gdesc[UR28], R88, gsb0 ;  /* 0x05e000001c5879f0 */ /* 0x000fe60008002858 */
[----:B------:R-:W2:Y:S01]  /*b440*/  LDL.LU.64 R210, [R1+0xf58] ;  /* 0x000f580001d27983 */ /* 0x000ea20000300a00 */
[----:B------:R-:W-:Y:S01]  /*b450*/  UIADD3.64 UR28, UR12, 0x800, URZ ;  /* 0x000008000c1c7897 */ /* 0x000fe2000fffe03f */
[----:B------:R-:W-:Y:S01]  /*b460*/  UMOV UR30, UR14 ;  /* 0x0000000e001e7c82 */ /* 0x000fe20008000000 */
[----:B------:R-:W-:Y:S01]  /*b470*/  UMOV UR31, UR15 ;  /* 0x0000000f001f7c82 */ /* 0x000fe20008000000 */
        /* <DEDUP_REMOVED lines=29> */
[----:B------:R-:W-:-:S02]  /*b650*/  WARPGROUP.DEPBAR.LE gsb0, 0x0 ;  /* 0x00008000000079c5 */ /* 0x000fc40000010000 */
[----:B------:R-:W-:-:S06]  /*b660*/  WARPGROUP.ARRIVE ;  /* 0x00000000000079c5 */ /* 0x000fcc0000000000 */
[----:B------:R-:W-:Y:S03]  /*b670*/  HGMMA.64x128x8.F32.TF32 R88, gdesc[UR24], R88, gsb0 ;  /* 0x05e00000185879f0 */ /* 0x000fe60008002858 */
[----:B------:R-:W-:Y:S02]  /*b680*/  WARPGROUP.DEPBAR.LE gsb0, 0x0 ;  /* 0x00008000000079c5 */ /* 0x000fe40000010000 */
[----:B------:R-:W-:-:S07]  /*b690*/  WARPGROUP.ARRIVE ;  /* 0x00000000000079c5 */ /* 0x000fce0000000000 */
[----:B------:R-:W-:Y:S03]  /*b6a0*/  HGMMA.64x128x8.F32.TF32 R88, gdesc[UR20], R88, gsb0 ;  /* 0x05e00000145879f0 */ /* 0x000fe60008002858 */
[----:B------:R-:W-:Y:S02]  /*b6b0*/  WARPGROUP.DEPBAR.LE gsb0, 0x0 ;  /* 0x00008000000079c5 */ /* 0x000fe40000010000 */
[----:B----4-:R-:W-:Y:S01]  /*b6c0*/  WARPGROUP.ARRIVE ;  /* 0x00000000000079c5 */ /* 0x010fe20000000000 */
[----:B------:R-:W-:Y:S01]  /*b6d0*/  UIADD3.64 UR24, UR12, 0x802, URZ ;  /* 0x000008020c187897 */ /* 0x000fe2000fffe03f */
[----:B------:R-:W-:Y:S05]  /*b6e0*/  STL.64 [R1+0x100], R88 ;  /* 0x0001005801007387 */ /* 0x000fea0000100a00 */
        /* <DEDUP_REMOVED lines=36> */
[----:B-1----:R-:W3:Y:S04]  /*b930*/  LDL.LU.64 R150, [R1+0xe68] ;  /* 0x000e680001967983 */ /* 0x002ee80000300a00 */
[----:B------:R-:W3:Y:S01]  /*b940*/  LDL.LU.64 R148, [R1+0xe60] ;  /* 0x000e600001947983 */ /* 0x000ee20000300a00 */
[----:B------:R-:W-:Y:S03]  /*b950*/  HGMMA.64x128x8.F32.TF32 R24, gdesc[UR28], R24, gsb0 ;  /* 0x05e000001c1879f0 */ /* 0x000fe60008002818 */
[----:B------:R-:W3:Y:S01]  /*b960*/  LDL.LU.64 R146, [R1+0xe58] ;  /* 0x000e580001927983 */ /* 0x000ee20000300a00 */
[----:B------:R-:W-:Y:S01]  /*b970*/  UIADD3.64 UR28, UR12, 0xa00, URZ ;  /* 0x00000a000c1c7897 */ /* 0x000fe2000fffe03f */
[----:B------:R-:W-:Y:S01]  /*b980*/  UMOV UR30, UR14 ;  /* 0x0000000e001e7c82 */ /* 0x000fe20008000000 */
[----:B------:R-:W-:Y:S01]  /*b990*/  UMOV UR31, UR15 ;  /* 0x0000000f001f7c82 */ /* 0x000fe20008000000 */
        /* <DEDUP_REMOVED lines=29> */
[----:B------:R-:W-:-:S02]  /*bb70*/  WARPGROUP.DEPBAR.LE gsb0, 0x0 ;  /* 0x00008000000079c5 */ /* 0x000fc40000010000 */
[----:B------:R-:W-:-:S06]  /*bb80*/  WARPGROUP.ARRIVE ;  /* 0x00000000000079c5 */ /* 0x000fcc0000000000 */
[----:B------:R-:W-:Y:S03]  /*bb90*/  HGMMA.64x128x8.F32.TF32 R24, gdesc[UR24], R24, gsb0 ;  /* 0x05e00000181879f0 */ /* 0x000fe60008002818 */
[----:B------:R-:W-:Y:S02]  /*bba0*/  WARPGROUP.DEPBAR.LE gsb0, 0x0 ;  /* 0x00008000000079c5 */ /* 0x000fe40000010000 */
[----:B------:R-:W-:-:S07]  /*bbb0*/  WARPGROUP.ARRIVE ;  /* 0x00000000000079c5 */ /* 0x000fce0000000000 */
[----:B------:R-:W-:Y:S03]  /*bbc0*/  HGMMA.64x128x8.F32.TF32 R24, gdesc[UR20], R24, gsb0 ;  /* 0x05e00000141879f0 */ /* 0x000fe60008002818 */
[----:B------:R-:W-:Y:S02]  /*bbd0*/  WARPGROUP.DEPBAR.LE gsb0, 0x0 ;  /* 0x00008000000079c5 */ /* 0x000fe40000010000 */
[----:B--2---:R-:W-:Y:S01]  /*bbe0*/  WARPGROUP.ARRIVE ;  /* 0x00000000000079c5 */ /* 0x004fe20000000000 */
[----:B------:R-:W-:Y:S01]  /*bbf0*/  UIADD3.64 UR24, UR12, 0xa02, URZ ;  /* 0x00000a020c187897 */ /* 0x000fe2000fffe03f */
[----:B------:R-:W-:Y:S05]  /*bc00*/  STL.64 [R1], R24 ;  /* 0x0000001801007387 */ /* 0x000fea0000100a00 */
        /* <DEDUP_REMOVED lines=72> */
[----:B------:R-:W4:Y:S04]  /*c090*/  LDL R4, [R1+0x960] ;  /* 0x0009600001047983 */ /* 0x000f280000100800 */
[----:B------:R-:W2:Y:S04]  /*c0a0*/  LDL.LU.64 R6, [R1+0x930] ;  /* 0x0009300001067983 */ /* 0x000ea80000300a00 */
[----:B------:R-:W2:Y:S01]  /*c0b0*/  LDL.LU.64 R18, [R1+0x928] ;  /* 0x0009280001127983 */ /* 0x000ea20000300a00 */
[----:B------:R-:W-:-:S02]  /*c0c0*/  WARPGROUP.DEPBAR.LE gsb0, 0x0 ;  /* 0x00008000000079c5 */ /* 0x000fc40000010000 */
[----:B------:R-:W-:Y:S01]  /*c0d0*/  WARPGROUP.ARRIVE ;  /* 0x00000000000079c5 */ /* 0x000fe20000000000 */
[----:B------:R-:W2:Y:S04]  /*c0e0*/  LDL.LU.64 R10, [R1+0x920] ;  /* 0x00092000010a7983 */ /* 0x000ea80000300a00 */
[----:B------:R-:W2:Y:S01]  /*c0f0*/  LDL.LU.64 R8, [R1+0x918] ;  /* 0x0009180001087983 */ /* 0x000ea20000300a00 */
[----:B------:R-:W-:Y:S01]  /*c100*/  HGMMA.64x128x8.F32.TF32 R152, gdesc[UR24], R152, gsb0 ;  /* 0x05e00000189879f0 */ /* 0x000fe20008002898 */
[----:B------:R-:W-:Y:S01]  /*c110*/  UIADD3.64 UR24, UR12, 0xc02, URZ ;  /* 0x00000c020c187897 */ /* 0x000fe2000fffe03f */
[C---:B------:R-:W-:Y:S01]  /*c120*/  ISETP.GT.AND P0, PT, R2.reuse, RZ, PT ;  /* 0x000000ff0200720c */ /* 0x040fe20003f04270 */
[----:B------:R-:W-:Y:S01]  /*c130*/  UIADD3 UR4, UR4, 0x1, URZ ;  /* 0x0000000104047890 */ /* 0x000fe2000fffe03f */
[----:B------:R-:W-:-:S02]  /*c140*/  ISETP.GT.AND P1, PT, R2, 0x1, PT ;  /* 0x000000010200780c */ /* 0x000fc40003f24270 */
[C---:B------:R-:W-:Y:S01]  /*c150*/  ISETP.GT.AND P3, PT, R2.reuse, 0x3, PT ;  /* 0x000000030200780c */ /* 0x040fe20003f64270 */
[----:B------:R-:W-:Y:S01]  /*c160*/  UISETP.GT.AND UP0, UPT, UR4, 0x1, UPT ;  /* 0x000000010400788c */ /* 0x000fe2000bf04270 */
[----:B------:R-:W-:Y:S02]  /*c170*/  SEL R14, RZ, 0x4, !P1 ;  /* 0x00000004ff0e7807 */ /* 0x000fe40004800000 */
[----:B------:R-:W-:Y:S01]  /*c180*/  ISETP.GT.AND P6, PT, R2, 0x5, PT ;  /* 0x000000050200780c */ /* 0x000fe20003fc4270 */
[----:B------:R-:W-:-:S04]  /*c190*/  USEL UR4, UR4, URZ, !UP0 ;  /* 0x0000003f04047287 */ /* 0x000fc8000c000000 */
[----:B------:R-:W-:Y:S01]  /*c1a0*/  ULEA UR5, UR4, UR7, 0x10 ;  /* 0x0000000704057291 */ /* 0x000fe2000f8e803f */
[----:B------:R-:W-:Y:S02]  /*c1b0*/  WARPGROUP.DEPBAR.LE gsb0, 0x0 ;  /* 0x00008000000079c5 */ /* 0x000fe40000010000 */
[----:B------:R-:W-:-:S06]  /*c1c0*/  WARPGROUP.ARRIVE ;  /* 0x00000000000079c5 */ /* 0x000fcc0000000000 */
[----:B------:R-:W-:Y:S01]  /*c1d0*/  HGMMA.64x128x8.F32.TF32 R152, gdesc[UR20], R152, gsb0 ;  /* 0x05e00000149879f0 */ /* 0x000fe20008002898 */
[----:B------:R-:W-:Y:S02]  /*c1e0*/  UIADD3.64 UR20, UR12, 0xc04, URZ ;  /* 0x00000c040c147897 */ /* 0x000fe4000fffe03f */
[----:B------:R-:W-:Y:S02]  /*c1f0*/  WARPGROUP.DEPBAR.LE gsb0, 0x0 ;  /* 0x00008000000079c5 */ /* 0x000fe40000010000 */
[----:B---3--:R-:W-:Y:S01]  /*c200*/  WARPGROUP.ARRIVE ;  /* 0x00000000000079c5 */ /* 0x008fe20000000000 */
[----:B------:R-:W-:Y:S01]  /*c210*/  STL.64 [R1+0xbf8], R214 ;  /* 0x000bf8d601007387 */ /* 0x000fe20000100a00 */
[----:B----4-:R-:W-:-:S05]  /*c220*/  ISETP.GE.AND P2, PT, R252, R4, PT ;  /* 0x00000004fc00720c */ /* 0x010fca0003f46270 */
[----:B------:R-:W-:Y:S01]  /*c230*/  HGMMA.64x128x8.F32.TF32 R88, gdesc[UR8], R88, gsb0 ;  /* 0x05e00000085879f0 */ /* 0x000fe20008002858 */
[----:B------:R-:W-:Y:S01]  /*c240*/  UIADD3.64 UR8, UR12, 0xdfe, URZ ;  /* 0x00000dfe0c087897 */ /* 0x000fe2000fffe03f */
[----:B------:R-:W-:Y:S01]  /*c250*/  SEL R4, RZ, 0x4, !P0 ;  /* 0x00000004ff047807 */ /* 0x000fe20004000000 */
[----:B--2---:R-:W-:Y:S01]  /*c260*/  IMAD.WIDE R6, R0, 0x4, R6 ;  /* 0x0000000400067825 */ /* 0x004fe200078e0206 */
[----:B------:R-:W-:Y:S02]  /*c270*/  ISETP.GT.AND P0, PT, R2, 0x2, PT ;  /* 0x000000020200780c */ /* 0x000fe40003f04270 */
[----:B------:R-:W-:Y:S01]  /*c280*/  SEL R5, R4, RZ, !P2 ;  /* 0x000000ff04057207 */ /* 0x000fe20005000000 */
[----:B------:R-:W-:Y:S01]  /*c290*/  IMAD.WIDE R18, R0, 0x4, R18 ;  /* 0x0000000400127825 */ /* 0x000fe200078e0212 */
[----:B------:R-:W-:Y:S01]  /*c2a0*/  SEL R4, R14, RZ, !P2 ;  /* 0x000000ff0e047207 */ /* 0x000fe20005000000 */
[----:B------:R1:W-:Y:S01]  /*c2b0*/  STL.64 [R1+0x930], R6 ;  /* 0x0009300601007387 */ /* 0x0003e20000100a00 */
[----:B------:R-:W-:Y:S01]  /*c2c0*/  ISETP.NE.U32.AND P1, PT, R5, RZ, PT ;  /* 0x000000ff0500720c */ /* 0x000fe20003f25070 */
[----:B------:R-:W-:Y:S01]  /*c2d0*/  IMAD.WIDE R10, R0, 0x4, R10 ;  /* 0x00000004000a7825 */ /* 0x000fe200078e020a */
[----:B------:R-:W-:Y:S01]  /*c2e0*/  ISETP.NE.U32.AND P5, PT, R4, RZ, PT ;  /* 0x000000ff0400720c */ /* 0x000fe20003fa5070 */
[----:B------:R-:W-:Y:S01]  /*c2f0*/  STL.64 [R1+0x928], R18 ;  /* 0x0009281201007387 */ /* 0x000fe20000100a00 */
[----:B------:R-:W-:Y:S01]  /*c300*/  SEL R4, RZ, 0x4, !P0 ;  /* 0x00000004ff047807 */ /* 0x000fe20004000000 */
[----:B------:R-:W-:Y:S01]  /*c310*/  IMAD.WIDE R8, R0, 0x4, R8 ;  /* 0x0000000400087825 */ /* 0x000fe200078e0208 */
[----:B------:R-:W-:Y:S01]  /*c320*/  SEL R14, RZ, 0x4, !P3 ;  /* 0x00000004ff0e7807 */ /* 0x000fe20005800000 */
[----:B------:R-:W-:Y:S01]  /*c330*/  STL.64 [R1+0x920], R10 ;  /* 0x0009200a01007387 */ /* 0x000fe20000100a00 */
[----:B------:R-:W-:-:S02]  /*c340*/  SEL R5, R4, RZ, !P2 ;  /* 0x000000ff04057207 */ /* 0x000fc40005000000 */
[----:B------:R-:W-:Y:S01]  /*c350*/  SEL R4, R14, RZ, !P2 ;  /* 0x000000ff0e047207 */ /* 0x000fe20005000000 */
[----:B------:R2:W-:Y:S01]  /*c360*/  STL.64 [R1+0x918], R8 ;  /* 0x0009180801007387 */ /* 0x0005e20000100a00 */
[----:B------:R-:W-:Y:S02]  /*c370*/  ISETP.NE.U32.AND P3, PT, R5, RZ, PT ;  /* 0x000000ff0500720c */ /* 0x000fe40003f65070 */
[----:B------:R-:W-:Y:S01]  /*c380*/  ISETP.GT.AND P0, PT, R2, 0x4, PT ;  /* 0x000000040200780c */ /* 0x000fe20003f04270 */
[----:B------:R-:W3:Y:S01]  /*c390*/  S2R R5, SR_TID.X ;  /* 0x0000000000057919 */ /* 0x000ee20000002100 */
[----:B------:R-:W-:Y:S02]  /*c3a0*/  ISETP.NE.U32.AND P4, PT, R4, RZ, PT ;  /* 0x000000ff0400720c */ /* 0x000fe40003f85070 */
[----:B------:R-:W-:Y:S01]  /*c3b0*/  SEL R4, RZ, 0x4, !P0 ;  /* 0x00000004ff047807 */ /* 0x000fe20004000000 */
[----:B------:R-:W4:Y:S03]  /*c3c0*/  LDL.LU.64 R234, [R1+0x910] ;  /* 0x0009100001ea7983 */ /* 0x000f260000300a00 */
[----:B------:R-:W-:Y:S01]  /*c3d0*/  SEL R4, R4, RZ, !P2 ;  /* 0x000000ff04047207 */ /* 0x000fe20005000000 */
[----:B------:R-:W4:Y:S03]  /*c3e0*/  LDL.LU.64 R230, [R1+0x908] ;  /* 0x0009080001e67983 */ /* 0x000f260000300a00 */
[----:B------:R-:W-:Y:S01]  /*c3f0*/  ISETP.NE.U32.AND P0, PT, R4, RZ, PT ;  /* 0x000000ff0400720c */ /* 0x000fe20003f05070 */
[----:B------:R-:W4:Y:S04]  /*c400*/  LDL.LU.64 R226, [R1+0x900] ;  /* 0x0009000001e27983 */ /* 0x000f280000300a00 */
[----:B------:R-:W4:Y:S01]  /*c410*/  LDL.LU.64 R222, [R1+0x8f8] ;  /* 0x0008f80001de7983 */ /* 0x000f220000300a00 */
[C---:B---3--:R-:W-:Y:S01]  /*c420*/  IMAD.SHL.U32 R250, R5.reuse, 0x10, RZ ;  /* 0x0000001005fa7824 */ /* 0x048fe200078e00ff */
[----:B------:R-:W-:-:S02]  /*c430*/  LOP3.LUT R251, R5, 0x7f, RZ, 0xc0, !PT ;  /* 0x0000007f05fb7812 */ /* 0x000fc400078ec0ff */
[----:B------:R-:W-:Y:S02]  /*c440*/  SEL R5, RZ, 0x4, !P6 ;  /* 0x00000004ff057807 */ /* 0x000fe40007000000 */
[----:B------:R-:W-:Y:S02]  /*c450*/  LOP3.LUT R14, R250, 0x70, RZ, 0xc0, !PT ;  /* 0x00000070fa0e7812 */ /* 0x000fe400078ec0ff */
[----:B------:R-:W-:Y:S02]  /*c460*/  SEL R5, R5, RZ, !P2 ;  /* 0x000000ff05057207 */ /* 0x000fe40005000000 */
[----:B------:R-:W-:Y:S01]  /*c470*/  ISETP.GT.AND P6, PT, R2, 0x6, PT ;  /* 0x000000060200780c */ /* 0x000fe20003fc4270 */
[----:B------:R-:W-:-:S04]  /*c480*/  IMAD R14, R251, 0x80, R14 ;  /* 0x00000080fb0e7824 */ /* 0x000fc800078e020e */
[----:B------:R-:W-:Y:S02]  /*c490*/  VIADD R4, R14, UR5 ;  /* 0x000000050e047c36 */ /* 0x000fe40008000000 */
[----:B------:R-:W3:Y:S01]  /*c4a0*/  LDL.LU.64 R14, [R1+0x8f0] ;  /* 0x0008f000010e7983 */ /* 0x000ee20000300a00 */
[----:B------:R-:W-:Y:S02]  /*c4b0*/  WARPGROUP.DEPBAR.LE gsb0, 0x0 ;  /* 0x00008000000079c5 */ /* 0x000fe40000010000 */
[----:B------:R-:W-:-:S06]  /*c4c0*/  WARPGROUP.ARRIVE ;  /* 0x00000000000079c5 */ /* 0x000fcc0000000000 */
[----:B------:R-:W-:Y:S03]  /*c4d0*/  HGMMA.64x128x8.F32.TF32 R88, gdesc[UR28], R88, gsb0 ;  /* 0x05e000001c5879f0 */ /* 0x000fe60008002858 */
[----:B------:R-:W-:Y:S02]  /*c4e0*/  WARPGROUP.DEPBAR.LE gsb0, 0x0 ;  /* 0x00008000000079c5 */ /* 0x000fe40000010000 */
[----:B------:R-:W-:-:S07]  /*c4f0*/  WARPGROUP.ARRIVE ;  /* 0x00000000000079c5 */ /* 0x000fce0000000000 */
        /* <DEDUP_REMOVED lines=8> */
[----:B------:R-:W-:Y:S01]  /*c580*/  UIADD3.64 UR8, UR12, 0xe00, URZ ;  /* 0x00000e000c087897 */ /* 0x000fe2000fffe03f */
[----:B------:R-:W-:Y:S01]  /*c590*/  UMOV UR10, UR14 ;  /* 0x0000000e000a7c82 */ /* 0x000fe20008000000 */
[----:B------:R-:W-:Y:S01]  /*c5a0*/  UMOV UR11, UR15 ;  /* 0x0000000f000b7c82 */ /* 0x000fe20008000000 */
[----:B------:R-:W-:Y:S01]  /*c5b0*/  UIADD3.64 UR12, UR12, 0xe04, URZ ;  /* 0x00000e040c0c7897 */ /* 0x000fe2000fffe03f */
[----:B------:R-:W-:Y:S01]  /*c5c0*/  UMOV UR14, UR22 ;  /* 0x00000016000e7c82 */ /* 0x000fe20008000000 */
[----:B------:R-:W-:Y:S01]  /*c5d0*/  UMOV UR15, UR23 ;  /* 0x00000017000f7c82 */ /* 0x000fe20008000000 */
[----:B------:R-:W-:Y:S02]  /*c5e0*/  WARPGROUP.DEPBAR.LE gsb0, 0x0 ;  /* 0x00008000000079c5 */ /* 0x000fe40000010000 */
        /* <DEDUP_REMOVED lines=9> */
[----:B------:R-:W-:Y:S06]  /*c680*/  BAR.SYNC.DEFER_BLOCKING 0x0 ;  /* 0x0000000000007b1d */ /* 0x000fec0000010000 */
[----:B------:R-:W-:Y:S01]  /*c690*/  @!PT LDS RZ, [RZ] ;  /* 0x00000000fffff984 */ /* 0x000fe20000000800 */
[----:B------:R-:W-:Y:S01]  /*c6a0*/  @!PT LDS RZ, [RZ] ;  /* 0x00000000fffff984 */ /* 0x000fe20000000800 */
[----:B------:R-:W-:Y:S01]  /*c6b0*/  @!PT LDS RZ, [RZ] ;  /* 0x00000000fffff984 */ /* 0x000fe20000000800 */
[----:B------:R-:W-:Y:S04]  /*c6c0*/  LDGSTS.E [R4], desc[UR18][R6.64], P1 ;  /* 0x0000000006047fae */ /* 0x000fe80008921852 */
[----:B------:R-:W-:Y:S04]  /*c6d0*/  LDGSTS.E [R4+0x4000], desc[UR18][R18.64], P1 ;  /* 0x0400000012047fae */ /* 0x000fe80008921852 */
[----:B------:R-:W-:Y:S04]  /*c6e0*/  LDGSTS.E [R4+0x8000], desc[UR18][R10.64], P1 ;  /* 0x080000000a047fae */ /* 0x000fe80008921852 */
[----:B------:R2:W-:Y:S01]  /*c6f0*/  LDGSTS.E [R4+0xc000], desc[UR18][R8.64], P1 ;  /* 0x0c00000008047fae */ /* 0x0005e20008921852 */
[----:B------:R-:W-:-:S02]  /*c700*/  ISETP.NE.U32.AND P1, PT, R5, RZ, PT ;  /* 0x000000ff0500720c */ /* 0x000fc40003f25070 */
[----:B------:R-:W-:Y:S01]  /*c710*/  SEL R5, RZ, 0x4, !P6 ;  /* 0x00000004ff057807 */ /* 0x000fe20007000000 */
[----:B-1----:R-:W3:Y:S01]  /*c720*/  LDL.LU.64 R6, [R1+0x8e8] ;  /* 0x0008e80001067983 */ /* 0x002ee20000300a00 */
[----:B------:R-:W-:-:S03]  /*c730*/  ISETP.GT.AND P6, PT, R2, 0x7, PT ;  /* 0x000000070200780c */ /* 0x000fc60003fc4270 */
[----:B------:R-:W3:Y:S01]  /*c740*/  LDL.LU.64 R218, [R1+0x8e0] ;  /* 0x0008e00001da7983 */ /* 0x000ee20000300a00 */
[----:B--2---:R-:W-:-:S03]  /*c750*/  SEL R8, R5, RZ, !P2 ;  /* 0x000000ff05087207 */ /* 0x004fc60005000000 */
[----:B------:R-:W2:Y:S01]  /*c760*/  LDL.LU.64 R214, [R1+0x8d8] ;  /* 0x0008d80001d67983 */ /* 0x000ea20000300a00 */
[----:B------:R-:W-:-:S03]  /*c770*/  SEL R5, RZ, 0x4, !P6 ;  /* 0x00000004ff057807 */ /* 0x000fc60007000000 */
[----:B------:R-:W2:Y:S01]  /*c780*/  LDL.LU.64 R22, [R1+0x8d0] ;  /* 0x0008d00001167983 */ /* 0x000ea20000300a00 */
[----:B------:R-:W-:-:S03]  /*c790*/  ISETP.NE.U32.AND P6, PT, R8, RZ, PT ;  /* 0x000000ff0800720c */ /* 0x000fc60003fc5070 */
[----:B------:R-:W2:Y:S04]  /*c7a0*/  LDL.LU.64 R18, [R1+0x8c8] ;  /* 0x0008c80001127983 */ /* 0x000ea80000300a00 */
[----:B------:R-:W2:Y:S04]  /*c7b0*/  LDL.LU.64 R10, [R1+0x8c0] ;  /* 0x0008c000010a7983 */ /* 0x000ea80000300a00 */
[----:B------:R-:W2:Y:S01]  /*c7c0*/  LDL.LU.64 R8, [R1+0x8b8] ;  /* 0x0008b80001087983 */ /* 0x000ea20000300a00 */
[----:B----4-:R-:W-:-:S04]  /*c7d0*/  IMAD.WIDE R234, R0, 0x4, R234 ;  /* 0x0000000400ea7825 */ /* 0x010fc800078e02ea */
[C---:B------:R-:W-:Y:S01]  /*c7e0*/  IMAD.WIDE R230, R0.reuse, 0x4, R230 ;  /* 0x0000000400e67825 */ /* 0x040fe200078e02e6 */
[----:B------:R-:W-:Y:S03]  /*c7f0*/  STL.64 [R1+0x910], R234 ;  /* 0x000910ea01007387 */ /* 0x000fe60000100a00 */
[C---:B------:R-:W-:Y:S01]  /*c800*/  IMAD.WIDE R226, R0.reuse, 0x4, R226 ;  /* 0x0000000400e27825 */ /* 0x040fe200078e02e2 */
[----:B------:R-:W-:Y:S03]  /*c810*/  STL.64 [R1+0x908], R230 ;  /* 0x000908e601007387 */ /* 0x000fe60000100a00 */
[C---:B------:R-:W-:Y:S01]  /*c820*/  IMAD.WIDE R222, R0.reuse, 0x4, R222 ;  /* 0x0000000400de7825 */ /* 0x040fe200078e02de */
[----:B------:R1:W-:Y:S03]  /*c830*/  STL.64 [R1+0x900], R226 ;  /* 0x000900e201007387 */ /* 0x0003e60000100a00 */
[C---:B---3--:R-:W-:Y:S01]  /*c840*/  IMAD.WIDE R14, R0.reuse, 0x4, R14 ;  /* 0x00000004000e7825 */ /* 0x048fe200078e020e */
[----:B------:R-:W-:Y:S04]  /*c850*/  STL.64 [R1+0x8f8], R222 ;  /* 0x0008f8de01007387 */ /* 0x000fe80000100a00 */
[----:B------:R3:W-:Y:S04]  /*c860*/  STL.64 [R1+0x8f0], R14 ;  /* 0x0008f00e01007387 */ /* 0x0007e80000100a00 */
[----:B------:R-:W-:Y:S04]  /*c870*/  LDGSTS.E [R4+0x4], desc[UR18][R234.64], P5 ;  /* 0x00004000ea047fae */ /* 0x000fe8000a921852 */
[----:B------:R-:W-:Y:S04]  /*c880*/  LDGSTS.E [R4+0x4004], desc[UR18][R230.64], P5 ;  /* 0x04004000e6047fae */ /* 0x000fe8000a921852 */
[----:B------:R-:W-:Y:S04]  /*c890*/  LDGSTS.E [R4+0x8004], desc[UR18][R226.64], P5 ;  /* 0x08004000e2047fae */ /* 0x000fe8000a921852 */
[----:B------:R-:W-:Y:S04]  /*c8a0*/  LDGSTS.E [R4+0xc004], desc[UR18][R222.64], P5 ;  /* 0x0c004000de047fae */ /* 0x000fe8000a921852 */
[----:B------:R-:W-:Y:S01]  /*c8b0*/  LDGSTS.E [R4+0x8], desc[UR18][R14.64], P3 ;  /* 0x000080000e047fae */ /* 0x000fe20009921852 */
[----:B------:R-:W-:-:S04]  /*c8c0*/  IMAD.WIDE R6, R0, 0x4, R6 ;  /* 0x0000000400067825 */ /* 0x000fc800078e0206 */
[C---:B------:R-:W-:Y:S01]  /*c8d0*/  IMAD.WIDE R218, R0.reuse, 0x4, R218 ;  /* 0x0000000400da7825 */ /* 0x040fe200078e02da */
[----:B------:R4:W-:Y:S03]  /*c8e0*/  STL.64 [R1+0x8e8], R6 ;  /* 0x0008e80601007387 */ /* 0x0009e60000100a00 */
[C---:B--2---:R-:W-:Y:S01]  /*c8f0*/  IMAD.WIDE R214, R0.reuse, 0x4, R214 ;  /* 0x0000000400d67825 */ /* 0x044fe200078e02d6 */
[----:B------:R2:W-:Y:S03]  /*c900*/  STL.64 [R1+0x8e0], R218 ;  /* 0x0008e0da01007387 */ /* 0x0005e60000100a00 */
[C---:B------:R-:W-:Y:S01]  /*c910*/  IMAD.WIDE R22, R0.reuse, 0x4, R22 ;  /* 0x0000000400167825 */ /* 0x040fe200078e0216 */
[----:B------:R2:W-:Y:S03]  /*c920*/  STL.64 [R1+0x8d8], R214 ;  /* 0x0008d8d601007387 */ /* 0x0005e60000100a00 */
[C---:B------:R-:W-:Y:S01]  /*c930*/  IMAD.WIDE R18, R0.reuse, 0x4, R18 ;  /* 0x0000000400127825 */ /* 0x040fe200078e0212 */
[----:B------:R-:W-:Y:S03]  /*c940*/  STL.64 [R1+0x8d0], R22 ;  /* 0x0008d01601007387 */ /* 0x000fe60000100a00 */
[C---:B------:R-:W-:Y:S01]  /*c950*/  IMAD.WIDE R10, R0.reuse, 0x4, R10 ;  /* 0x00000004000a7825 */ /* 0x040fe200078e020a */
[----:B------:R2:W-:Y:S03]  /*c960*/  STL.64 [R1+0x8c8], R18 ;  /* 0x0008c81201007387 */ /* 0x0005e60000100a00 */
[----:B------:R-:W-:Y:S01]  /*c970*/  IMAD.WIDE R8, R0, 0x4, R8 ;  /* 0x0000000400087825 */ /* 0x000fe200078e0208 */
[----:B------:R-:W-:Y:S04]  /*c980*/  STL.64 [R1+0x8c0], R10 ;  /* 0x0008c00a01007387 */ /* 0x000fe80000100a00 */
[----:B-1----:R-:W2:Y:S04]  /*c990*/  LDL.LU.64 R226, [R1+0x8b0] ;  /* 0x0008b00001e27983 */ /* 0x002ea80000300a00 */
[----:B------:R1:W-:Y:S04]  /*c9a0*/  STL.64 [R1+0x8b8], R8 ;  /* 0x0008b80801007387 */ /* 0x0003e80000100a00 */
[----:B---3--:R-:W3:Y:S04]  /*c9b0*/  LDL.LU.64 R14, [R1+0x8a8] ;  /* 0x0008a800010e7983 */ /* 0x008ee80000300a00 */
[----:B------:R-:W-:Y:S04]  /*c9c0*/  LDGSTS.E [R4+0x4008], desc[UR18][R6.64], P3 ;  /* 0x0400800006047fae */ /* 0x000fe80009921852 */
[----:B------:R-:W-:Y:S04]  /*c9d0*/  LDGSTS.E [R4+0x8008], desc[UR18][R218.64], P3 ;  /* 0x08008000da047fae */ /* 0x000fe80009921852 */
[----:B------:R-:W-:Y:S04]  /*c9e0*/  LDGSTS.E [R4+0xc008], desc[UR18][R214.64], P3 ;  /* 0x0c008000d6047fae */ /* 0x000fe80009921852 */
[----:B----4-:R-:W4:Y:S04]  /*c9f0*/  LDL.LU.64 R6, [R1+0x8a0] ;  /* 0x0008a00001067983 */ /* 0x010f280000300a00 */
[----:B------:R-:W4:Y:S04]  /*ca00*/  LDL.LU.64 R222, [R1+0x898] ;  /* 0x0008980001de7983 */ /* 0x000f280000300a00 */
[----:B------:R-:W-:Y:S04]  /*ca10*/  LDGSTS.E [R4+0xc], desc[UR18][R22.64], P4 ;  /* 0x0000c00016047fae */ /* 0x000fe8000a121852 */
[----:B--2---:R-:W2:Y:S04]  /*ca20*/  LDL.LU.64 R218, [R1+0x890] ;  /* 0x0008900001da7983 */ /* 0x004ea80000300a00 */
[----:B------:R-:W-:Y:S04]  /*ca30*/  LDGSTS.E [R4+0x400c], desc[UR18][R18.64], P4 ;  /* 0x0400c00012047fae */ /* 0x000fe8000a121852 */
[----:B------:R-:W2:Y:S01]  /*ca40*/  LDL.LU.64 R214, [R1+0x888] ;  /* 0x0008880001d67983 */ /* 0x000ea20000300a00 */
[----:B------:R-:W-:-:S02]  /*ca50*/  SEL R5, R5, RZ, !P2 ;  /* 0x000000ff05057207 */ /* 0x000fc40005000000 */
[----:B------:R-:W-:Y:S01]  /*ca60*/  ISETP.GT.AND P3, PT, R2, 0x8, PT ;  /* 0x000000080200780c */ /* 0x000fe20003f64270 */
[----:B------:R-:W-:Y:S04]  /*ca70*/  LDGSTS.E [R4+0x800c], desc[UR18][R10.64], P4 ;  /* 0x0800c0000a047fae */ /* 0x000fe8000a121852 */
[----:B------:R-:W2:Y:S04]  /*ca80*/  LDL.LU.64 R18, [R1+0x880] ;  /* 0x0008800001127983 */ /* 0x000ea80000300a00 */
[----:B------:R-:W2:Y:S01]  /*ca90*/  LDL.LU.64 R22, [R1+0x878] ;  /* 0x0008780001167983 */ /* 0x000ea20000300a00 */
[----:B------:R-:W-:-:S02]  /*caa0*/  ISETP.NE.U32.AND P5, PT, R5, RZ, PT ;  /* 0x000000ff0500720c */ /* 0x000fc40003fa5070 */
[----:B------:R-:W1:Y:S01]  /*cab0*/  S2R R5, SR_TID.X ;  /* 0x0000000000057919 */ /* 0x000e620000002100 */
[----:B------:R1:W-:Y:S02]  /*cac0*/  LDGSTS.E [R4+0xc00c], desc[UR18][R8.64], P4 ;  /* 0x0c00c00008047fae */ /* 0x0003e4000a121852 */
[----:B-1----:R-:W-:Y:S02]  /*cad0*/  SEL R4, RZ, 0x4, !P3 ;  /* 0x00000004ff047807 */ /* 0x002fe40005800000 */
[----:B------:R-:W-:Y:S02]  /*cae0*/  ISETP.GT.AND P3, PT, R2, 0x9, PT ;  /* 0x000000090200780c */ /* 0x000fe40003f64270 */
[----:B------:R-:W-:Y:S01]  /*caf0*/  SEL R4, R4, RZ, !P2 ;  /* 0x000000ff04047207 */ /* 0x000fe20005000000 */
[C---:B------:R-:W-:Y:S01]  /*cb00*/  IMAD.SHL.U32 R250, R5.reuse, 0x10, RZ ;  /* 0x0000001005fa7824 */ /* 0x040fe200078e00ff */
[----:B------:R-:W-:-:S04]  /*cb10*/  LOP3.LUT R251, R5, 0x7f, RZ, 0xc0, !PT ;  /* 0x0000007f05fb7812 */ /* 0x000fc800078ec0ff */
[----:B------:R-:W-:Y:S02]  /*cb20*/  LOP3.LUT R8, R250, 0x70, RZ, 0xc0, !PT ;  /* 0x00000070fa087812 */ /* 0x000fe400078ec0ff */
[----:B------:R-:W-:Y:S02]  /*cb30*/  ISETP.NE.U32.AND P4, PT, R4, RZ, PT ;  /* 0x000000ff0400720c */ /* 0x000fe40003f85070 */
[----:B------:R-:W-:Y:S01]  /*cb40*/  SEL R4, RZ, 0x4, !P3 ;  /* 0x00000004ff047807 */ /* 0x000fe20005800000 */
[----:B------:R-:W-:Y:S01]  /*cb50*/  IMAD R8, R251, 0x80, R8 ;  /* 0x00000080fb087824 */ /* 0x000fe200078e0208 */
[----:B------:R-:W-:Y:S02]  /*cb60*/  ISETP.GT.AND P3, PT, R2, 0xa, PT ;  /* 0x0000000a0200780c */ /* 0x000fe40003f64270 */
[----:B------:R-:W-:Y:S02]  /*cb70*/  SEL R4, R4, RZ, !P2 ;  /* 0x000000ff04047207 */ /* 0x000fe40005000000 */
[----:B------:R-:W-:-:S02]  /*cb80*/  LOP3.LUT R8, R8, 0x10, RZ, 0x3c, !PT ;  /* 0x0000001008087812 */ /* 0x000fc400078e3cff */
[----:B------:R-:W-:Y:S02]  /*cb90*/  SEL R5, RZ, 0x4, !P3 ;  /* 0x00000004ff057807 */ /* 0x000fe40005800000 */
[----:B------:R-:W-:Y:S02]  /*cba0*/  ISETP.NE.U32.AND P3, PT, R4, RZ, PT ;  /* 0x000000ff0400720c */ /* 0x000fe40003f65070 */
[----:B------:R-:W-:Y:S01]  /*cbb0*/  IADD3 R4, R8, UR5, RZ ;  /* 0x0000000508047c10 */ /* 0x000fe2000fffe0ff */
[----:B------:R-:W-:-:S04]  /*cbc0*/  IMAD.WIDE R226, R0, 0x4, R226 ;  /* 0x0000000400e27825 */ /* 0x000fc800078e02e2 */
[C---:B---3--:R-:W-:Y:S01]  /*cbd0*/  IMAD.WIDE R14, R0.reuse, 0x4, R14 ;  /* 0x00000004000e7825 */ /* 0x048fe200078e020e */
[----:B------:R-:W-:Y:S04]  /*cbe0*/  STL.64 [R1+0x8b0], R226 ;  /* 0x0008b0e201007387 */ /* 0x000fe80000100a00 */
[----:B------:R1:W-:Y:S04]  /*cbf0*/  STL.64 [R1+0x8a8], R14 ;  /* 0x0008a80e01007387 */ /* 0x0003e80000100a00 */
[----:B------:R-:W3:Y:S04]  /*cc00*/  LDL.LU.64 R10, [R1+0x870] ;  /* 0x00087000010a7983 */ /* 0x000ee80000300a00 */
[----:B------:R-:W-:Y:S01]  /*cc10*/  LDGSTS.E [R4], desc[UR18][R226.64], P0 ;  /* 0x00000000e2047fae */ /* 0x000fe20008121852 */
[----:B----4-:R-:W-:-:S03]  /*cc20*/  IMAD.WIDE R6, R0, 0x4, R6 ;  /* 0x0000000400067825 */ /* 0x010fc600078e0206 */
[----:B------:R4:W-:Y:S01]  /*cc30*/  LDGSTS.E [R4+0x4000], desc[UR18][R14.64], P0 ;  /* 0x040000000e047fae */ /* 0x0009e20008121852 */
[----:B------:R-:W-:-:S03]  /*cc40*/  IMAD.WIDE R222, R0, 0x4, R222 ;  /* 0x0000000400de7825 */ /* 0x000fc600078e02de */
[----:B------:R4:W-:Y:S04]  /*cc50*/  STL.64 [R1+0x8a0], R6 ;  /* 0x0008a00601007387 */ /* 0x0009e80000100a00 */
[----:B------:R-:W3:Y:S04]  /*cc60*/  LDL.LU.64 R8, [R1+0x868] ;  /* 0x0008680001087983 */ /* 0x000ee80000300a00 */
[----:B------:R4:W-:Y:S04]  /*cc70*/  STL.64 [R1+0x898], R222 ;  /* 0x000898de01007387 */ /* 0x0009e80000100a00 */
[----:B------:R3:W-:Y:S04]  /*cc80*/  LDGSTS.E [R4+0x8000], desc[UR18][R6.64], P0 ;  /* 0x0800000006047fae */ /* 0x0007e80008121852 */
[----:B-1----:R-:W3:Y:S01]  /*cc90*/  LDL.LU.64 R14, [R1+0x860] ;  /* 0x00086000010e7983 */ /* 0x002ee20000300a00 */
[----:B--2---:R-:W-:-:S03]  /*cca0*/  IMAD.WIDE R218, R0, 0x4, R218 ;  /* 0x0000000400da7825 */ /* 0x004fc600078e02da */
[----:B------:R-:W-:Y:S04]  /*ccb0*/  LDGSTS.E [R4+0xc000], desc[UR18][R222.64], P0 ;  /* 0x0c000000de047fae */ /* 0x000fe80008121852 */
[----:B----4-:R-:W2:Y:S01]  /*ccc0*/  LDL.LU.64 R6, [R1+0x858] ;  /* 0x0008580001067983 */ /* 0x010ea20000300a00 */
[----:B------:R-:W-:-:S04]  /*ccd0*/  IMAD.WIDE R214, R0, 0x4, R214 ;  /* 0x0000000400d67825 */ /* 0x000fc800078e02d6 */
[C---:B------:R-:W-:Y:S01]  /*cce0*/  IMAD.WIDE R18, R0.reuse, 0x4, R18 ;  /* 0x0000000400127825 */ /* 0x040fe200078e0212 */
[----:B------:R-:W-:Y:S03]  /*ccf0*/  STL.64 [R1+0x890], R218 ;  /* 0x000890da01007387 */ /* 0x000fe60000100a00 */
[----:B------:R-:W-:Y:S01]  /*cd00*/  IMAD.WIDE R22, R0, 0x4, R22 ;  /* 0x0000000400167825 */ /* 0x000fe200078e0216 */
[----:B------:R-:W-:Y:S04]  /*cd10*/  STL.64 [R1+0x888], R214 ;  /* 0x000888d601007387 */ /* 0x000fe80000100a00 */
[----:B------:R1:W-:Y:S04]  /*cd20*/  STL.64 [R1+0x880], R18 ;  /* 0x0008801201007387 */ /* 0x0003e80000100a00 */
[----:B------:R-:W-:Y:S04]  /*cd30*/  LDGSTS.E [R4+0x4], desc[UR18][R218.64], P1 ;  /* 0x00004000da047fae */ /* 0x000fe80008921852 */
[----:B------:R-:W-:Y:S04]  /*cd40*/  STL.64 [R1+0x878], R22 ;  /* 0x0008781601007387 */ /* 0x000fe80000100a00 */
[----:B------:R-:W-:Y:S04]  /*cd50*/  LDGSTS.E [R4+0x4004], desc[UR18][R214.64], P1 ;  /* 0x04004000d6047fae */ /* 0x000fe80008921852 */
[----:B------:R-:W4:Y:S04]  /*cd60*/  LDL.LU.64 R226, [R1+0x850] ;  /* 0x0008500001e27983 */ /* 0x000f280000300a00 */
[----:B------:R-:W-:Y:S04]  /*cd70*/  LDGSTS.E [R4+0x8004], desc[UR18][R18.64], P1 ;  /* 0x0800400012047fae */ /* 0x000fe80008921852 */
[----:B------:R-:W4:Y:S01]  /*cd80*/  LDL.LU.64 R222, [R1+0x848] ;  /* 0x0008480001de7983 */ /* 0x000f220000300a00 */
[----:B------:R-:W-:-:S03]  /*cd90*/  SEL R5, R5, RZ, !P2 ;  /* 0x000000ff05057207 */ /* 0x000fc60005000000 */
[----:B------:R-:W-:Y:S04]  /*cda0*/  LDGSTS.E [R4+0xc004], desc[UR18][R22.64], P1 ;  /* 0x0c00400016047fae */ /* 0x000fe80008921852 */
[----:B-1----:R-:W4:Y:S04]  /*cdb0*/  LDL.LU.64 R18, [R1+0x840] ;  /* 0x0008400001127983 */ /* 0x002f280000300a00 */
[----:B------:R-:W4:Y:S01]  /*cdc0*/  LDL.LU.64 R218, [R1+0x838] ;  /* 0x0008380001da7983 */ /* 0x000f220000300a00 */
[----:B------:R-:W-:Y:S02]  /*cdd0*/  ISETP.GT.AND P1, PT, R2, 0xb, PT ;  /* 0x0000000b0200780c */ /* 0x000fe40003f24270 */
[----:B------:R-:W-:-:S02]  /*cde0*/  ISETP.NE.U32.AND P0, PT, R5, RZ, PT ;  /* 0x000000ff0500720c */ /* 0x000fc40003f05070 */
[----:B------:R-:W-:Y:S02]  /*cdf0*/  SEL R5, RZ, 0x4, !P1 ;  /* 0x00000004ff057807 */ /* 0x000fe40004800000 */
[----:B------:R-:W-:Y:S02]  /*ce00*/  ISETP.GT.AND P1, PT, R2, 0xc, PT ;  /* 0x0000000c0200780c */ /* 0x000fe40003f24270 */
[----:B------:R-:W-:Y:S01]  /*ce10*/  SEL R5, R5, RZ, !P2 ;  /* 0x000000ff05057207 */ /* 0x000fe20005000000 */
[----:B---3--:R-:W-:-:S05]  /*ce20*/  IMAD.WIDE R10, R0, 0x4, R10 ;  /* 0x00000004000a7825 */ /* 0x008fca00078e020a */
[----:B------:R-:W-:Y:S01]  /*ce30*/  LDGSTS.E [R4+0x8], desc[UR18][R10.64], P6 ;  /* 0x000080000a047fae */ /* 0x000fe2000b121852 */
[----:B------:R-:W-:-:S05]  /*ce40*/  IMAD.WIDE R8, R0, 0x4, R8 ;  /* 0x0000000400087825 */ /* 0x000fca00078e0208 */
[----:B------:R-:W-:Y:S01]  /*ce50*/  LDGSTS.E [R4+0x4008], desc[UR18][R8.64], P6 ;  /* 0x0400800008047fae */ /* 0x000fe2000b121852 */
[----:B------:R-:W-:-:S04]  /*ce60*/  IMAD.WIDE R14, R0, 0x4, R14 ;  /* 0x00000004000e7825 */ /* 0x000fc800078e020e */
[----:B--2---:R-:W-:Y:S01]  /*ce70*/  IMAD.WIDE R6, R0, 0x4, R6 ;  /* 0x0000000400067825 */ /* 0x004fe200078e0206 */
[----:B------:R1:W-:Y:S04]  /*ce80*/  LDGSTS.E [R4+0x8008], desc[UR18][R14.64], P6 ;  /* 0x080080000e047fae */ /* 0x0003e8000b121852 */
[----:B------:R-:W-:Y:S01]  /*ce90*/  LDGSTS.E [R4+0xc008], desc[UR18][R6.64], P6 ;  /* 0x0c00800006047fae */ /* 0x000fe2000b121852 */
[----:B------:R-:W-:Y:S02]  /*cea0*/  ISETP.NE.U32.AND P6, PT, R5, RZ, PT ;  /* 0x000000ff0500720c */ /* 0x000fe40003fc5070 */
[----:B------:R-:W-:Y:S01]  /*ceb0*/  SEL R5, RZ, 0x4, !P1 ;  /* 0x00000004ff057807 */ /* 0x000fe20004800000 */
[----:B------:R-:W-:Y:S01]  /*cec0*/  STL.64 [R1+0x870], R10 ;  /* 0x0008700a01007387 */ /* 0x000fe20000100a00 */
[----:B------:R-:W-:-:S03]  /*ced0*/  ISETP.GT.AND P1, PT, R2, 0xd, PT ;  /* 0x0000000d0200780c */ /* 0x000fc60003f24270 */
[----:B------:R-:W-:Y:S04]  /*cee0*/  STL.64 [R1+0x868], R8 ;  /* 0x0008680801007387 */ /* 0x000fe80000100a00 */
[----:B------:R1:W-:Y:S04]  /*cef0*/  STL.64 [R1+0x860], R14 ;  /* 0x0008600e01007387 */ /* 0x0003e80000100a00 */
[----:B------:R2:W-:Y:S04]  /*cf00*/  STL.64 [R1+0x858], R6 ;  /* 0x0008580601007387 */ /* 0x0005e80000100a00 */
[----:B------:R-:W3:Y:S01]  /*cf10*/  LDL.LU.64 R214, [R1+0x830] ;  /* 0x0008300001d67983 */ /* 0x000ee20000300a00 */
[----:B-1----:R-:W-:Y:S01]  /*cf20*/  SEL R14, R5, RZ, !P2 ;  /* 0x000000ff050e7207 */ /* 0x002fe20005000000 */
[----:B----4-:R-:W-:Y:S01]  /*cf30*/  IMAD.WIDE R226, R0, 0x4, R226 ;  /* 0x0000000400e27825 */ /* 0x010fe200078e02e2 */
[----:B------:R-:W-:Y:S01]  /*cf40*/  SEL R5, RZ, 0x4, !P1 ;  /* 0x00000004ff057807 */ /* 0x000fe20004800000 */
[----:B------:R-:W4:Y:S01]  /*cf50*/  LDL.LU.64 R10, [R1+0x828] ;  /* 0x00082800010a7983 */ /* 0x000f220000300a00 */
[----:B------:R-:W-:-:S03]  /*cf60*/  ISETP.NE.U32.AND P1, PT, R14, RZ, PT ;  /* 0x000000ff0e00720c */ /* 0x000fc60003f25070 */
[----:B------:R-:W4:Y:S01]  /*cf70*/  LDL.LU.64 R8, [R1+0x820] ;  /* 0x0008200001087983 */ /* 0x000f220000300a00 */
[C---:B------:R-:W-:Y:S01]  /*cf80*/  IMAD.WIDE R222, R0.reuse, 0x4, R222 ;  /* 0x0000000400de7825 */ /* 0x040fe200078e02de */
[----:B------:R-:W-:Y:S02]  /*cf90*/  SEL R14, R5, RZ, !P2 ;  /* 0x000000ff050e7207 */ /* 0x000fe40005000000 */
[----:B--2---:R-:W2:Y:S04]  /*cfa0*/  LDL.LU.64 R6, [R1+0x818] ;  /* 0x0008180001067983 */ /* 0x004ea80000300a00 */
[----:B------:R-:W2:Y:S01]  /*cfb0*/  LDL.LU.64 R22, [R1+0x810] ;  /* 0x0008100001167983 */ /* 0x000ea20000300a00 */
[----:B------:R-:W-:-:S03]  /*cfc0*/  IMAD.WIDE R18, R0, 0x4, R18 ;  /* 0x0000000400127825 */ /* 0x000fc600078e0212 */
[----:B------:R-:W-:Y:S01]  /*cfd0*/  STL.64 [R1+0x850], R226 ;  /* 0x000850e201007387 */ /* 0x000fe20000100a00 */
[----:B------:R-:W-:-:S03]  /*cfe0*/  IMAD.WIDE R218, R0, 0x4, R218 ;  /* 0x0000000400da7825 */ /* 0x000fc600078e02da */
[----:B------:R-:W-:Y:S04]  /*cff0*/  LDGSTS.E [R4+0xc], desc[UR18][R226.64], P5 ;  /* 0x0000c000e2047fae */ /* 0x000fe8000a921852 */
[----:B------:R-:W-:Y:S04]  /*d000*/  STL.64 [R1+0x848], R222 ;  /* 0x000848de01007387 */ /* 0x000fe80000100a00 */
[----:B------:R-:W-:Y:S04]  /*d010*/  LDGSTS.E [R4+0x400c], desc[UR18][R222.64], P5 ;  /* 0x0400c000de047fae */ /* 0x000fe8000a921852 */
[----:B------:R1:W-:Y:S04]  /*d020*/  STL.64 [R1+0x840], R18 ;  /* 0x0008401201007387 */ /* 0x0003e80000100a00 */
[----:B------:R-:W-:Y:S04]  /*d030*/  LDGSTS.E [R4+0x800c], desc[UR18][R18.64], P5 ;  /* 0x0800c00012047fae */ /* 0x000fe8000a921852 */
[----:B------:R-:W-:Y:S04]  /*d040*/  STL.64 [R1+0x838], R218 ;  /* 0x000838da01007387 */ /* 0x000fe80000100a00 */
[----:B------:R1:W-:Y:S01]  /*d050*/  LDGSTS.E [R4+0xc00c], desc[UR18][R218.64], P5 ;  /* 0x0c00c000da047fae */ /* 0x0003e2000a921852 */
[----:B------:R-:W-:-:S03]  /*d060*/  ISETP.NE.U32.AND P5, PT, R14, RZ, PT ;  /* 0x000000ff0e00720c */ /* 0x000fc60003fa5070 */
[----:B-1----:R-:W2:Y:S04]  /*d070*/  LDL.LU.64 R18, [R1+0x808] ;  /* 0x0008080001127983 */ /* 0x002ea80000300a00 */
[----:B------:R-:W2:Y:S04]  /*d080*/  LDL.LU.64 R14, [R1+0x800] ;  /* 0x00080000010e7983 */ /* 0x000ea80000300a00 */
[----:B------:R-:W2:Y:S01]  /*d090*/  LDL.LU.64 R226, [R1+0x7f8] ;  /* 0x0007f80001e27983 */ /* 0x000ea20000300a00 */
[----:B------:R-:W1:Y:S02]  /*d0a0*/  S2R R251, SR_TID.X ;  /* 0x0000000000fb7919 */ /* 0x000e640000002100 */
[C---:B-1----:R-:W-:Y:S01]  /*d0b0*/  IMAD.SHL.U32 R5, R251.reuse, 0x10, RZ ;  /* 0x00000010fb057824 */ /* 0x042fe200078e00ff */
[----:B------:R-:W-:-:S04]  /*d0c0*/  LOP3.LUT R251, R251, 0x7f, RZ, 0xc0, !PT ;  /* 0x0000007ffbfb7812 */ /* 0x000fc800078ec0ff */
[----:B------:R-:W-:-:S05]  /*d0d0*/  LOP3.LUT R5, R5, 0x70, RZ, 0xc0, !PT ;  /* 0x0000007005057812 */ /* 0x000fca00078ec0ff */
[----:B------:R-:W-:-:S05]  /*d0e0*/  IMAD R5, R251, 0x80, R5 ;  /* 0x00000080fb057824 */ /* 0x000fca00078e0205 */
[----:B------:R-:W-:-:S05]  /*d0f0*/  LOP3.LUT R5, R5, 0x20, RZ, 0x3c, !PT ;  /* 0x0000002005057812 */ /* 0x000fca00078e3cff */
[----:B------:R-:W-:Y:S02]  /*d100*/  VIADD R4, R5, UR5 ;  /* 0x0000000505047c36 */ /* 0x000fe40008000000 */
[----:B---3--:R-:W-:-:S04]  /*d110*/  IMAD.WIDE R214, R0, 0x4, R214 ;  /* 0x0000000400d67825 */ /* 0x008fc800078e02d6 */
[C---:B----4-:R-:W-:Y:S01]  /*d120*/  IMAD.WIDE R10, R0.reuse, 0x4, R10 ;  /* 0x00000004000a7825 */ /* 0x050fe200078e020a */
[----:B------:R-:W-:Y:S03]  /*d130*/  STL.64 [R1+0x830], R214 ;  /* 0x000830d601007387 */ /* 0x000fe60000100a00 */
[C---:B------:R-:W-:Y:S01]  /*d140*/  IMAD.WIDE R8, R0.reuse, 0x4, R8 ;  /* 0x0000000400087825 */ /* 0x040fe200078e0208 */
[----:B------:R1:W-:Y:S03]  /*d150*/  STL.64 [R1+0x828], R10 ;  /* 0x0008280a01007387 */ /* 0x0003e60000100a00 */
[C---:B--2---:R-:W-:Y:S01]  /*d160*/  IMAD.WIDE R6, R0.reuse, 0x4, R6 ;  /* 0x0000000400067825 */ /* 0x044fe200078e0206 */
[----:B------:R-:W-:Y:S03]  /*d170*/  LDGSTS.E [R4], desc[UR18][R214.64], P4 ;  /* 0x00000000d6047fae */ /* 0x000fe6000a121852 */
[C---:B------:R-:W-:Y:S01]  /*d180*/  IMAD.WIDE R22, R0.reuse, 0x4, R22 ;  /* 0x0000000400167825 */ /* 0x040fe200078e0216 */
[----:B------:R2:W-:Y:S04]  /*d190*/  STL.64 [R1+0x820], R8 ;  /* 0x0008200801007387 */ /* 0x0005e80000100a00 */
[----:B------:R3:W-:Y:S04]  /*d1a0*/  LDGSTS.E [R4+0x4000], desc[UR18][R10.64], P4 ;  /* 0x040000000a047fae */ /* 0x0007e8000a121852 */
[----:B------:R4:W-:Y:S04]  /*d1b0*/  STL.64 [R1+0x818], R6 ;  /* 0x0008180601007387 */ /* 0x0009e80000100a00 */
[----:B------:R3:W-:Y:S04]  /*d1c0*/  LDGSTS.E [R4+0x8000], desc[UR18][R8.64], P4 ;  /* 0x0800000008047fae */ /* 0x0007e8000a121852 */
[----:B-1----:R-:W3:Y:S04]  /*d1d0*/  LDL.LU.64 R10, [R1+0x7f0] ;  /* 0x0007f000010a7983 */ /* 0x002ee80000300a00 */
[----:B------:R1:W-:Y:S04]  /*d1e0*/  LDGSTS.E [R4+0xc000], desc[UR18][R6.64], P4 ;  /* 0x0c00000006047fae */ /* 0x0003e8000a121852 */
[----:B--2---:R-:W2:Y:S04]  /*d1f0*/  LDL.LU.64 R8, [R1+0x7e8] ;  /* 0x0007e80001087983 */ /* 0x004ea80000300a00 */
[----:B------:R1:W-:Y:S04]  /*d200*/  STL.64 [R1+0x810], R22 ;  /* 0x0008101601007387 */ /* 0x0003e80000100a00 */
[----:B------:R-:W-:Y:S01]  /*d210*/  LDGSTS.E [R4+0x4], desc[UR18][R22.64], P3 ;  /* 0x0000400016047fae */ /* 0x000fe20009921852 */
[----:B------:R-:W-:-:S04]  /*d220*/  IMAD.WIDE R18, R0, 0x4, R18 ;  /* 0x0000000400127825 */ /* 0x000fc800078e0212 */
[C---:B------:R-:W-:Y:S01]  /*d230*/  IMAD.WIDE R14, R0.reuse, 0x4, R14 ;  /* 0x00000004000e7825 */ /* 0x040fe200078e020e */
[----:B------:R1:W-:Y:S03]  /*d240*/  STL.64 [R1+0x808], R18 ;  /* 0x0008081201007387 */ /* 0x0003e60000100a00 */
[C---:B------:R-:W-:Y:S01]  /*d250*/  IMAD.WIDE R226, R0.reuse, 0x4, R226 ;  /* 0x0000000400e27825 */ /* 0x040fe200078e02e2 */
[----:B------:R1:W-:Y:S04]  /*d260*/  STL.64 [R1+0x800], R14 ;  /* 0x0008000e01007387 */ /* 0x0003e80000100a00 */
[----:B----4-:R-:W4:Y:S04]  /*d270*/  LDL.LU.64 R6, [R1+0x7e0] ;  /* 0x0007e00001067983 */ /* 0x010f280000300a00 */
[----:B------:R-:W-:Y:S04]  /*d280*/  STL.64 [R1+0x7f8], R226 ;  /* 0x0007f8e201007387 */ /* 0x000fe80000100a00 */
[----:B------:R-:W4:Y:S04]  /*d290*/  LDL.LU.64 R222, [R1+0x7d8] ;  /* 0x0007d80001de7983 */ /* 0x000f280000300a00 */
[----:B------:R-:W4:Y:S04]  /*d2a0*/  LDL.LU.64 R218, [R1+0x7d0] ;  /* 0x0007d00001da7983 */ /* 0x000f280000300a00 */
[----:B------:R-:W4:Y:S04]  /*d2b0*/  LDL.LU.64 R214, [R1+0x7c8] ;  /* 0x0007c80001d67983 */ /* 0x000f280000300a00 */
[----:B------:R-:W-:Y:S04]  /*d2c0*/  LDGSTS.E [R4+0x4004], desc[UR18][R18.64], P3 ;  /* 0x0400400012047fae */ /* 0x000fe80009921852 */
[----:B-1----:R-:W4:Y:S04]  /*d2d0*/  LDL.LU.64 R22, [R1+0x7c0] ;  /* 0x0007c00001167983 */ /* 0x002f280000300a00 */
[----:B------:R-:W-:Y:S04]  /*d2e0*/  LDGSTS.E [R4+0x8004], desc[UR18][R14.64], P3 ;  /* 0x080040000e047fae */ /* 0x000fe80009921852 */
[----:B------:R-:W4:Y:S04]  /*d2f0*/  LDL.LU.64 R18, [R1+0x7b8] ;  /* 0x0007b80001127983 */ /* 0x000f280000300a00 */
[----:B------:R1:W-:Y:S04]  /*d300*/  LDGSTS.E [R4+0xc004], desc[UR18][R226.64], P3 ;  /* 0x0c004000e2047fae */ /* 0x0003e80009921852 */
[----:B------:R-:W4:Y:S01]  /*d310*/  LDL.LU.64 R14, [R1+0x7b0] ;  /* 0x0007b000010e7983 */ /* 0x000f220000300a00 */
[----:B---3--:R-:W-:-:S04]  /*d320*/  IMAD.WIDE R10, R0, 0x4, R10 ;  /* 0x00000004000a7825 */ /* 0x008fc800078e020a */
[C---:B--2---:R-:W-:Y:S01]  /*d330*/  IMAD.WIDE R8, R0.reuse, 0x4, R8 ;  /* 0x0000000400087825 */ /* 0x044fe200078e0208 */
[----:B------:R2:W-:Y:S04]  /*d340*/  STL.64 [R1+0x7f0], R10 ;  /* 0x0007f00a01007387 */ /* 0x0005e80000100a00 */
[----:B------:R3:W-:Y:S04]  /*d350*/  STL.64 [R1+0x7e8], R8 ;  /* 0x0007e80801007387 */ /* 0x0007e80000100a00 */
[----:B------:R-:W-:Y:S04]  /*d360*/  LDGSTS.E [R4+0x8], desc[UR18][R10.64], P0 ;  /* 0x000080000a047fae */ /* 0x000fe80008121852 */
[----:B------:R-:W-:Y:S01]  /*d370*/  LDGSTS.E [R4+0x4008], desc[UR18][R8.64], P0 ;  /* 0x0400800008047fae */ /* 0x000fe20008121852 */
[----:B----4-:R-:W-:-:S04]  /*d380*/  IMAD.WIDE R6, R0, 0x4, R6 ;  /* 0x0000000400067825 */ /* 0x010fc800078e0206 */
[----:B------:R-:W-:Y:S01]  /*d390*/  IMAD.WIDE R222, R0, 0x4, R222 ;  /* 0x0000000400de7825 */ /* 0x000fe200078e02de */
[----:B------:R4:W-:Y:S04]  /*d3a0*/  STL.64 [R1+0x7e0], R6 ;  /* 0x0007e00601007387 */ /* 0x0009e80000100a00 */
[----:B------:R-:W-:Y:S04]  /*d3b0*/  STL.64 [R1+0x7d8], R222 ;  /* 0x0007d8de01007387 */ /* 0x000fe80000100a00 */
[----:B--2---:R-:W2:Y:S04]  /*d3c0*/  LDL.LU.64 R10, [R1+0x7a8] ;  /* 0x0007a800010a7983 */ /* 0x004ea80000300a00 */
[----:B---3--:R-:W3:Y:S04]  /*d3d0*/  LDL.LU.64 R8, [R1+0x7a0] ;  /* 0x0007a00001087983 */ /* 0x008ee80000300a00 */
[----:B------:R-:W-:Y:S01]  /*d3e0*/  LDGSTS.E [R4+0x8008], desc[UR18][R6.64], P0 ;  /* 0x0800800006047fae */ /* 0x000fe20008121852 */
[----:B------:R-:W-:-:S03]  /*d3f0*/  ISETP.GT.AND P4, PT, R2, 0xe, PT ;  /* 0x0000000e0200780c */ /* 0x000fc60003f84270 */
[----:B------:R-:W-:Y:S04]  /*d400*/  LDGSTS.E [R4+0xc008], desc[UR18][R222.64], P0 ;  /* 0x0c008000de047fae */ /* 0x000fe80008121852 */
[----:B----4-:R-:W4:Y:S01]  /*d410*/  LDL.LU.64 R6, [R1+0x798] ;  /* 0x0007980001067983 */ /* 0x010f220000300a00 */
[----:B------:R-:W-:Y:S02]  /*d420*/  SEL R5, RZ, 0x4, !P4 ;  /* 0x00000004ff057807 */ /* 0x000fe40006000000 */
[----:B------:R-:W-:Y:S02]  /*d430*/  ISETP.GT.AND P4, PT, R2, 0xf, PT ;  /* 0x0000000f0200780c */ /* 0x000fe40003f84270 */
[----:B------:R-:W-:-:S04]  /*d440*/  SEL R5, R5, RZ, !P2 ;  /* 0x000000ff05057207 */ /* 0x000fc80005000000 */
[----:B------:R-:W-:Y:S02]  /*d450*/  ISETP.NE.U32.AND P3, PT, R5, RZ, PT ;  /* 0x000000ff0500720c */ /* 0x000fe40003f65070 */
[----:B------:R-:W-:Y:S02]  /*d460*/  SEL R5, RZ, 0x4, !P4 ;  /* 0x00000004ff057807 */ /* 0x000fe40006000000 */
[----:B------:R-:W-:Y:S02]  /*d470*/  ISETP.GT.AND P4, PT, R2, 0x10, PT ;  /* 0x000000100200780c */ /* 0x000fe40003f84270 */
[----:B-1----:R-:W-:Y:S02]  /*d480*/  SEL R226, R5, RZ, !P2 ;  /* 0x000000ff05e27207 */ /* 0x002fe40005000000 */
[----:B------:R-:W-:-:S04]  /*d490*/  SEL R5, RZ, 0x4, !P4 ;  /* 0x00000004ff057807 */ /* 0x000fc80006000000 */
[----:B------:R-:W-:-:S04]  /*d4a0*/  SEL R5, R5, RZ, !P2 ;  /* 0x000000ff05057207 */ /* 0x000fc80005000000 */
[----:B------:R-:W-:Y:S02]  /*d4b0*/  ISETP.NE.U32.AND P0, PT, R5, RZ, PT ;  /* 0x000000ff0500720c */ /* 0x000fe40003f05070 */
[----:B------:R-:W1:Y:S01]  /*d4c0*/  S2R R5, SR_TID.X ;  /* 0x0000000000057919 */ /* 0x000e620000002100 */
[----:B------:R-:W-:-:S04]  /*d4d0*/  IMAD.WIDE R218, R0, 0x4, R218 ;  /* 0x0000000400da7825 */ /* 0x000fc800078e02da */
[C---:B------:R-:W-:Y:S01]  /*d4e0*/  IMAD.WIDE R214, R0.reuse, 0x4, R214 ;  /* 0x0000000400d67825 */ /* 0x040fe200078e02d6 */
[----:B------:R-:W-:Y:S03]  /*d4f0*/  STL.64 [R1+0x7d0], R218 ;  /* 0x0007d0da01007387 */ /* 0x000fe60000100a00 */
[C---:B------:R-:W-:Y:S01]  /*d500*/  IMAD.WIDE R22, R0.reuse, 0x4, R22 ;  /* 0x0000000400167825 */ /* 0x040fe200078e0216 */
[----:B------:R-:W-:Y:S03]  /*d510*/  LDGSTS.E [R4+0xc], desc[UR18][R218.64], P6 ;  /* 0x0000c000da047fae */ /* 0x000fe6000b121852 */
[----:B------:R-:W-:Y:S01]  /*d520*/  IMAD.WIDE R18, R0, 0x4, R18 ;  /* 0x0000000400127825 */ /* 0x000fe200078e0212 */
[----:B------:R-:W-:Y:S04]  /*d530*/  STL.64 [R1+0x7c8], R214 ;  /* 0x0007c8d601007387 */ /* 0x000fe80000100a00 */
[----:B------:R-:W-:Y:S04]  /*d540*/  LDGSTS.E [R4+0x400c], desc[UR18][R214.64], P6 ;  /* 0x0400c000d6047fae */ /* 0x000fe8000b121852 */
[----:B------:R-:W-:Y:S04]  /*d550*/  STL.64 [R1+0x7c0], R22 ;  /* 0x0007c01601007387 */ /* 0x000fe80000100a00 */
[----:B------:R-:W-:Y:S01]  /*d560*/  LDGSTS.E [R4+0x800c], desc[UR18][R22.64], P6 ;  /* 0x0800c00016047fae */ /* 0x000fe2000b121852 */
[----:B-1----:R-:W-:-:S03]  /*d570*/  IMAD.SHL.U32 R251, R5, 0x10, RZ ;  /* 0x0000001005fb7824 */ /* 0x002fc600078e00ff */
[----:B------:R1:W-:Y:S01]  /*d580*/  STL.64 [R1+0x7b8], R18 ;  /* 0x0007b81201007387 */ /* 0x0003e20000100a00 */
[----:B------:R-:W-:-:S03]  /*d590*/  LOP3.LUT R5, R5, 0x7f, RZ, 0xc0, !PT ;  /* 0x0000007f05057812 */ /* 0x000fc600078ec0ff */
[----:B------:R1:W-:Y:S01]  /*d5a0*/  LDGSTS.E [R4+0xc00c], desc[UR18][R18.64], P6 ;  /* 0x0c00c00012047fae */ /* 0x0003e2000b121852 */
[----:B------:R-:W-:Y:S02]  /*d5b0*/  ISETP.GT.AND P6, PT, R2, 0x11, PT ;  /* 0x000000110200780c */ /* 0x000fe40003fc4270 */
[----:B-1----:R-:W-:-:S05]  /*d5c0*/  LOP3.LUT R18, R251, 0x70, RZ, 0xc0, !PT ;  /* 0x00000070fb127812 */ /* 0x002fca00078ec0ff */
[----:B------:R-:W-:Y:S02]  /*d5d0*/  IMAD R18, R5, 0x80, R18 ;  /* 0x0000008005127824 */ /* 0x000fe400078e0212 */
[----:B------:R-:W-:-:S03]  /*d5e0*/  IMAD.WIDE R14, R0, 0x4, R14 ;  /* 0x00000004000e7825 */ /* 0x000fc600078e020e */
[----:B------:R-:W-:Y:S02]  /*d5f0*/  LOP3.LUT R18, R18, 0x30, RZ, 0x3c, !PT ;  /* 0x0000003012127812 */ /* 0x000fe400078e3cff */
[----:B------:R-:W-:Y:S02]  /*d600*/  SEL R5, RZ, 0x4, !P6 ;  /* 0x00000004ff057807 */ /* 0x000fe40007000000 */
[----:B------:R-:W-:Y:S01]  /*d610*/  IADD3 R4, R18, UR5, RZ ;  /* 0x0000000512047c10 */ /* 0x000fe2000fffe0ff */
[----:B------:R1:W-:Y:S01]  /*d620*/  STL.64 [R1+0x7b0], R14 ;  /* 0x0007b00e01007387 */ /* 0x0003e20000100a00 */
[----:B------:R-:W-:Y:S02]  /*d630*/  SEL R5, R5, RZ, !P2 ;  /* 0x000000ff05057207 */ /* 0x000fe40005000000 */
[----:B------:R-:W-:Y:S01]  /*d640*/  ISETP.GT.AND P6, PT, R2, 0x12, PT ;  /* 0x000000120200780c */ /* 0x000fe20003fc4270 */
[----:B------:R1:W-:Y:S01]  /*d650*/  LDGSTS.E [R4], desc[UR18][R14.64], P1 ;  /* 0x000000000e047fae */ /* 0x0003e20008921852 */
[----:B------:R-:W-:Y:S01]  /*d660*/  ISETP.NE.U32.AND P4, PT, R226, RZ, PT ;  /* 0x000000ffe200720c */ /* 0x000fe20003f85070 */
[----:B--2---:R-:W-:-:S04]  /*d670*/  IMAD.WIDE R10, R0, 0x4, R10 ;  /* 0x00000004000a7825 */ /* 0x004fc800078e020a */
[C---:B---3--:R-:W-:Y:S01]  /*d680*/  IMAD.WIDE R8, R0.reuse, 0x4, R8 ;  /* 0x0000000400087825 */ /* 0x048fe200078e0208 */
[----:B------:R2:W-:Y:S04]  /*d690*/  STL.64 [R1+0x7a8], R10 ;  /* 0x0007a80a01007387 */ /* 0x0005e80000100a00 */
[----:B------:R3:W-:Y:S04]  /*d6a0*/  STL.64 [R1+0x7a0], R8 ;  /* 0x0007a00801007387 */ /* 0x0007e80000100a00 */
[----:B------:R3:W-:Y:S04]  /*d6b0*/  LDGSTS.E [R4+0x4000], desc[UR18][R10.64], P1 ;  /* 0x040000000a047fae */ /* 0x0007e80008921852 */
[----:B------:R3:W-:Y:S01]  /*d6c0*/  LDGSTS.E [R4+0x8000], desc[UR18][R8.64], P1 ;  /* 0x0800000008047fae */ /* 0x0007e20008921852 */
[----:B----4-:R-:W-:-:S05]  /*d6d0*/  IMAD.WIDE R6, R0, 0x4, R6 ;  /* 0x0000000400067825 */ /* 0x010fca00078e0206 */
[----:B------:R4:W-:Y:S04]  /*d6e0*/  STL.64 [R1+0x798], R6 ;  /* 0x0007980601007387 */ /* 0x0009e80000100a00 */
[----:B------:R-:W4:Y:S04]  /*d6f0*/  LDL.LU.64 R234, [R1+0x790] ;  /* 0x0007900001ea7983 */ /* 0x000f280000300a00 */
[----:B------:R4:W-:Y:S01]  /*d700*/  LDGSTS.E [R4+0xc000], desc[UR18][R6.64], P1 ;  /* 0x0c00000006047fae */ /* 0x0009e20008921852 */
[----:B------:R-:W-:Y:S02]  /*d710*/  ISETP.NE.U32.AND P1, PT, R5, RZ, PT ;  /* 0x000000ff0500720c */ /* 0x000fe40003f25070 */
[----:B------:R-:W-:Y:S01]  /*d720*/  SEL R5, RZ, 0x4, !P6 ;  /* 0x00000004ff057807 */ /* 0x000fe20007000000 */
[----:B------:R-:W4:Y:S04]  /*d730*/  LDL.LU.64 R230, [R1+0x788] ;  /* 0x0007880001e67983 */ /* 0x000f280000300a00 */
[----:B------:R-:W4:Y:S01]  /*d740*/  LDL.LU.64 R226, [R1+0x780] ;  /* 0x0007800001e27983 */ /* 0x000f220000300a00 */
[----:B------:R-:W-:-:S03]  /*d750*/  ISETP.GT.AND P6, PT, R2, 0x13, PT ;  /* 0x000000130200780c */ /* 0x000fc60003fc4270 */
[----:B------:R-:W4:Y:S01]  /*d760*/  LDL.LU.64 R222, [R1+0x778] ;  /* 0x0007780001de7983 */ /* 0x000f220000300a00 */
[----:B-1----:R-:W-:-:S03]  /*d770*/  SEL R14, R5, RZ, !P2 ;  /* 0x000000ff050e7207 */ /* 0x002fc60005000000 */
[----:B------:R-:W4:Y:S04]  /*d780*/  LDL.LU.64 R218, [R1+0x770] ;  /* 0x0007700001da7983 */ /* 0x000f280000300a00 */
[----:B------:R-:W4:Y:S04]  /*d790*/  LDL.LU.64 R214, [R1+0x768] ;  /* 0x0007680001d67983 */ /* 0x000f280000300a00 */
[----:B------:R-:W4:Y:S01]  /*d7a0*/  LDL.LU.64 R22, [R1+0x760] ;  /* 0x0007600001167983 */ /* 0x000f220000300a00 */
[----:B------:R-:W-:-:S03]  /*d7b0*/  SEL R5, RZ, 0x4, !P6 ;  /* 0x00000004ff057807 */ /* 0x000fc60007000000 */
[----:B--2---:R-:W2:Y:S01]  /*d7c0*/  LDL.LU.64 R10, [R1+0x758] ;  /* 0x00075800010a7983 */ /* 0x004ea20000300a00 */
[----:B------:R-:W-:-:S03]  /*d7d0*/  ISETP.NE.U32.AND P6, PT, R14, RZ, PT ;  /* 0x000000ff0e00720c */ /* 0x000fc60003fc5070 */
[----:B---3--:R-:W3:Y:S04]  /*d7e0*/  LDL.LU.64 R8, [R1+0x750] ;  /* 0x0007500001087983 */ /* 0x008ee80000300a00 */
[----:B----4-:R-:W4:Y:S04]  /*d7f0*/  LDL.LU.64 R6, [R1+0x748] ;  /* 0x0007480001067983 */ /* 0x010f280000300a00 */
[----:B------:R-:W4:Y:S04]  /*d800*/  LDL.LU.64 R18, [R1+0x740] ;  /* 0x0007400001127983 */ /* 0x000f280000300a00 */
[----:B------:R-:W4:Y:S01]  /*d810*/  LDL.LU.64 R14, [R1+0x738] ;  /* 0x00073800010e7983 */ /* 0x000f220000300a00 */
[----:B------:R-:W-:-:S04]  /*d820*/  IMAD.WIDE R234, R0, 0x4, R234 ;  /* 0x0000000400ea7825 */ /* 0x000fc800078e02ea */
[C---:B------:R-:W-:Y:S01]  /*d830*/  IMAD.WIDE R230, R0.reuse, 0x4, R230 ;  /* 0x0000000400e67825 */ /* 0x040fe200078e02e6 */
[----:B------:R-:W-:Y:S03]  /*d840*/  STL.64 [R1+0x790], R234 ;  /* 0x000790ea01007387 */ /* 0x000fe60000100a00 */
[C---:B------:R-:W-:Y:S01]  /*d850*/  IMAD.WIDE R226, R0.reuse, 0x4, R226 ;  /* 0x0000000400e27825 */ /* 0x040fe200078e02e2 */
[----:B------:R-:W-:Y:S03]  /*d860*/  STL.64 [R1+0x788], R230 ;  /* 0x000788e601007387 */ /* 0x000fe60000100a00 */
[C---:B------:R-:W-:Y:S01]  /*d870*/  IMAD.WIDE R222, R0.reuse, 0x4, R222 ;  /* 0x0000000400de7825 */ /* 0x040fe200078e02de */
[----:B------:R1:W-:Y:S03]  /*d880*/  STL.64 [R1+0x780], R226 ;  /* 0x000780e201007387 */ /* 0x0003e60000100a00 */
[C---:B------:R-:W-:Y:S01]  /*d890*/  IMAD.WIDE R218, R0.reuse, 0x4, R218 ;  /* 0x0000000400da7825 */ /* 0x040fe200078e02da */
[----:B------:R1:W-:Y:S03]  /*d8a0*/  STL.64 [R1+0x778], R222 ;  /* 0x000778de01007387 */ /* 0x0003e60000100a00 */
[C---:B------:R-:W-:Y:S01]  /*d8b0*/  IMAD.WIDE R214, R0.reuse, 0x4, R214 ;  /* 0x0000000400d67825 */ /* 0x040fe200078e02d6 */
[----:B------:R1:W-:Y:S03]  /*d8c0*/  STL.64 [R1+0x770], R218 ;  /* 0x000770da01007387 */ /* 0x0003e60000100a00 */
[C---:B------:R-:W-:Y:S01]  /*d8d0*/  IMAD.WIDE R22, R0.reuse, 0x4, R22 ;  /* 0x0000000400167825 */ /* 0x040fe200078e0216 */
[----:B------:R1:W-:Y:S03]  /*d8e0*/  STL.64 [R1+0x768], R214 ;  /* 0x000768d601007387 */ /* 0x0003e60000100a00 */
[C---:B--2---:R-:W-:Y:S01]  /*d8f0*/  IMAD.WIDE R10, R0.reuse, 0x4, R10 ;  /* 0x00000004000a7825 */ /* 0x044fe200078e020a */
[----:B------:R-:W-:Y:S03]  /*d900*/  STL.64 [R1+0x760], R22 ;  /* 0x0007601601007387 */ /* 0x000fe60000100a00 */
[C---:B---3--:R-:W-:Y:S01]  /*d910*/  IMAD.WIDE R8, R0.reuse, 0x4, R8 ;  /* 0x0000000400087825 */ /* 0x048fe200078e0208 */
[----:B------:R2:W-:Y:S03]  /*d920*/  STL.64 [R1+0x758], R10 ;  /* 0x0007580a01007387 */ /* 0x0005e60000100a00 */
[C---:B----4-:R-:W-:Y:S01]  /*d930*/  IMAD.WIDE R6, R0.reuse, 0x4, R6 ;  /* 0x0000000400067825 */ /* 0x050fe200078e0206 */
[----:B------:R-:W-:Y:S03]  /*d940*/  LDGSTS.E [R4+0x4], desc[UR18][R234.64], P5 ;  /* 0x00004000ea047fae */ /* 0x000fe6000a921852 */
[C---:B------:R-:W-:Y:S01]  /*d950*/  IMAD.WIDE R18, R0.reuse, 0x4, R18 ;  /* 0x0000000400127825 */ /* 0x040fe200078e0212 */
[----:B------:R3:W-:Y:S03]  /*d960*/  STL.64 [R1+0x750], R8 ;  /* 0x0007500801007387 */ /* 0x0007e60000100a00 */
[----:B------:R-:W-:Y:S01]  /*d970*/  IMAD.WIDE R14, R0, 0x4, R14 ;  /* 0x00000004000e7825 */ /* 0x000fe200078e020e */
[----:B------:R-:W-:Y:S04]  /*d980*/  LDGSTS.E [R4+0x4004], desc[UR18][R230.64], P5 ;  /* 0x04004000e6047fae */ /* 0x000fe8000a921852 */
[----:B------:R4:W-:Y:S04]  /*d990*/  STL.64 [R1+0x748], R6 ;  /* 0x0007480601007387 */ /* 0x0009e80000100a00 */
[----:B------:R-:W-:Y:S04]  /*d9a0*/  LDGSTS.E [R4+0x8004], desc[UR18][R226.64], P5 ;  /* 0x08004000e2047fae */ /* 0x000fe8000a921852 */
[----:B------:R4:W-:Y:S04]  /*d9b0*/  STL.64 [R1+0x740], R18 ;  /* 0x0007401201007387 */ /* 0x0009e80000100a00 */
[----:B------:R-:W-:Y:S04]  /*d9c0*/  LDGSTS.E [R4+0xc004], desc[UR18][R222.64], P5 ;  /* 0x0c004000de047fae */ /* 0x000fe8000a921852 */
[----:B-1----:R-:W4:Y:S04]  /*d9d0*/  LDL.LU.64 R226, [R1+0x730] ;  /* 0x0007300001e27983 */ /* 0x002f280000300a00 */
[----:B------:R1:W-:Y:S04]  /*d9e0*/  STL.64 [R1+0x738], R14 ;  /* 0x0007380e01007387 */ /* 0x0003e80000100a00 */
[----:B------:R-:W-:Y:S04]  /*d9f0*/  LDGSTS.E [R4+0x8], desc[UR18][R218.64], P3 ;  /* 0x00008000da047fae */ /* 0x000fe80009921852 */
[----:B------:R-:W4:Y:S04]  /*da00*/  LDL.LU.64 R222, [R1+0x728] ;  /* 0x0007280001de7983 */ /* 0x000f280000300a00 */
[----:B------:R-:W-:Y:S04]  /*da10*/  LDGSTS.E [R4+0x4008], desc[UR18][R214.64], P3 ;  /* 0x04008000d6047fae */ /* 0x000fe80009921852 */
[----:B------:R-:W4:Y:S01]  /*da20*/  LDL.LU.64 R218, [R1+0x720] ;  /* 0x0007200001da7983 */ /* 0x000f220000300a00 */
[----:B------:R-:W-:-:S03]  /*da30*/  SEL R5, R5, RZ, !P2 ;  /* 0x000000ff05057207 */ /* 0x000fc60005000000 */
[----:B------:R-:W-:Y:S04]  /*da40*/  LDGSTS.E [R4+0x8008], desc[UR18][R22.64], P3 ;  /* 0x0800800016047fae */ /* 0x000fe80009921852 */
[----:B------:R-:W4:Y:S01]  /*da50*/  LDL.LU.64 R214, [R1+0x718] ;  /* 0x0007180001d67983 */ /* 0x000f220000300a00 */
[----:B------:R-:W-:Y:S02]  /*da60*/  ISETP.NE.U32.AND P5, PT, R5, RZ, PT ;  /* 0x000000ff0500720c */ /* 0x000fe40003fa5070 */
[----:B------:R-:W1:Y:S01]  /*da70*/  S2R R5, SR_TID.X ;  /* 0x0000000000057919 */ /* 0x000e620000002100 */
[----:B------:R-:W-:Y:S01]  /*da80*/  LDGSTS.E [R4+0xc008], desc[UR18][R10.64], P3 ;  /* 0x0c0080000a047fae */ /* 0x000fe20009921852 */
[----:B------:R-:W-:-:S03]  /*da90*/  ISETP.GT.AND P3, PT, R2, 0x14, PT ;  /* 0x000000140200780c */ /* 0x000fc60003f64270 */
[----:B------:R-:W-:Y:S04]  /*daa0*/  LDGSTS.E [R4+0xc], desc[UR18][R8.64], P4 ;  /* 0x0000c00008047fae */ /* 0x000fe8000a121852 */
[----:B------:R-:W-:Y:S04]  /*dab0*/  LDGSTS.E [R4+0x400c], desc[UR18][R6.64], P4 ;  /* 0x0400c00006047fae */ /* 0x000fe8000a121852 */
[----:B------:R-:W-:Y:S04]  /*dac0*/  LDGSTS.E [R4+0x800c], desc[UR18][R18.64], P4 ;  /* 0x0800c00012047fae */ /* 0x000fe8000a121852 */
[----:B------:R1:W-:Y:S04]  /*dad0*/  LDGSTS.E [R4+0xc00c], desc[UR18][R14.64], P4 ;  /* 0x0c00c0000e047fae */ /* 0x0003e8000a121852 */
[----:B--2---:R-:W2:Y:S04]  /*dae0*/  LDL.LU.64 R10, [R1+0x710] ;  /* 0x00071000010a7983 */ /* 0x004ea80000300a00 */
[----:B---3--:R-:W3:Y:S01]  /*daf0*/  LDL.LU.64 R8, [R1+0x708] ;  /* 0x0007080001087983 */ /* 0x008ee20000300a00 */
[----:B-1----:R-:W-:Y:S01]  /*db00*/  IMAD.SHL.U32 R250, R5, 0x10, RZ ;  /* 0x0000001005fa7824 */ /* 0x002fe200078e00ff */
[----:B------:R-:W-:-:S02]  /*db10*/  SEL R4, RZ, 0x4, !P3 ;  /* 0x00000004ff047807 */ /* 0x000fc40005800000 */
[----:B----4-:R-:W4:Y:S01]  /*db20*/  LDL.LU.64 R6, [R1+0x700] ;  /* 0x0007000001067983 */ /* 0x010f220000300a00 */
[----:B------:R-:W-:Y:S02]  /*db30*/  LOP3.LUT R251, R5, 0x7f, RZ, 0xc0, !PT ;  /* 0x0000007f05fb7812 */ /* 0x000fe400078ec0ff */
[----:B------:R-:W-:Y:S01]  /*db40*/  LOP3.LUT R230, R250, 0x70, RZ, 0xc0, !PT ;  /* 0x00000070fae67812 */ /* 0x000fe200078ec0ff */
[----:B------:R-:W4:Y:S01]  /*db50*/  LDL.LU.64 R22, [R1+0x6f8] ;  /* 0x0006f80001167983 */ /* 0x000f220000300a00 */
[----:B------:R-:W-:Y:S02]  /*db60*/  SEL R4, R4, RZ, !P2 ;  /* 0x000000ff04047207 */ /* 0x000fe40005000000 */
[----:B------:R-:W-:Y:S01]  /*db70*/  ISETP.GT.AND P3, PT, R2, 0x15, PT ;  /* 0x000000150200780c */ /* 0x000fe20003f64270 */
[----:B------:R-:W-:Y:S01]  /*db80*/  IMAD R230, R251, 0x80, R230 ;  /* 0x00000080fbe67824 */ /* 0x000fe200078e02e6 */
[----:B------:R-:W-:Y:S01]  /*db90*/  ISETP.NE.U32.AND P4, PT, R4, RZ, PT ;  /* 0x000000ff0400720c */ /* 0x000fe20003f85070 */
[----:B------:R-:W4:Y:S01]  /*dba0*/  LDL.LU.64 R18, [R1+0x6f0] ;  /* 0x0006f00001127983 */ /* 0x000f220000300a00 */
[----:B------:R-:W-:-:S02]  /*dbb0*/  SEL R4, RZ, 0x4, !P3 ;  /* 0x00000004ff047807 */ /* 0x000fc40005800000 */
[----:B------:R-:W-:Y:S01]  /*dbc0*/  ISETP.GT.AND P3, PT, R2, 0x16, PT ;  /* 0x000000160200780c */ /* 0x000fe20003f64270 */
[----:B------:R-:W4:Y:S01]  /*dbd0*/  LDL.LU.64 R14, [R1+0x6e8] ;  /* 0x0006e800010e7983 */ /* 0x000f220000300a00 */
[----:B------:R-:W-:Y:S02]  /*dbe0*/  SEL R4, R4, RZ, !P2 ;  /* 0x000000ff04047207 */ /* 0x000fe40005000000 */
[----:B------:R-:W-:Y:S02]  /*dbf0*/  LOP3.LUT R230, R230, 0x40, RZ, 0x3c, !PT ;  /* 0x00000040e6e67812 */ /* 0x000fe400078e3cff */
[----:B------:R-:W-:Y:S02]  /*dc00*/  SEL R5, RZ, 0x4, !P3 ;  /* 0x00000004ff057807 */ /* 0x000fe40005800000 */
[----:B------:R-:W-:Y:S01]  /*dc10*/  ISETP.NE.U32.AND P3, PT, R4, RZ, PT ;  /* 0x000000ff0400720c */ /* 0x000fe20003f65070 */
[----:B------:R-:W-:Y:S02]  /*dc20*/  VIADD R4, R230, UR5 ;  /* 0x00000005e6047c36 */ /* 0x000fe40008000000 */
[----:B------:R-:W-:-:S05]  /*dc30*/  IMAD.WIDE R226, R0, 0x4, R226 ;  /* 0x0000000400e27825 */ /* 0x000fca00078e02e2 */
[----:B------:R1:W-:Y:S04]  /*dc40*/  STL.64 [R1+0x730], R226 ;  /* 0x000730e201007387 */ /* 0x0003e80000100a00 */
[----:B------:R4:W-:Y:S01]  /*dc50*/  LDGSTS.E [R4], desc[UR18][R226.64], P0 ;  /* 0x00000000e2047fae */ /* 0x0009e20008121852 */
[----:B------:R-:W-:-:S04]  /*dc60*/  IMAD.WIDE R222, R0, 0x4, R222 ;  /* 0x0000000400de7825 */ /* 0x000fc800078e02de */
[C---:B------:R-:W-:Y:S01]  /*dc70*/  IMAD.WIDE R218, R0.reuse, 0x4, R218 ;  /* 0x0000000400da7825 */ /* 0x040fe200078e02da */
[----:B------:R-:W-:Y:S03]  /*dc80*/  STL.64 [R1+0x728], R222 ;  /* 0x000728de01007387 */ /* 0x000fe60000100a00 */
[C---:B------:R-:W-:Y:S01]  /*dc90*/  IMAD.WIDE R214, R0.reuse, 0x4, R214 ;  /* 0x0000000400d67825 */ /* 0x040fe200078e02d6 */
[----:B------:R1:W-:Y:S04]  /*dca0*/  STL.64 [R1+0x720], R218 ;  /* 0x000720da01007387 */ /* 0x0003e80000100a00 */
[----:B------:R-:W-:Y:S04]  /*dcb0*/  LDGSTS.E [R4+0x4000], desc[UR18][R222.64], P0 ;  /* 0x04000000de047fae */ /* 0x000fe80008121852 */
[----:B------:R-:W-:Y:S04]  /*dcc0*/  STL.64 [R1+0x718], R214 ;  /* 0x000718d601007387 */ /* 0x000fe80000100a00 */
[----:B------:R4:W-:Y:S04]  /*dcd0*/  LDGSTS.E [R4+0x8000], desc[UR18][R218.64], P0 ;  /* 0x08000000da047fae */ /* 0x0009e80008121852 */
[----:B-1----:R-:W4:Y:S04]  /*dce0*/  LDL.LU.64 R226, [R1+0x6e0] ;  /* 0x0006e00001e27983 */ /* 0x002f280000300a00 */
[----:B------:R-:W-:Y:S04]  /*dcf0*/  LDGSTS.E [R4+0xc000], desc[UR18][R214.64], P0 ;  /* 0x0c000000d6047fae */ /* 0x000fe80008121852 */
[----:B------:R-:W4:Y:S01]  /*dd00*/  LDL.LU.64 R218, [R1+0x6d8] ;  /* 0x0006d80001da7983 */ /* 0x000f220000300a00 */
[----:B--2---:R-:W-:-:S04]  /*dd10*/  IMAD.WIDE R10, R0, 0x4, R10 ;  /* 0x00000004000a7825 */ /* 0x004fc800078e020a */
[C---:B---3--:R-:W-:Y:S01]  /*dd20*/  IMAD.WIDE R8, R0.reuse, 0x4, R8 ;  /* 0x0000000400087825 */ /* 0x048fe200078e0208 */
[----:B------:R1:W-:Y:S03]  /*dd30*/  STL.64 [R1+0x710], R10 ;  /* 0x0007100a01007387 */ /* 0x0003e60000100a00 */
[C---:B----4-:R-:W-:Y:S01]  /*dd40*/  IMAD.WIDE R6, R0.reuse, 0x4, R6 ;  /* 0x0000000400067825 */ /* 0x050fe200078e0206 */
[----:B------:R2:W-:Y:S03]  /*dd50*/  STL.64 [R1+0x708], R8 ;  /* 0x0007080801007387 */ /* 0x0005e60000100a00 */
[C---:B------:R-:W-:Y:S01]  /*dd60*/  IMAD.WIDE R22, R0.reuse, 0x4, R22 ;  /* 0x0000000400167825 */ /* 0x040fe200078e0216 */
[----:B------:R3:W-:Y:S04]  /*dd70*/  LDGSTS.E [R4+0x4], desc[UR18][R10.64], P1 ;  /* 0x000040000a047fae */ /* 0x0007e80008921852 */
[----:B------:R4:W-:Y:S01]  /*dd80*/  STL.64 [R1+0x700], R6 ;  /* 0x0007000601007387 */ /* 0x0009e20000100a00 */
[----:B------:R-:W-:-:S03]  /*dd90*/  IMAD.WIDE R18, R0, 0x4, R18 ;  /* 0x0000000400127825 */ /* 0x000fc600078e0212 */
[----:B------:R3:W-:Y:S01]  /*dda0*/  LDGSTS.E [R4+0x4004], desc[UR18][R8.64], P1 ;  /* 0x0400400008047fae */ /* 0x0007e20008921852 */
[----:B------:R-:W-:-:S03]  /*ddb0*/  IMAD.WIDE R14, R0, 0x4, R14 ;  /* 0x00000004000e7825 */ /* 0x000fc600078e020e */
[----:B-1----:R-:W3:Y:S04]  /*ddc0*/  LDL.LU.64 R10, [R1+0x6d0] ;  /* 0x0006d000010a7983 */ /* 0x002ee80000300a00 */
[----:B------:R1:W-:Y:S04]  /*ddd0*/  STL.64 [R1+0x6f8], R22 ;  /* 0x0006f81601007387 */ /* 0x0003e80000100a00 */
[----:B------:R3:W-:Y:S04]  /*dde0*/  LDGSTS.E [R4+0x8004], desc[UR18][R6.64], P1 ;  /* 0x0800400006047fae */ /* 0x0007e80008921852 */
[----:B--2---:R-:W2:Y:S04]  /*ddf0*/  LDL.LU.64 R8, [R1+0x6c8] ;  /* 0x0006c80001087983 */ /* 0x004ea80000300a00 */
[----:B------:R2:W-:Y:S04]  /*de00*/  LDGSTS.E [R4+0xc004], desc[UR18][R22.64], P1 ;  /* 0x0c00400016047fae */ /* 0x0005e80008921852 */
[----:B----4-:R-:W4:Y:S04]  /*de10*/  LDL.LU.64 R6, [R1+0x6c0] ;  /* 0x0006c00001067983 */ /* 0x010f280000300a00 */
[----:B------:R1:W-:Y:S04]  /*de20*/  STL.64 [R1+0x6f0], R18 ;  /* 0x0006f01201007387 */ /* 0x0003e80000100a00 */
[----:B------:R1:W-:Y:S04]  /*de30*/  STL.64 [R1+0x6e8], R14 ;  /* 0x0006e80e01007387 */ /* 0x0003e80000100a00 */
[----:B------:R4:W-:Y:S04]  /*de40*/  LDGSTS.E [R4+0x8], desc[UR18][R18.64], P6 ;  /* 0x0000800012047fae */ /* 0x0009e8000b121852 */
[----:B------:R4:W-:Y:S01]  /*de50*/  LDGSTS.E [R4+0x4008], desc[UR18][R14.64], P6 ;  /* 0x040080000e047fae */ /* 0x0009e2000b121852 */
[----:B------:R-:W-:-:S04]  /*de60*/  IMAD.WIDE R226, R0, 0x4, R226 ;  /* 0x0000000400e27825 */ /* 0x000fc800078e02e2 */
[C---:B------:R-:W-:Y:S01]  /*de70*/  IMAD.WIDE R218, R0.reuse, 0x4, R218 ;  /* 0x0000000400da7825 */ /* 0x040fe200078e02da */
[----:B------:R-:W-:Y:S04]  /*de80*/  STL.64 [R1+0x6e0], R226 ;  /* 0x0006e0e201007387 */ /* 0x000fe80000100a00 */
[----:B------:R-:W-:Y:S04]  /*de90*/  STL.64 [R1+0x6d8], R218 ;  /* 0x0006d8da01007387 */ /* 0x000fe80000100a00 */
[----:B------:R-:W4:Y:S04]  /*dea0*/  LDL.LU.64 R222, [R1+0x6b8] ;  /* 0x0006b80001de7983 */ /* 0x000f280000300a00 */
[----:B------:R-:W4:Y:S04]  /*deb0*/  LDL.LU.64 R214, [R1+0x6b0] ;  /* 0x0006b00001d67983 */ /* 0x000f280000300a00 */
[----:B-1----:R-:W4:Y:S04]  /*dec0*/  LDL.LU.64 R22, [R1+0x6a8] ;  /* 0x0006a80001167983 */ /* 0x002f280000300a00 */
[----:B------:R-:W4:Y:S04]  /*ded0*/  LDL.LU.64 R18, [R1+0x6a0] ;  /* 0x0006a00001127983 */ /* 0x000f280000300a00 */
[----:B------:R-:W4:Y:S04]  /*dee0*/  LDL.LU.64 R14, [R1+0x698] ;  /* 0x00069800010e7983 */ /* 0x000f280000300a00 */
[----:B------:R-:W-:Y:S01]  /*def0*/  LDGSTS.E [R4+0x8008], desc[UR18][R226.64], P6 ;  /* 0x08008000e2047fae */ /* 0x000fe2000b121852 */
[----:B---3--:R-:W-:-:S03]  /*df00*/  IMAD.WIDE R10, R0, 0x4, R10 ;  /* 0x00000004000a7825 */ /* 0x008fc600078e020a */
[----:B------:R1:W-:Y:S04]  /*df10*/  LDGSTS.E [R4+0xc008], desc[UR18][R218.64], P6 ;  /* 0x0c008000da047fae */ /* 0x0003e8000b121852 */
[----:B------:R3:W-:Y:S04]  /*df20*/  STL.64 [R1+0x6d0], R10 ;  /* 0x0006d00a01007387 */ /* 0x0007e80000100a00 */
[----:B------:R1:W-:Y:S01]  /*df30*/  LDGSTS.E [R4+0xc], desc[UR18][R10.64], P5 ;  /* 0x0000c0000a047fae */ /* 0x0003e2000a921852 */
[----:B--2---:R-:W-:-:S04]  /*df40*/  IMAD.WIDE R8, R0, 0x4, R8 ;  /* 0x0000000400087825 */ /* 0x004fc800078e0208 */
[C---:B----4-:R-:W-:Y:S01]  /*df50*/  IMAD.WIDE R6, R0.reuse, 0x4, R6 ;  /* 0x0000000400067825 */ /* 0x050fe200078e0206 */
[----:B------:R2:W-:Y:S04]  /*df60*/  STL.64 [R1+0x6c8], R8 ;  /* 0x0006c80801007387 */ /* 0x0005e80000100a00 */
[----:B------:R4:W-:Y:S04]  /*df70*/  STL.64 [R1+0x6c0], R6 ;  /* 0x0006c00601007387 */ /* 0x0009e80000100a00 */
[----:B---3--:R-:W3:Y:S04]  /*df80*/  LDL.LU.64 R10, [R1+0x690] ;  /* 0x00069000010a7983 */ /* 0x008ee80000300a00 */
[----:B------:R3:W-:Y:S04]  /*df90*/  LDGSTS.E [R4+0x400c], desc[UR18][R8.64], P5 ;  /* 0x0400c00008047fae */ /* 0x0007e8000a921852 */
[----:B------:R3:W-:Y:S01]  /*dfa0*/  LDGSTS.E [R4+0x800c], desc[UR18][R6.64], P5 ;  /* 0x0800c00006047fae */ /* 0x0007e2000a921852 */
[----:B------:R-:W-:-:S05]  /*dfb0*/  IMAD.WIDE R222, R0, 0x4, R222 ;  /* 0x0000000400de7825 */ /* 0x000fca00078e02de */
[----:B------:R3:W-:Y:S04]  /*dfc0*/  STL.64 [R1+0x6b8], R222 ;  /* 0x0006b8de01007387 */ /* 0x0007e80000100a00 */
[----:B--2---:R-:W2:Y:S04]  /*dfd0*/  LDL.LU.64 R8, [R1+0x688] ;  /* 0x0006880001087983 */ /* 0x004ea80000300a00 */
[----:B----4-:R-:W4:Y:S04]  /*dfe0*/  LDL.LU.64 R6, [R1+0x680] ;  /* 0x0006800001067983 */ /* 0x010f280000300a00 */
[----:B------:R-:W4:Y:S01]  /*dff0*/  LDL.LU.64 R234, [R1+0x678] ;  /* 0x0006780001ea7983 */ /* 0x000f220000300a00 */
[----:B------:R-:W-:-:S02]  /*e000*/  SEL R5, R5, RZ, !P2 ;  /* 0x000000ff05057207 */ /* 0x000fc40005000000 */
[----:B------:R-:W-:Y:S01]  /*e010*/  ISETP.GT.AND P1, PT, R2, 0x17, PT ;  /* 0x000000170200780c */ /* 0x000fe20003f24270 */
[----:B------:R-:W-:Y:S01]  /*e020*/  IMAD.WIDE R214, R0, 0x4, R214 ;  /* 0x0000000400d67825 */ /* 0x000fe200078e02d6 */
[----:B------:R-:W-:Y:S01]  /*e030*/  ISETP.NE.U32.AND P0, PT, R5, RZ, PT ;  /* 0x000000ff0500720c */ /* 0x000fe20003f05070 */
[----:B------:R4:W-:Y:S01]  /*e040*/  LDGSTS.E [R4+0xc00c], desc[UR18][R222.64], P5 ;  /* 0x0c00c000de047fae */ /* 0x0009e2000a921852 */
[----:B------:R-:W-:Y:S02]  /*e050*/  SEL R5, RZ, 0x4, !P1 ;  /* 0x00000004ff057807 */ /* 0x000fe40004800000 */
[----:B------:R-:W-:Y:S02]  /*e060*/  ISETP.GT.AND P1, PT, R2, 0x18, PT ;  /* 0x000000180200780c */ /* 0x000fe40003f24270 */
[----:B------:R-:W-:Y:S01]  /*e070*/  SEL R5, R5, RZ, !P2 ;  /* 0x000000ff05057207 */ /* 0x000fe20005000000 */
[----:B------:R-:W-:-:S03]  /*e080*/  IMAD.WIDE R22, R0, 0x4, R22 ;  /* 0x0000000400167825 */ /* 0x000fc600078e0216 */
[----:B------:R-:W-:Y:S01]  /*e090*/  ISETP.NE.U32.AND P6, PT, R5, RZ, PT ;  /* 0x000000ff0500720c */ /* 0x000fe20003fc5070 */
[----:B------:R-:W-:Y:S01]  /*e0a0*/  IMAD.WIDE R18, R0, 0x4, R18 ;  /* 0x0000000400127825 */ /* 0x000fe200078e0212 */
[----:B------:R-:W-:Y:S02]  /*e0b0*/  SEL R5, RZ, 0x4, !P1 ;  /* 0x00000004ff057807 */ /* 0x000fe40004800000 */
[----:B------:R-:W-:Y:S01]  /*e0c0*/  ISETP.GT.AND P1, PT, R2, 0x19, PT ;  /* 0x000000190200780c */ /* 0x000fe20003f24270 */
[----:B------:R-:W-:Y:S01]  /*e0d0*/  IMAD.WIDE R14, R0, 0x4, R14 ;  /* 0x00000004000e7825 */ /* 0x000fe200078e020e */
[----:B-1----:R-:W-:Y:S01]  /*e0e0*/  SEL R218, R5, RZ, !P2 ;  /* 0x000000ff05da7207 */ /* 0x002fe20005000000 */
[----:B------:R1:W-:Y:S01]  /*e0f0*/  STL.64 [R1+0x6b0], R214 ;  /* 0x0006b0d601007387 */ /* 0x0003e20000100a00 */
[----:B------:R-:W-:-:S03]  /*e100*/  SEL R5, RZ, 0x4, !P1 ;  /* 0x00000004ff057807 */ /* 0x000fc60004800000 */
[----:B------:R1:W-:Y:S01]  /*e110*/  STL.64 [R1+0x6a8], R22 ;  /* 0x0006a81601007387 */ /* 0x0003e20000100a00 */
[----:B------:R-:W-:-:S03]  /*e120*/  ISETP.NE.U32.AND P1, PT, R218, RZ, PT ;  /* 0x000000ffda00720c */ /* 0x000fc60003f25070 */
[----:B------:R1:W-:Y:S01]  /*e130*/  STL.64 [R1+0x6a0], R18 ;  /* 0x0006a01201007387 */ /* 0x0003e20000100a00 */
[----:B---3--:R-:W-:-:S03]  /*e140*/  IMAD.WIDE R10, R0, 0x4, R10 ;  /* 0x00000004000a7825 */ /* 0x008fc600078e020a */
[----:B------:R3:W-:Y:S01]  /*e150*/  STL.64 [R1+0x698], R14 ;  /* 0x0006980e01007387 */ /* 0x0007e20000100a00 */
[----:B------:R-:W-:-:S03]  /*e160*/  SEL R218, R5, RZ, !P2 ;  /* 0x000000ff05da7207 */ /* 0x000fc60005000000 */
[----:B------:R3:W-:Y:S01]  /*e170*/  STL.64 [R1+0x690], R10 ;  /* 0x0006900a01007387 */ /* 0x0007e20000100a00 */
[----:B------:R-:W-:Y:S01]  /*e180*/  ISETP.NE.U32.AND P5, PT, R218, RZ, PT ;  /* 0x000000ffda00720c */ /* 0x000fe20003fa5070 */
[----:B------:R-:W1:Y:S01]  /*e190*/  S2R R251, SR_TID.X ;  /* 0x0000000000fb7919 */ /* 0x000e620000002100 */
[----:B--2---:R-:W-:-:S04]  /*e1a0*/  IMAD.WIDE R8, R0, 0x4, R8 ;  /* 0x0000000400087825 */ /* 0x004fc800078e0208 */
[C---:B----4-:R-:W-:Y:S01]  /*e1b0*/  IMAD.WIDE R6, R0.reuse, 0x4, R6 ;  /* 0x0000000400067825 */ /* 0x050fe200078e0206 */
[----:B------:R2:W-:Y:S03]  /*e1c0*/  STL.64 [R1+0x688], R8 ;  /* 0x0006880801007387 */ /* 0x0005e60000100a00 */
[----:B------:R-:W-:Y:S01]  /*e1d0*/  IMAD.WIDE R234, R0, 0x4, R234 ;  /* 0x0000000400ea7825 */ /* 0x000fe200078e02ea */
[----:B------:R4:W-:Y:S04]  /*e1e0*/  STL.64 [R1+0x680], R6 ;  /* 0x0006800601007387 */ /* 0x0009e80000100a00 */
[----:B------:R-:W4:Y:S04]  /*e1f0*/  LDL.LU.64 R230, [R1+0x670] ;  /* 0x0006700001e67983 */ /* 0x000f280000300a00 */
[----:B------:R4:W-:Y:S04]  /*e200*/  STL.64 [R1+0x678], R234 ;  /* 0x000678ea01007387 */ /* 0x0009e80000100a00 */
[----:B------:R-:W4:Y:S04]  /*e210*/  LDL.LU.64 R226, [R1+0x668] ;  /* 0x0006680001e27983 */ /* 0x000f280000300a00 */
[----:B------:R-:W4:Y:S04]  /*e220*/  LDL.LU.64 R222, [R1+0x660] ;  /* 0x0006600001de7983 */ /* 0x000f280000300a00 */
[----:B------:R-:W4:Y:S01]  /*e230*/  LDL.LU.64 R218, [R1+0x658] ;  /* 0x0006580001da7983 */ /* 0x000f220000300a00 */
[C---:B-1----:R-:W-:Y:S01]  /*e240*/  IMAD.SHL.U32 R5, R251.reuse, 0x10, RZ ;  /* 0x00000010fb057824 */ /* 0x042fe200078e00ff */
[----:B------:R-:W-:-:S04]  /*e250*/  LOP3.LUT R251, R251, 0x7f, RZ, 0xc0, !PT ;  /* 0x0000007ffbfb7812 */ /* 0x000fc800078ec0ff */
[----:B------:R-:W-:-:S05]  /*e260*/  LOP3.LUT R5, R5, 0x70, RZ, 0xc0, !PT ;  /* 0x0000007005057812 */ /* 0x000fca00078ec0ff */
[----:B------:R-:W-:-:S05]  /*e270*/  IMAD R5, R251, 0x80, R5 ;  /* 0x00000080fb057824 */ /* 0x000fca00078e0205 */
[----:B------:R-:W-:-:S04]  /*e280*/  LOP3.LUT R5, R5, 0x50, RZ, 0x3c, !PT ;  /* 0x0000005005057812 */ /* 0x000fc800078e3cff */
[----:B------:R-:W-:-:S05]  /*e290*/  IADD3 R4, R5, UR5, RZ ;  /* 0x0000000505047c10 */ /* 0x000fca000fffe0ff */
[----:B------:R-:W-:Y:S04]  /*e2a0*/  LDGSTS.E [R4], desc[UR18][R214.64], P4 ;  /* 0x00000000d6047fae */ /* 0x000fe8000a121852 */
[----:B------:R-:W-:Y:S04]  /*e2b0*/  LDGSTS.E [R4+0x4000], desc[UR18][R22.64], P4 ;  /* 0x0400000016047fae */ /* 0x000fe8000a121852 */
[----:B------:R-:W-:Y:S04]  /*e2c0*/  LDGSTS.E [R4+0x8000], desc[UR18][R18.64], P4 ;  /* 0x0800000012047fae */ /* 0x000fe8000a121852 */
[----:B------:R-:W4:Y:S04]  /*e2d0*/  LDL.LU.64 R214, [R1+0x650] ;  /* 0x0006500001d67983 */ /* 0x000f280000300a00 */
[----:B------:R-:W4:Y:S04]  /*e2e0*/  LDL.LU.64 R22, [R1+0x648] ;  /* 0x0006480001167983 */ /* 0x000f280000300a00 */
[----:B------:R-:W-:Y:S04]  /*e2f0*/  LDGSTS.E [R4+0xc000], desc[UR18][R14.64], P4 ;  /* 0x0c0000000e047fae */ /* 0x000fe8000a121852 */
[----:B------:R-:W4:Y:S04]  /*e300*/  LDL.LU.64 R18, [R1+0x640] ;  /* 0x0006400001127983 */ /* 0x000f280000300a00 */
[----:B------:R-:W-:Y:S04]  /*e310*/  LDGSTS.E [R4+0x4], desc[UR18][R10.64], P3 ;  /* 0x000040000a047fae */ /* 0x000fe80009921852 */
[----:B---3--:R-:W3:Y:S04]  /*e320*/  LDL.LU.64 R14, [R1+0x638] ;  /* 0x00063800010e7983 */ /* 0x008ee80000300a00 */
[----:B------:R-:W-:Y:S04]  /*e330*/  LDGSTS.E [R4+0x4004], desc[UR18][R8.64], P3 ;  /* 0x0400400008047fae */ /* 0x000fe80009921852 */
[----:B------:R-:W3:Y:S04]  /*e340*/  LDL.LU.64 R10, [R1+0x630] ;  /* 0x00063000010a7983 */ /* 0x000ee80000300a00 */
[----:B------:R-:W-:Y:S04]  /*e350*/  LDGSTS.E [R4+0x8004], desc[UR18][R6.64], P3 ;  /* 0x0800400006047fae */ /* 0x000fe80009921852 */
[----:B--2---:R-:W2:Y:S01]  /*e360*/  LDL.LU.64 R8, [R1+0x628] ;  /* 0x0006280001087983 */ /* 0x004ea20000300a00 */
[----:B----4-:R-:W-:-:S03]  /*e370*/  IMAD.WIDE R230, R0, 0x4, R230 ;  /* 0x0000000400e67825 */ /* 0x010fc600078e02e6 */
[----:B------:R-:W4:Y:S01]  /*e380*/  LDL.LU.64 R6, [R1+0x620] ;  /* 0x0006200001067983 */ /* 0x000f220000300a00 */
[----:B------:R-:W-:-:S03]  /*e390*/  IMAD.WIDE R226, R0, 0x4, R226 ;  /* 0x0000000400e27825 */ /* 0x000fc600078e02e2 */
[----:B------:R-:W-:Y:S01]  /*e3a0*/  STL.64 [R1+0x670], R230 ;  /* 0x000670e601007387 */ /* 0x000fe20000100a00 */
[----:B------:R-:W-:-:S03]  /*e3b0*/  IMAD.WIDE R222, R0, 0x4, R222 ;  /* 0x0000000400de7825 */ /* 0x000fc600078e02de */
[----:B------:R-:W-:Y:S01]  /*e3c0*/  STL.64 [R1+0x668], R226 ;  /* 0x000668e201007387 */ /* 0x000fe20000100a00 */
[----:B------:R-:W-:-:S03]  /*e3d0*/  IMAD.WIDE R218, R0, 0x4, R218 ;  /* 0x0000000400da7825 */ /* 0x000fc600078e02da */
[----:B------:R-:W-:Y:S04]  /*e3e0*/  STL.64 [R1+0x660], R222 ;  /* 0x000660de01007387 */ /* 0x000fe80000100a00 */
[----:B------:R-:W-:Y:S04]  /*e3f0*/  STL.64 [R1+0x658], R218 ;  /* 0x000658da01007387 */ /* 0x000fe80000100a00 */
[----:B------:R-:W4:Y:S01]  /*e400*/  LDL.LU.64 R242, [R1+0x618] ;  /* 0x0006180001f27983 */ /* 0x000f220000300a00 */
[----:B------:R-:W-:-:S03]  /*e410*/  ISETP.GT.AND P4, PT, R2, 0x1a, PT ;  /* 0x0000001a0200780c */ /* 0x000fc60003f84270 */
[----:B------:R1:W-:Y:S01]  /*e420*/  LDGSTS.E [R4+0xc004], desc[UR18][R234.64], P3 ;  /* 0x0c004000ea047fae */ /* 0x0003e20009921852 */
[----:B------:R-:W-:Y:S02]  /*e430*/  SEL R5, RZ, 0x4, !P4 ;  /* 0x00000004ff057807 */ /* 0x000fe40006000000 */
[----:B------:R-:W-:Y:S01]  /*e440*/  ISETP.GT.AND P4, PT, R2, 0x1b, PT ;  /* 0x0000001b0200780c */ /* 0x000fe20003f84270 */
[----:B------:R-:W-:Y:S01]  /*e450*/  LDGSTS.E [R4+0x8], desc[UR18][R230.64], P0 ;  /* 0x00008000e6047fae */ /* 0x000fe20008121852 */
[----:B------:R-:W-:-:S03]  /*e460*/  SEL R5, R5, RZ, !P2 ;  /* 0x000000ff05057207 */ /* 0x000fc60005000000 */
[----:B------:R-:W-:Y:S01]  /*e470*/  LDGSTS.E [R4+0x4008], desc[UR18][R226.64], P0 ;  /* 0x04008000e2047fae */ /* 0x000fe20008121852 */
[----:B------:R-:W-:Y:S02]  /*e480*/  ISETP.NE.U32.AND P3, PT, R5, RZ, PT ;  /* 0x000000ff0500720c */ /* 0x000fe40003f65070 */
[----:B------:R-:W-:Y:S01]  /*e490*/  SEL R5, RZ, 0x4, !P4 ;  /* 0x00000004ff057807 */ /* 0x000fe20006000000 */
[----:B------:R-:W-:Y:S01]  /*e4a0*/  LDGSTS.E [R4+0x8008], desc[UR18][R222.64], P0 ;  /* 0x08008000de047fae */ /* 0x000fe20008121852 */
[----:B------:R-:W-:Y:S02]  /*e4b0*/  ISETP.GT.AND P4, PT, R2, 0x1c, PT ;  /* 0x0000001c0200780c */ /* 0x000fe40003f84270 */
[----:B-1----:R-:W-:Y:S01]  /*e4c0*/  SEL R234, R5, RZ, !P2 ;  /* 0x000000ff05ea7207 */ /* 0x002fe20005000000 */
[----:B------:R-:W-:Y:S01]  /*e4d0*/  LDGSTS.E [R4+0xc008], desc[UR18][R218.64], P0 ;  /* 0x0c008000da047fae */ /* 0x000fe20008121852 */
        /* <DEDUP_REMOVED lines=8> */
[----:B------:R-:W-:Y:S04]  /*e560*/  LDGSTS.E [R4+0xc], desc[UR18][R214.64], P6 ;  /* 0x0000c000d6047fae */ /* 0x000fe8000b121852 */
[----:B------:R-:W-:Y:S01]  /*e570*/  STL.64 [R1+0x648], R22 ;  /* 0x0006481601007387 */ /* 0x000fe20000100a00 */
[----:B---3--:R-:W-:-:S03]  /*e580*/  IMAD.WIDE R14, R0, 0x4, R14 ;  /* 0x00000004000e7825 */ /* 0x008fc600078e020e */
[----:B------:R-:W-:Y:S04]  /*e590*/  LDGSTS.E [R4+0x400c], desc[UR18][R22.64], P6 ;  /* 0x0400c00016047fae */ /* 0x000fe8000b121852 */
[----:B------:R-:W-:Y:S04]  /*e5a0*/  STL.64 [R1+0x640], R18 ;  /* 0x0006401201007387 */ /* 0x000fe80000100a00 */
[----:B------:R-:W-:Y:S01]  /*e5b0*/  LDGSTS.E [R4+0x800c], desc[UR18][R18.64], P6 ;  /* 0x0800c00012047fae */ /* 0x000fe2000b121852 */
[----:B-1----:R-:W-:-:S03]  /*e5c0*/  IMAD.SHL.U32 R251, R5, 0x10, RZ ;  /* 0x0000001005fb7824 */ /* 0x002fc600078e00ff */
[----:B------:R1:W-:Y:S01]  /*e5d0*/  STL.64 [R1+0x638], R14 ;  /* 0x0006380e01007387 */ /* 0x0003e20000100a00 */
[----:B------:R-:W-:-:S03]  /*e5e0*/  LOP3.LUT R5, R5, 0x7f, RZ, 0xc0, !PT ;  /* 0x0000007f05057812 */ /* 0x000fc600078ec0ff */
[----:B------:R1:W-:Y:S01]  /*e5f0*/  LDGSTS.E [R4+0xc00c], desc[UR18][R14.64], P6 ;  /* 0x0c00c0000e047fae */ /* 0x0003e2000b121852 */
[----:B------:R-:W-:-:S04]  /*e600*/  IMAD.WIDE R10, R0, 0x4, R10 ;  /* 0x00000004000a7825 */ /* 0x000fc800078e020a */
[----:B--2---:R-:W-:Y:S01]  /*e610*/  IMAD.WIDE R8, R0, 0x4, R8 ;  /* 0x0000000400087825 */ /* 0x004fe200078e0208 */
[----:B-1----:R-:W-:Y:S01]  /*e620*/  LOP3.LUT R14, R251, 0x70, RZ, 0xc0, !PT ;  /* 0x00000070fb0e7812 */ /* 0x002fe200078ec0ff */
[----:B------:R1:W-:Y:S04]  /*e630*/  STL.64 [R1+0x630], R10 ;  /* 0x0006300a01007387 */ /* 0x0003e80000100a00 */
[----:B------:R-:W-:Y:S01]  /*e640*/  IMAD R14, R5, 0x80, R14 ;  /* 0x00000080050e7824 */ /* 0x000fe200078e020e */
[----:B------:R2:W-:Y:S01]  /*e650*/  STL.64 [R1+0x628], R8 ;  /* 0x0006280801007387 */ /* 0x0005e20000100a00 */
[----:B------:R-:W-:-:S03]  /*e660*/  ISETP.NE.U32.AND P4, PT, R234, RZ, PT ;  /* 0x000000ffea00720c */ /* 0x000fc60003f85070 */
[----:B------:R-:W-:-:S05]  /*e670*/  LOP3.LUT R14, R14, 0x60, RZ, 0x3c, !PT ;  /* 0x000000600e0e7812 */ /* 0x000fca00078e3cff */
[----:B------:R-:W-:-:S05]  /*e680*/  VIADD R4, R14, UR5 ;  /* 0x000000050e047c36 */ /* 0x000fca0008000000 */
[----:B------:R3:W-:Y:S04]  /*e690*/  LDGSTS.E [R4], desc[UR18][R10.64], P1 ;  /* 0x000000000a047fae */ /* 0x0007e80008921852 */
[----:B------:R3:W-:Y:S01]  /*e6a0*/  LDGSTS.E [R4+0x4000], desc[UR18][R8.64], P1 ;  /* 0x0400000008047fae */ /* 0x0007e20008921852 */
[----:B----4-:R-:W-:-:S05]  /*e6b0*/  IMAD.WIDE R6, R0, 0x4, R6 ;  /* 0x0000000400067825 */ /* 0x010fca00078e0206 */
[----:B------:R4:W-:Y:S04]  /*e6c0*/  STL.64 [R1+0x620], R6 ;  /* 0x0006200601007387 */ /* 0x0009e80000100a00 */
[----:B------:R3:W-:Y:S01]  /*e6d0*/  LDGSTS.E [R4+0x8000], desc[UR18][R6.64], P1 ;  /* 0x0800000006047fae */ /* 0x0007e20008921852 */
[----:B------:R-:W-:-:S05]  /*e6e0*/  IMAD.WIDE R242, R0, 0x4, R242 ;  /* 0x0000000400f27825 */ /* 0x000fca00078e02f2 */
[----:B------:R-:W-:Y:S04]  /*e6f0*/  STL.64 [R1+0x618], R242 ;  /* 0x000618f201007387 */ /* 0x000fe80000100a00 */
        /* <DEDUP_REMOVED lines=9> */
[----:B-1----:R-:W3:Y:S04]  /*e790*/  LDL.LU.64 R10, [R1+0x5c8] ;  /* 0x0005c800010a7983 */ /* 0x002ee80000300a00 */
[----:B--2---:R-:W2:Y:S04]  /*e7a0*/  LDL.LU.64 R8, [R1+0x5c0] ;  /* 0x0005c00001087983 */ /* 0x004ea80000300a00 */
[----:B----4-:R-:W4:Y:S01]  /*e7b0*/  LDL.LU.64 R6, [R1+0x5b8] ;  /* 0x0005b80001067983 */ /* 0x010f220000300a00 */
[----:B------:R-:W-:-:S03]  /*e7c0*/  ISETP.GT.AND P6, PT, R2, 0x1d, PT ;  /* 0x0000001d0200780c */ /* 0x000fc60003fc4270 */
[----:B------:R-:W-:Y:S01]  /*e7d0*/  LDGSTS.E [R4+0xc000], desc[UR18][R242.64], P1 ;  /* 0x0c000000f2047fae */ /* 0x000fe20008921852 */
[----:B------:R-:W-:-:S04]  /*e7e0*/  SEL R5, RZ, 0x4, !P6 ;  /* 0x00000004ff057807 */ /* 0x000fc80007000000 */
[----:B------:R-:W-:Y:S02]  /*e7f0*/  SEL R222, R5, RZ, !P2 ;  /* 0x000000ff05de7207 */ /* 0x000fe40005000000 */
[----:B------:R-:W1:Y:S01]  /*e800*/  S2R R5, SR_TID.X ;  /* 0x0000000000057919 */ /* 0x000e620000002100 */
[C---:B------:R-:W-:Y:S02]  /*e810*/  ISETP.GT.AND P6, PT, R2.reuse, 0x1e, PT ;  /* 0x0000001e0200780c */ /* 0x040fe40003fc4270 */
[----:B------:R-:W-:Y:S02]  /*e820*/  ISETP.GT.AND P1, PT, R2, 0x1f, PT ;  /* 0x0000001f0200780c */ /* 0x000fe40003f24270 */
[----:B-1----:R-:W-:Y:S02]  /*e830*/  LOP3.LUT R223, R5, 0x1f, RZ, 0xc0, !PT ;  /* 0x0000001f05df7812 */ /* 0x002fe400078ec0ff */
[----:B------:R-:W-:Y:S02]  /*e840*/  SEL R5, RZ, 0x4, !P6 ;  /* 0x00000004ff057807 */ /* 0x000fe40007000000 */
[----:B------:R-:W-:-:S02]  /*e850*/  ISETP.NE.U32.AND P6, PT, R222, RZ, PT ;  /* 0x000000ffde00720c */ /* 0x000fc40003fc5070 */
[----:B------:R-:W-:Y:S02]  /*e860*/  SEL R222, RZ, 0x4, !P1 ;  /* 0x00000004ffde7807 */ /* 0x000fe40004800000 */
[----:B------:R-:W-:Y:S02]  /*e870*/  ISETP.GE.AND P1, PT, R223, R2, PT ;  /* 0x00000002df00720c */ /* 0x000fe40003f26270 */
[----:B------:R-:W-:Y:S02]  /*e880*/  SEL R223, R5, RZ, !P2 ;  /* 0x000000ff05df7207 */ /* 0x000fe40005000000 */
[----:B------:R-:W-:Y:S02]  /*e890*/  SEL R5, RZ, 0x4, P1 ;  /* 0x00000004ff057807 */ /* 0x000fe40000800000 */
[----:B------:R-:W-:Y:S02]  /*e8a0*/  SEL R222, R222, RZ, !P2 ;  /* 0x000000ffdede7207 */ /* 0x000fe40005000000 */
[----:B------:R-:W-:-:S02]  /*e8b0*/  SEL R5, R5, RZ, !P2 ;  /* 0x000000ff05057207 */ /* 0x000fc40005000000 */
[----:B------:R-:W-:Y:S02]  /*e8c0*/  ISETP.NE.U32.AND P1, PT, R223, RZ, PT ;  /* 0x000000ffdf00720c */ /* 0x000fe40003f25070 */
[----:B------:R-:W-:Y:S01]  /*e8d0*/  ISETP.NE.U32.AND P2, PT, R222, RZ, PT ;  /* 0x000000ffde00720c */ /* 0x000fe20003f45070 */
[----:B---3--:R-:W-:-:S04]  /*e8e0*/  IMAD.WIDE R238, R0, 0x4, R238 ;  /* 0x0000000400ee7825 */ /* 0x008fc800078e02ee */
[C---:B------:R-:W-:Y:S01]  /*e8f0*/  IMAD.WIDE R234, R0.reuse, 0x4, R234 ;  /* 0x0000000400ea7825 */ /* 0x040fe200078e02ea */
[----:B------:R-:W-:Y:S03]  /*e900*/  STL.64 [R1+0x610], R238 ;  /* 0x000610ee01007387 */ /* 0x000fe60000100a00 */
[C---:B------:R-:W-:Y:S01]  /*e910*/  IMAD.WIDE R230, R0.reuse, 0x4, R230 ;  /* 0x0000000400e67825 */ /* 0x040fe200078e02e6 */
[----:B------:R-:W-:Y:S03]  /*e920*/  STL.64 [R1+0x608], R234 ;  /* 0x000608ea01007387 */ /* 0x000fe60000100a00 */
[C---:B------:R-:W-:Y:S01]  /*e930*/  IMAD.WIDE R226, R0.reuse, 0x4, R226 ;  /* 0x0000000400e27825 */ /* 0x040fe200078e02e2 */
[----:B------:R-:W-:Y:S03]  /*e940*/  STL.64 [R1+0x600], R230 ;  /* 0x000600e601007387 */ /* 0x000fe60000100a00 */
[C---:B------:R-:W-:Y:S01]  /*e950*/  IMAD.WIDE R218, R0.reuse, 0x4, R218 ;  /* 0x0000000400da7825 */ /* 0x040fe200078e02da */
[----:B------:R-:W-:Y:S03]  /*e960*/  LDGSTS.E [R4+0x4], desc[UR18][R238.64], P5 ;  /* 0x00004000ee047fae */ /* 0x000fe6000a921852 */
        /* <DEDUP_REMOVED lines=9> */
[----:B------:R1:W-:Y:S03]  /*ea00*/  STL.64 [R1+0x5e8], R214 ;  /* 0x0005e8d601007387 */ /* 0x0003e60000100a00 */
[C---:B--2---:R-:W-:Y:S01]  /*ea10*/  IMAD.WIDE R8, R0.reuse, 0x4, R8 ;  /* 0x0000000400087825 */ /* 0x044fe200078e0208 */
[----:B------:R-:W-:Y:S03]  /*ea20*/  LDGSTS.E [R4+0xc004], desc[UR18][R226.64], P5 ;  /* 0x0c004000e2047fae */ /* 0x000fe6000a921852 */
[----:B----4-:R-:W-:Y:S01]  /*ea30*/  IMAD.WIDE R6, R0, 0x4, R6 ;  /* 0x0000000400067825 */ /* 0x010fe200078e0206 */
[----:B------:R-:W-:Y:S04]  /*ea40*/  STL.64 [R1+0x5e0], R22 ;  /* 0x0005e01601007387 */ /* 0x000fe80000100a00 */
[----:B------:R-:W-:Y:S04]  /*ea50*/  STL.64 [R1+0x5d8], R18 ;  /* 0x0005d81201007387 */ /* 0x000fe80000100a00 */
[----:B------:R-:W-:Y:S04]  /*ea60*/  LDGSTS.E [R4+0x8], desc[UR18][R218.64], P3 ;  /* 0x00008000da047fae */ /* 0x000fe80009921852 */
[----:B------:R-:W-:Y:S04]  /*ea70*/  STL.64 [R1+0x5d0], R14 ;  /* 0x0005d00e01007387 */ /* 0x000fe80000100a00 */
[----:B------:R-:W-:Y:S04]  /*ea80*/  LDGSTS.E [R4+0x4008], desc[UR18][R214.64], P3 ;  /* 0x04008000d6047fae */ /* 0x000fe80009921852 */
[----:B------:R2:W-:Y:S04]  /*ea90*/  STL.64 [R1+0x5c8], R10 ;  /* 0x0005c80a01007387 */ /* 0x0005e80000100a00 */
[----:B------:R-:W-:Y:S04]  /*eaa0*/  LDGSTS.E [R4+0x8008], desc[UR18][R22.64], P3 ;  /* 0x0800800016047fae */ /* 0x000fe80009921852 */
[----:B------:R3:W-:Y:S04]  /*eab0*/  STL.64 [R1+0x5c0], R8 ;  /* 0x0005c00801007387 */ /* 0x0007e80000100a00 */
[----:B------:R-:W-:Y:S04]  /*eac0*/  LDGSTS.E [R4+0xc008], desc[UR18][R18.64], P3 ;  /* 0x0c00800012047fae */ /* 0x000fe80009921852 */
[----:B------:R4:W-:Y:S04]  /*ead0*/  STL.64 [R1+0x5b8], R6 ;  /* 0x0005b80601007387 */ /* 0x0009e80000100a00 */
[----:B------:R-:W-:Y:S04]  /*eae0*/  LDGSTS.E [R4+0xc], desc[UR18][R14.64], P4 ;  /* 0x0000c0000e047fae */ /* 0x000fe8000a121852 */
[----:B------:R-:W-:Y:S04]  /*eaf0*/  LDGSTS.E [R4+0x400c], desc[UR18][R10.64], P4 ;  /* 0x0400c0000a047fae */ /* 0x000fe8000a121852 */
[----:B-1----:R-:W4:Y:S04]  /*eb00*/  LDL.LU.64 R214, [R1+0x5b0] ;  /* 0x0005b00001d67983 */ /* 0x002f280000300a00 */
[----:B------:R-:W-:Y:S04]  /*eb10*/  LDGSTS.E [R4+0x800c], desc[UR18][R8.64], P4 ;  /* 0x0800c00008047fae */ /* 0x000fe8000a121852 */
[----:B--2---:R-:W2:Y:S04]  /*eb20*/  LDL.LU.64 R10, [R1+0x5a8] ;  /* 0x0005a800010a7983 */ /* 0x004ea80000300a00 */
[----:B------:R1:W-:Y:S04]  /*eb30*/  LDGSTS.E [R4+0xc00c], desc[UR18][R6.64], P4 ;  /* 0x0c00c00006047fae */ /* 0x0003e8000a121852 */
[----:B---3--:R-:W3:Y:S04]  /*eb40*/  LDL.LU.64 R8, [R1+0x5a0] ;  /* 0x0005a00001087983 */ /* 0x008ee80000300a00 */
[----:B----4-:R-:W4:Y:S04]  /*eb50*/  LDL.LU.64 R6, [R1+0x598] ;  /* 0x0005980001067983 */ /* 0x010f280000300a00 */
        /* <DEDUP_REMOVED lines=12> */
[----:B------:R-:W-:-:S02]  /*ec20*/  ISETP.NE.U32.AND P5, PT, R5, RZ, PT ;  /* 0x000000ff0500720c */ /* 0x000fc40003fa5070 */
[----:B------:R-:W1:Y:S02]  /*ec30*/  S2R R5, SR_TID.X ;  /* 0x0000000000057919 */ /* 0x000e640000002100 */
[C---:B-1----:R-:W-:Y:S01]  /*ec40*/  IMAD.SHL.U32 R4, R5.reuse, 0x10, RZ ;  /* 0x0000001005047824 */ /* 0x042fe200078e00ff */
[----:B------:R-:W-:-:S04]  /*ec50*/  LOP3.LUT R5, R5, 0x7f, RZ, 0xc0, !PT ;  /* 0x0000007f05057812 */ /* 0x000fc800078ec0ff */
[----:B------:R-:W-:-:S05]  /*ec60*/  LOP3.LUT R4, R4, 0x70, RZ, 0xc0, !PT ;  /* 0x0000007004047812 */ /* 0x000fca00078ec0ff */
[----:B------:R-:W-:-:S05]  /*ec70*/  IMAD R4, R5, 0x80, R4 ;  /* 0x0000008005047824 */ /* 0x000fca00078e0204 */
[----:B------:R-:W-:-:S04]  /*ec80*/  LOP3.LUT R4, R4, 0x70, RZ, 0x3c, !PT ;  /* 0x0000007004047812 */ /* 0x000fc800078e3cff */
[----:B------:R-:W-:Y:S01]  /*ec90*/  IADD3 R4, R4, UR5, RZ ;  /* 0x0000000504047c10 */ /* 0x000fe2000fffe0ff */
[----:B------:R-:W-:-:S04]  /*eca0*/  IMAD.WIDE R214, R0, 0x4, R214 ;  /* 0x0000000400d67825 */ /* 0x000fc800078e02d6 */
[C---:B--2---:R-:W-:Y:S01]  /*ecb0*/  IMAD.WIDE R10, R0.reuse, 0x4, R10 ;  /* 0x00000004000a7825 */ /* 0x044fe200078e020a */
[----:B------:R1:W-:Y:S03]  /*ecc0*/  STL.64 [R1+0x5b0], R214 ;  /* 0x0005b0d601007387 */ /* 0x0003e60000100a00 */
[C---:B---3--:R-:W-:Y:S01]  /*ecd0*/  IMAD.WIDE R8, R0.reuse, 0x4, R8 ;  /* 0x0000000400087825 */ /* 0x048fe200078e0208 */
[----:B------:R-:W-:Y:S03]  /*ece0*/  STL.64 [R1+0x5a8], R10 ;  /* 0x0005a80a01007387 */ /* 0x000fe60000100a00 */
[C---:B----4-:R-:W-:Y:S01]  /*ecf0*/  IMAD.WIDE R6, R0.reuse, 0x4, R6 ;  /* 0x0000000400067825 */ /* 0x050fe200078e0206 */
[----:B------:R2:W-:Y:S03]  /*ed00*/  STL.64 [R1+0x5a0], R8 ;  /* 0x0005a00801007387 */ /* 0x0005e60000100a00 */
        /* <DEDUP_REMOVED lines=11> */
[----:B------:R-:W5:Y:S03]  /*edc0*/  LDL.LU R5, [R1+0xc68] ;  /* 0x000c680001057983 */ /* 0x000f660000300800 */
        /* <DEDUP_REMOVED lines=10> */
[----:B------:R-:W-:Y:S01]  /*ee70*/  IMAD.WIDE R14, R0, 0x4, R14 ;  /* 0x00000004000e7825 */ /* 0x000fe200078e020e */
[----:B------:R4:W-:Y:S04]  /*ee80*/  STL.64 [R1+0x548], R22 ;  /* 0x0005481601007387 */ /* 0x0009e80000100a00 */
[----:B------:R4:W-:Y:S04]  /*ee90*/  LDGSTS.E [R4], desc[UR18][R214.64], P0 ;  /* 0x00000000d6047fae */ /* 0x0009e80008121852 */
[----:B------:R4:W-:Y:S04]  /*eea0*/  STL.64 [R1+0x540], R18 ;  /* 0x0005401201007387 */ /* 0x0009e80000100a00 */
[----:B------:R-:W-:Y:S04]  /*eeb0*/  LDGSTS.E [R4+0x4000], desc[UR18][R10.64], P0 ;  /* 0x040000000a047fae */ /* 0x000fe80008121852 */
[----:B------:R4:W-:Y:S04]  /*eec0*/  STL.64 [R1+0x538], R14 ;  /* 0x0005380e01007387 */ /* 0x0009e80000100a00 */
[----:B------:R4:W-:Y:S04]  /*eed0*/  LDGSTS.E [R4+0x8000], desc[UR18][R8.64], P0 ;  /* 0x0800000008047fae */ /* 0x0009e80008121852 */
[----:B-1----:R-:W4:Y:S04]  /*eee0*/  LDL.LU.64 R214, [R1+0x530] ;  /* 0x0005300001d67983 */ /* 0x002f280000300a00 */
[----:B------:R1:W-:Y:S04]  /*eef0*/  LDGSTS.E [R4+0xc000], desc[UR18][R6.64], P0 ;  /* 0x0c00000006047fae */ /* 0x0003e80008121852 */
[----:B--2---:R-:W2:Y:S04]  /*ef00*/  LDL.LU.64 R8, [R1+0x520] ;  /* 0x0005200001087983 */ /* 0x004ea80000300a00 */
[----:B------:R-:W-:Y:S04]  /*ef10*/  LDGSTS.E [R4+0x4], desc[UR18][R250.64], P6 ;  /* 0x00004000fa047fae */ /* 0x000fe8000b121852 */
[----:B---3--:R-:W1:Y:S04]  /*ef20*/  LDL.LU.64 R6, [R1+0x510] ;  /* 0x0005100001067983 */ /* 0x008e680000300a00 */
[----:B------:R-:W3:Y:S04]  /*ef30*/  LDL.LU.64 R10, [R1+0x500] ;  /* 0x00050000010a7983 */ /* 0x000ee80000300a00 */
[----:B----4-:R-:W4:Y:S04]  /*ef40*/  LDL.LU.64 R250, [R1+0xc60] ;  /* 0x000c600001fa7983 */ /* 0x010f280000300a00 */
[----:B------:R-:W-:Y:S04]  /*ef50*/  LDGSTS.E [R4+0x4004], desc[UR18][R246.64], P6 ;  /* 0x04004000f6047fae */ /* 0x000fe8000b121852 */
[----:B------:R-:W-:Y:S04]  /*ef60*/  LDGSTS.E [R4+0x8004], desc[UR18][R242.64], P6 ;  /* 0x08004000f2047fae */ /* 0x000fe8000b121852 */
[----:B------:R-:W-:Y:S04]  /*ef70*/  LDGSTS.E [R4+0xc004], desc[UR18][R238.64], P6 ;  /* 0x0c004000ee047fae */ /* 0x000fe8000b121852 */
[----:B------:R-:W4:Y:S04]  /*ef80*/  LDL.LU.64 R246, [R1+0xc58] ;  /* 0x000c580001f67983 */ /* 0x000f280000300a00 */
[----:B------:R-:W4:Y:S04]  /*ef90*/  LDL.LU.64 R242, [R1+0xc50] ;  /* 0x000c500001f27983 */ /* 0x000f280000300a00 */
[----:B------:R-:W4:Y:S04]  /*efa0*/  LDL.LU.64 R238, [R1+0xc48] ;  /* 0x000c480001ee7983 */ /* 0x000f280000300a00 */
        /* <DEDUP_REMOVED lines=13> */
[----:B------:R3:W-:Y:S01]  /*f080*/  LDGSTS.E [R4+0xc00c], desc[UR18][R14.64], P2 ;  /* 0x0c00c0000e047fae */ /* 0x0007e20009121852 */
[----:B------:R-:W-:Y:S01]  /*f090*/  ULEA UR5, UR4, UR7, 0xe ;  /* 0x0000000704057291 */ /* 0x000fe2000f8e703f */
[----:B------:R-:W-:-:S02]  /*f0a0*/  IMAD.WIDE R248, R3, 0x4, R248 ;  /* 0x0000000403f87825 */ /* 0x000fc400078e02f8 */
[----:B------:R-:W0:Y:S04]  /*f0b0*/  LDGDEPBAR ;  /* 0x00000000000079af */ /* 0x000e280000000000 */
[----:B------:R-:W4:Y:S04]  /*f0c0*/  LDL.LU.64 R18, [R1+0xc10] ;  /* 0x000c100001127983 */ /* 0x000f280000300a00 */
[----:B------:R-:W4:Y:S04]  /*f0d0*/  LDL.LU.64 R14, [R1+0xc08] ;  /* 0x000c0800010e7983 */ /* 0x000f280000300a00 */
[----:B------:R-:W4:Y:S01]  /*f0e0*/  LDL R4, [R1+0x948] ;  /* 0x0009480001047983 */ /* 0x000f220000100800 */
[----:B------:R-:W-:-:S04]  /*f0f0*/  IMAD.WIDE R244, R3, 0x4, R244 ;  /* 0x0000000403f47825 */ /* 0x000fc800078e02f4 */
        /* <DEDUP_REMOVED lines=11> */
[----:B--2---:R-:W-:-:S04]  /*f1b0*/  IMAD.WIDE R8, R3, 0x4, R8 ;  /* 0x0000000403087825 */ /* 0x004fc800078e0208 */
[----:B-1----:R-:W-:-:S04]  /*f1c0*/  IMAD.WIDE R6, R3, 0x4, R6 ;  /* 0x0000000403067825 */ /* 0x002fc800078e0206 */
[----:B---3--:R-:W-:Y:S01]  /*f1d0*/  IMAD.WIDE R10, R3, 0x4, R10 ;  /* 0x00000004030a7825 */ /* 0x008fe200078e020a */
[----:B------:R1:W-:Y:S04]  /*f1e0*/  STL.64 [R1+0x530], R214 ;  /* 0x000530d601007387 */ /* 0x0003e80000100a00 */
[----:B------:R2:W-:Y:S04]  /*f1f0*/  STL.64 [R1+0x520], R8 ;  /* 0x0005200801007387 */ /* 0x0005e80000100a00 */
[----:B------:R3:W-:Y:S04]  /*f200*/  STL.64 [R1+0x510], R6 ;  /* 0x0005100601007387 */ /* 0x0007e80000100a00 */
[----:B------:R3:W-:Y:S01]  /*f210*/  STL.64 [R1+0x500], R10 ;  /* 0x0005000a01007387 */ /* 0x0007e20000100a00 */
[----:B----4-:R-:W-:-:S05]  /*f220*/  VIADD R4, R4, UR5 ;  /* 0x0000000504047c36 */ /* 0x010fca0008000000 */
[----:B------:R4:W-:Y:S04]  /*f230*/  LDGSTS.E [R4+0x20000], desc[UR18][R214.64], P5 ;  /* 0x20000000d6047fae */ /* 0x0009e8000a921852 */
[----:B------:R4:W-:Y:S04]  /*f240*/  LDGSTS.E [R4+0x20400], desc[UR18][R8.64], P5 ;  /* 0x2040000008047fae */ /* 0x0009e8000a921852 */
[----:B------:R4:W-:Y:S04]  /*f250*/  LDGSTS.E [R4+0x20800], desc[UR18][R6.64], P5 ;  /* 0x2080000006047fae */ /* 0x0009e8000a921852 */
[----:B------:R4:W-:Y:S04]  /*f260*/  LDGSTS.E [R4+0x20c00], desc[UR18][R10.64], P5 ;  /* 0x20c000000a047fae */ /* 0x0009e8000a921852 */
[----:B------:R-:W-:Y:S04]  /*f270*/  LDGSTS.E [R4+0x21000], desc[UR18][R248.64], P5 ;  /* 0x21000000f8047fae */ /* 0x000fe8000a921852 */
[----:B------:R-:W-:Y:S04]  /*f280*/  LDGSTS.E [R4+0x21400], desc[UR18][R244.64], P5 ;  /* 0x21400000f4047fae */ /* 0x000fe8000a921852 */
[----:B------:R-:W-:Y:S04]  /*f290*/  LDGSTS.E [R4+0x21800], desc[UR18][R240.64], P5 ;  /* 0x21800000f0047fae */ /* 0x000fe8000a921852 */
[----:B------:R-:W-:Y:S04]  /*f2a0*/  LDGSTS.E [R4+0x21c00], desc[UR18][R236.64], P5 ;  /* 0x21c00000ec047fae */ /* 0x000fe8000a921852 */
[----:B------:R-:W-:Y:S04]  /*f2b0*/  LDGSTS.E [R4+0x22000], desc[UR18][R232.64], P5 ;  /* 0x22000000e8047fae */ /* 0x000fe8000a921852 */
[----:B------:R-:W-:Y:S04]  /*f2c0*/  LDGSTS.E [R4+0x22400], desc[UR18][R228.64], P5 ;  /* 0x22400000e4047fae */ /* 0x000fe8000a921852 */
[----:B------:R-:W-:Y:S04]  /*f2d0*/  LDGSTS.E [R4+0x22800], desc[UR18][R224.64], P5 ;  /* 0x22800000e0047fae */ /* 0x000fe8000a921852 */
[----:B------:R-:W-:Y:S04]  /*f2e0*/  LDGSTS.E [R4+0x22c00], desc[UR18][R220.64], P5 ;  /* 0x22c00000dc047fae */ /* 0x000fe8000a921852 */
[----:B-1----:R-:W4:Y:S04]  /*f2f0*/  LDL.LU.64 R214, [R1+0x528] ;  /* 0x0005280001d67983 */ /* 0x002f280000300a00 */
[----:B------:R-:W-:Y:S04]  /*f300*/  LDGSTS.E [R4+0x23000], desc[UR18][R216.64], P5 ;  /* 0x23000000d8047fae */ /* 0x000fe8000a921852 */
[----:B--2---:R-:W2:Y:S04]  /*f310*/  LDL.LU.64 R8, [R1+0x518] ;  /* 0x0005180001087983 */ /* 0x004ea80000300a00 */
[----:B------:R-:W-:Y:S04]  /*f320*/  LDGSTS.E [R4+0x23400], desc[UR18][R20.64], P5 ;  /* 0x2340000014047fae */ /* 0x000fe8000a921852 */
[----:B---3--:R-:W3:Y:S04]  /*f330*/  LDL.LU.64 R6, [R1+0x508] ;  /* 0x0005080001067983 */ /* 0x008ee80000300a00 */
[----:B------:R-:W-:Y:S04]  /*f340*/  LDGSTS.E [R4+0x23800], desc[UR18][R16.64], P5 ;  /* 0x2380000010047fae */ /* 0x000fe8000a921852 */
[----:B------:R-:W3:Y:S04]  /*f350*/  LDL.LU.64 R10, [R1+0xc00] ;  /* 0x000c0000010a7983 */ /* 0x000ee80000300a00 */
[----:B------:R1:W-:Y:S04]  /*f360*/  LDGSTS.E [R4+0x23c00], desc[UR18][R12.64], P5 ;  /* 0x23c000000c047fae */ /* 0x0003e8000a921852 */
[----:B------:R-:W1:Y:S01]  /*f370*/  LDL R4, [R1+0xbc8] ;  /* 0x000bc80001047983 */ /* 0x000e620000100800 */
        /* <DEDUP_REMOVED lines=12> */
[----:B----4-:R-:W-:-:S04]  /*f440*/  IMAD.WIDE R214, R3, 0x4, R214 ;  /* 0x0000000403d67825 */ /* 0x010fc800078e02d6 */
[----:B--2---:R-:W-:-:S04]  /*f450*/  IMAD.WIDE R8, R3, 0x4, R8 ;  /* 0x0000000403087825 */ /* 0x004fc800078e0208 */
[C---:B---3--:R-:W-:Y:S01]  /*f460*/  IMAD.WIDE R6, R3.reuse, 0x4, R6 ;  /* 0x0000000403067825 */ /* 0x048fe200078e0206 */
[----:B------:R2:W-:Y:S04]  /*f470*/  STL.64 [R1+0x528], R214 ;  /* 0x000528d601007387 */ /* 0x0005e80000100a00 */
[----:B------:R3:W-:Y:S01]  /*f480*/  STL.64 [R1+0x518], R8 ;  /* 0x0005180801007387 */ /* 0x0007e20000100a00 */
[----:B------:R-:W-:-:S04]  /*f490*/  IMAD.WIDE R10, R3, 0x4, R10 ;  /* 0x00000004030a7825 */ /* 0x000fc800078e020a */
[----:B-1----:R-:W-:-:S05]  /*f4a0*/  VIADD R4, R4, UR5 ;  /* 0x0000000504047c36 */ /* 0x002fca0008000000 */
[----:B------:R1:W-:Y:S04]  /*f4b0*/  LDGSTS.E [R4+0x20200], desc[UR18][R214.64], P5 ;  /* 0x20200000d6047fae */ /* 0x0003e8000a921852 */
        /* <DEDUP_REMOVED lines=11> */
[----:B------:R4:W-:Y:S04]  /*f570*/  STL.64 [R1+0x508], R6 ;  /* 0x0005080601007387 */ /* 0x0009e80000100a00 */
[----:B------:R1:W-:Y:S04]  /*f580*/  LDGSTS.E [R4+0x23200], desc[UR18][R22.64], P5 ;  /* 0x2320000016047fae */ /* 0x0003e8000a921852 */
[----:B--2---:R1:W5:Y:S04]  /*f590*/  LDL.LU.64 R214, [R1+0xbf8] ;  /* 0x000bf80001d67983 */ /* 0x0043680000300a00 */
[----:B------:R1:W-:Y:S04]  /*f5a0*/  LDGSTS.E [R4+0x23600], desc[UR18][R18.64], P5 ;  /* 0x2360000012047fae */ /* 0x0003e8000a921852 */
[----:B---3--:R1:W5:Y:S04]  /*f5b0*/  LDL.LU.64 R8, [R1+0xbf0] ;  /* 0x000bf00001087983 */ /* 0x0083680000300a00 */
[----:B------:R1:W-:Y:S04]  /*f5c0*/  LDGSTS.E [R4+0x23a00], desc[UR18][R14.64], P5 ;  /* 0x23a000000e047fae */ /* 0x0003e8000a921852 */
[----:B----4-:R1:W5:Y:S04]  /*f5d0*/  LDL.LU.64 R6, [R1+0xbe8] ;  /* 0x000be80001067983 */ /* 0x0103680000300a00 */
[----:B------:R1:W-:Y:S01]  /*f5e0*/  LDGSTS.E [R4+0x23e00], desc[UR18][R10.64], P5 ;  /* 0x23e000000a047fae */ /* 0x0003e2000a921852 */
[----:B------:R-:W-:-:S03]  /*f5f0*/  VIADD R252, R252, 0x1 ;  /* 0x00000001fcfc7836 */ /* 0x000fc60000000000 */
[----:B------:R-:W0:Y:S04]  /*f600*/  LDGDEPBAR ;  /* 0x00000000000079af */ /* 0x000e280000000000 */
[----:B------:R-:W2:Y:S01]  /*f610*/  LDL R4, [R1+0x94c] ;  /* 0x00094c0001047983 */ /* 0x000ea20000100800 */
[----:B------:R-:W-:Y:S01]  /*f620*/  VIADD R2, R2, 0xffffffe0 ;  /* 0xffffffe002027836 */ /* 0x000fe20000000000 */
[----:B--2---:R-:W-:-:S13]  /*f630*/  ISETP.NE.U32.AND P0, PT, R4, R252, PT ;  /* 0x000000fc0400720c */ /* 0x004fda0003f05070 */
[----:B-1----:R-:W-:Y:S05]  /*f640*/  @P0 BRA `(.L_x_1) ;  /* 0xffffffa000640947 */ /* 0x002fea000383ffff */
.L_x_0:
[----:B------:R-:W2:Y:S01]  /*f650*/  LDL.LU R10, [R1+0x95c] ;  /* 0x00095c00010a7983 */ /* 0x000ea20000300800 */
[----:B------:R-:W-:-:S04]  /*f660*/  DEPBAR.LE SB0, 0x0 ;  /* 0x000080000000791a */ /* 0x000fc80000000000 */
[----:B------:R-:W3:Y:S01]  /*f670*/  LDL.LU R11, [R1+0x958] ;  /* 0x00095800010b7983 */ /* 0x000ee20000300800 */
[----:B------:R-:W1:Y:S01]  /*f680*/  LDC R244, c[0x0][0x244] ;  /* 0x00009100fff47b82 */ /* 0x000e620000000800 */
[----:B------:R-:W-:Y:S01]  /*f690*/  ULDC.64 UR24, c[0x0][0x228] ;  /* 0x00008a0000187ab9 */ /* 0x000fe20000000a00 */
[----:B------:R-:W-:Y:S01]  /*f6a0*/  ULDC UR28, c[0x0][0x248] ;  /* 0x00009200001c7ab9 */ /* 0x000fe20000000800 */
[----:B-----5:R-:W-:Y:S01]  /*f6b0*/  STL [R1+0xbfc], R7 ;  /* 0x000bfc0701007387 */ /* 0x020fe20000100800 */
[----:B------:R-:W4:Y:S01]  /*f6c0*/  S2R R252, SR_TID.X ;  /* 0x0000000000fc7919 */ /* 0x000f220000002100 */
[----:B------:R-:W4:Y:S01]  /*f6d0*/  S2R R4, SR_TID.X ;  /* 0x0000000000047919 */ /* 0x000f220000002100 */
[----:B------:R-:W-:Y:S01]  /*f6e0*/  VIADD R3, R5, 0x2 ;  /* 0x0000000205037836 */ /* 0x000fe20000000000 */
[----:B------:R-:W-:Y:S01]  /*f6f0*/  ULDC UR5, c[0x0][0x22c] ;  /* 0x00008b0000057ab9 */ /* 0x000fe20000000800 */
[----:B------:R-:W-:Y:S01]  /*f700*/  ULDC UR4, c[0x0][0x22c] ;  /* 0x00008b0000047ab9 */ /* 0x000fe20000000800 */
[----:B------:R-:W2:Y:S01]  /*f710*/  LDL.LU R16, [R1+0x400] ;  /* 0x0004000001107983 */ /* 0x000ea20000300800 */
[----:B------:R-:W-:Y:S01]  /*f720*/  ULDC.64 UR12, c[0x0][0x228] ;  /* 0x00008a00000c7ab9 */ /* 0x000fe20000000a00 */
[----:B------:R-:W-:Y:S01]  /*f730*/  ULDC.64 UR10, c[0x0][0x228] ;  /* 0x00008a00000a7ab9 */ /* 0x000fe20000000a00 */
[----:B------:R-:W-:Y:S01]  /*f740*/  ULDC.64 UR8, c[0x0][0x228] ;  /* 0x00008a0000087ab9 */ /* 0x000fe20000000a00 */
[----:B------:R-:W2:Y:S01]  /*f750*/  LDL.LU R17, [R1+0x408] ;  /* 0x0004080001117983 */ /* 0x000ea20000300800 */
[----:B------:R-:W-:Y:S01]  /*f760*/  ULDC.64 UR22, c[0x0][0x228] ;  /* 0x00008a0000167ab9 */ /* 0x000fe20000000a00 */
[----:B------:R-:W-:Y:S01]  /*f770*/  ULDC.64 UR20, c[0x0][0x228] ;  /* 0x00008a0000147ab9 */ /* 0x000fe20000000a00 */
[----:B------:R-:W-:Y:S01]  /*f780*/  ULDC.64 UR16, c[0x0][0x228] ;  /* 0x00008a0000107ab9 */ /* 0x000fe20000000a00 */
[----:B------:R-:W2:Y:S01]  /*f790*/  LDL.LU R18, [R1+0x300] ;  /* 0x0003000001127983 */ /* 0x000ea20000300800 */
[----:B------:R-:W-:Y:S01]  /*f7a0*/  ULDC.64 UR14, c[0x0][0x228] ;  /* 0x00008a00000e7ab9 */ /* 0x000fe20000000a00 */
[----:B------:R-:W-:-:S02]  /*f7b0*/  ULDC.64 UR26, c[0x0][0x228] ;  /* 0x00008a00001a7ab9 */ /* 0x000fc40000000a00 */
[----:B------:R-:W2:Y:S04]  /*f7c0*/  LDL.LU R19, [R1+0x308] ;  /* 0x0003080001137983 */ /* 0x000ea80000300800 */
[----:B------:R-:W3:Y:S04]  /*f7d0*/  LDL.LU R12, [R1+0x200] ;  /* 0x00020000010c7983 */ /* 0x000ee80000300800 */
[----:B------:R-:W3:Y:S01]  /*f7e0*/  LDL.LU R13, [R1+0x208] ;  /* 0x00020800010d7983 */ /* 0x000ee20000300800 */
[----:B----4-:R-:W-:Y:S01]  /*f7f0*/  IMAD.SHL.U32 R2, R252, 0x10, RZ ;  /* 0x00000010fc027824 */ /* 0x010fe200078e00ff */
[----:B------:R-:W-:-:S02]  /*f800*/  SHF.L.U32 R0, R4, 0x6, RZ ;  /* 0x0000000604007819 */ /* 0x000fc400000006ff */
[----:B------:R-:W4:Y:S02]  /*f810*/  LDL.LU R14, [R1+0x100] ;  /* 0x00010000010e7983 */ /* 0x000f240000300800 */
[----:B------:R-:W-:Y:S02]  /*f820*/  LOP3.LUT R2, R2, 0xf0, RZ, 0xc0, !PT ;  /* 0x000000f002027812 */ /* 0x000fe400078ec0ff */
[----:B------:R-:W-:Y:S01]  /*f830*/  LOP3.LUT R0, R0, 0x400, RZ, 0xc0, !PT ;  /* 0x0000040000007812 */ /* 0x000fe200078ec0ff */
[----:B------:R-:W4:Y:S01]  /*f840*/  LDL.LU R15, [R1+0x108] ;  /* 0x00010800010f7983 */ /* 0x000f220000300800 */
[----:B------:R-:W-:Y:S02]  /*f850*/  LOP3.LUT R252, R252, 0x60, RZ, 0xc0, !PT ;  /* 0x00000060fcfc7812 */ /* 0x000fe400078ec0ff */
[----:B------:R-:W-:-:S05]  /*f860*/  IADD3 R0, R0, UR7, R2 ;  /* 0x0000000700007c10 */ /* 0x000fca000fffe002 */
[----:B------:R-:W-:Y:S01]  /*f870*/  IMAD R0, R252, 0x8, R0 ;  /* 0x00000008fc007824 */ /* 0x000fe200078e0200 */
[----:B------:R-:W-:Y:S01]  /*f880*/  BAR.SYNC.DEFER_BLOCKING 0x0 ;  /* 0x0000000000007b1d */ /* 0x000fe20000010000 */
[----:B------:R-:W-:-:S04]  /*f890*/  LOP3.LUT R4, R4, 0x7f, RZ, 0xc0, !PT ;  /* 0x0000007f04047812 */ /* 0x000fc800078ec0ff */
[----:B------:R-:W-:Y:S01]  /*f8a0*/  LEA R252, R4, UR7, 0x4 ;  /* 0x0000000704fc7c11 */ /* 0x000fe2000f8e20ff */
[----:B--2---:R-:W-:Y:S01]  /*f8b0*/  STSM.16.M88.4 [R0], R16 ;  /* 0x0000001000007844 */ /* 0x004fe20000000200 */
[C---:B-1----:R-:W-:Y:S01]  /*f8c0*/  IMAD R4, R6.reuse, R244, RZ ;  /* 0x000000f406047224 */ /* 0x042fe200078e02ff */
[----:B---3--:R-:W-:Y:S01]  /*f8d0*/  ISETP.GE.AND P1, PT, R6, R11, PT ;  /* 0x0000000b0600720c */ /* 0x008fe20003f26270 */
[----:B------:R-:W-:Y:S01]  /*f8e0*/  ULDC.64 UR6, c[0x0][0x220] ;  /* 0x0000880000067ab9 */ /* 0x000fe20000000a00 */
[----:B------:R-:W-:Y:S06]  /*f8f0*/  BAR.SYNC.DEFER_BLOCKING 0x0 ;  /* 0x0000000000007b1d */ /* 0x000fec0000010000 */
[----:B------:R-:W1:Y:S02]  /*f900*/  LDS.128 R20, [R252] ;  /* 0x00000000fc147984 */ /* 0x000e640000000c00 */
[----:B------:R-:W-:Y:S06]  /*f910*/  BAR.SYNC.DEFER_BLOCKING 0x0 ;  /* 0x0000000000007b1d */ /* 0x000fec0000010000 */
[----:B-1----:R-:W-:Y:S04]  /*f920*/  STL [R1+0x504], R21 ;  /* 0x0005041501007387 */ /* 0x002fe80000100800 */
[----:B------:R-:W-:Y:S04]  /*f930*/  STL.64 [R1+0x508], R22 ;  /* 0x0005081601007387 */ /* 0x000fe80000100a00 */
[----:B------:R-:W2:Y:S04]  /*f940*/  LDL.LU R16, [R1] ;  /* 0x0000000001107983 */ /* 0x000ea80000300800 */
[----:B------:R-:W2:Y:S04]  /*f950*/  LDL.LU R17, [R1+0x8] ;  /* 0x0000080001117983 */ /* 0x000ea80000300800 */
[----:B----4-:R-:W-:Y:S01]  /*f960*/  STSM.16.M88.4 [R0], R12 ;  /* 0x0000000c00007844 */ /* 0x010fe20000000200 */
[----:B------:R-:W-:Y:S01]  /*f970*/  IMAD.MOV.U32 R7, RZ, RZ, R20 ;  /* 0x000000ffff077224 */ /* 0x000fe200078e0014 */
[----:B------:R-:W-:Y:S01]  /*f980*/  BAR.SYNC.DEFER_BLOCKING 0x0 ;  /* 0x0000000000007b1d */ /* 0x000fe20000010000 */
[----:B------:R-:W-:Y:S01]  /*f990*/  IMAD.MOV.U32 R18, RZ, RZ, R152 ;  /* 0x000000ffff127224 */ /* 0x000fe200078e0098 */
[----:B------:R-:W-:-:S04]  /*f9a0*/  MOV R19, R154 ;  /* 0x0000009a00137202 */ /* 0x000fc80000000f00 */
[----:B------:R-:W1:Y:S02]  /*f9b0*/  LDS.128 R20, [R252] ;  /* 0x00000000fc147984 */ /* 0x000e640000000c00 */
[----:B------:R-:W-:Y:S06]  /*f9c0*/  BAR.SYNC.DEFER_BLOCKING 0x0 ;  /* 0x0000000000007b1d */ /* 0x000fec0000010000 */
[----:B-1----:R-:W-:Y:S04]  /*f9d0*/  STL [R1+0x524], R21 ;  /* 0x0005241501007387 */ /* 0x002fe80000100800 */
[----:B------:R-:W-:Y:S04]  /*f9e0*/  STL.64 [R1+0x528], R22 ;  /* 0x0005281601007387 */ /* 0x000fe80000100a00 */
[----:B--2---:R-:W-:Y:S01]  /*f9f0*/  STSM.16.M88.4 [R0], R16 ;  /* 0x0000001000007844 */ /* 0x004fe20000000200 */
[----:B------:R-:W-:Y:S06]  /*fa00*/  BAR.SYNC.DEFER_BLOCKING 0x0 ;  /* 0x0000000000007b1d */ /* 0x000fec0000010000 */
[----:B------:R-:W1:Y:S04]  /*fa10*/  LDS.128 R16, [R252] ;  /* 0x00000000fc107984 */ /* 0x000e680000000c00 */
[----:B-1----:R1:W-:Y:S04]  /*fa20*/  STL.64 [R1+0x510], R16 ;  /* 0x0005101001007387 */ /* 0x0023e80000100a00 */
[----:B------:R2:W-:Y:S04]  /*fa30*/  STL.64 [R1+0x518], R18 ;  /* 0x0005181201007387 */ /* 0x0005e80000100a00 */
[----:B-1----:R-:W3:Y:S04]  /*fa40*/  LDL.LU R16, [R1+0x404] ;  /* 0x0004040001107983 */ /* 0x002ee80000300800 */
[----:B------:R-:W3:Y:S04]  /*fa50*/  LDL.LU R17, [R1+0x40c] ;  /* 0x00040c0001117983 */ /* 0x000ee80000300800 */
[----:B--2---:R-:W3:Y:S04]  /*fa60*/  LDL.LU R18, [R1+0x304] ;  /* 0x0003040001127983 */ /* 0x004ee80000300800 */
[----:B------:R-:W3:Y:S01]  /*fa70*/  LDL.LU R19, [R1+0x30c] ;  /* 0x00030c0001137983 */ /* 0x000ee20000300800 */
[----:B------:R-:W-:Y:S01]  /*fa80*/  BAR.SYNC.DEFER_BLOCKING 0x0 ;  /* 0x0000000000007b1d */ /* 0x000fe20000010000 */
[----:B------:R-:W-:-:S02]  /*fa90*/  IMAD.MOV.U32 R12, RZ, RZ, R88 ;  /* 0x000000ffff0c7224 */ /* 0x000fc400078e0058 */
[----:B------:R-:W-:Y:S02]  /*faa0*/  IMAD.MOV.U32 R13, RZ, RZ, R90 ;  /* 0x000000ffff0d7224 */ /* 0x000fe400078e005a */
[----:B------:R-:W-:Y:S02]  /*fab0*/  IMAD.MOV.U32 R14, RZ, RZ, R24 ;  /* 0x000000ffff0e7224 */ /* 0x000fe400078e0018 */
[----:B------:R-:W-:-:S05]  /*fac0*/  IMAD.MOV.U32 R15, RZ, RZ, R26 ;  /* 0x000000ffff0f7224 */ /* 0x000fca00078e001a */
[----:B------:R1:W-:Y:S01]  /*fad0*/  STSM.16.M88.4 [R0], R12 ;  /* 0x0000000c00007844 */ /* 0x0003e20000000200 */
[----:B------:R-:W-:Y:S01]  /*fae0*/  IMAD.MOV.U32 R247, RZ, RZ, R20 ;  /* 0x000000fffff77224 */ /* 0x000fe200078e0014 */
[----:B------:R-:W-:Y:S06]  /*faf0*/  BAR.SYNC.DEFER_BLOCKING 0x0 ;  /* 0x0000000000007b1d */ /* 0x000fec0000010000 */
[----:B-1----:R-:W2:Y:S04]  /*fb00*/  LDL.LU R12, [R1+0x204] ;  /* 0x00020400010c7983 */ /* 0x002ea80000300800 */
[----:B------:R-:W2:Y:S04]  /*fb10*/  LDL.LU R13, [R1+0x20c] ;  /* 0x00020c00010d7983 */ /* 0x000ea80000300800 */
[----:B------:R-:W2:Y:S04]  /*fb20*/  LDL.LU R14, [R1+0x104] ;  /* 0x00010400010e7983 */ /* 0x000ea80000300800 */
[----:B------:R-:W1:Y:S01]  /*fb30*/  LDS.128 R20, [R252] ;  /* 0x00000000fc147984 */ /* 0x000e620000000c00 */
[----:B------:R-:W-:Y:S06]  /*fb40*/  BAR.SYNC.DEFER_BLOCKING 0x0 ;  /* 0x0000000000007b1d */ /* 0x000fec0000010000 */
[----:B------:R-:W2:Y:S04]  /*fb50*/  LDL.LU R15, [R1+0x10c] ;  /* 0x00010c00010f7983 */ /* 0x000ea80000300800 */
[----:B-1----:R-:W-:Y:S04]  /*fb60*/  STL.64 [R1+0x300], R20 ;  /* 0x0003001401007387 */ /* 0x002fe80000100a00 */
[----:B------:R-:W-:Y:S04]  /*fb70*/  STL.64 [R1+0x308], R22 ;  /* 0x0003081601007387 */ /* 0x000fe80000100a00 */
[----:B---3--:R-:W-:Y:S01]  /*fb80*/  STSM.16.M88.4 [R0], R16 ;  /* 0x0000001000007844 */ /* 0x008fe20000000200 */
[----:B------:R-:W-:Y:S06]  /*fb90*/  BAR.SYNC.DEFER_BLOCKING 0x0 ;  /* 0x0000000000007b1d */ /* 0x000fec0000010000 */
[----:B------:R-:W1:Y:S02]  /*fba0*/  LDS.128 R16, [R252] ;  /* 0x00000000fc107984 */ /* 0x000e640000000c00 */
[----:B------:R-:W-:Y:S06]  /*fbb0*/  BAR.SYNC.DEFER_BLOCKING 0x0 ;  /* 0x0000000000007b1d */ /* 0x000fec0000010000 */
[----:B-1----:R1:W-:Y:S04]  /*fbc0*/  STL.64 [R1+0x200], R16 ;  /* 0x0002001001007387 */ /* 0x0023e80000100a00 */
[----:B------:R3:W-:Y:S04]  /*fbd0*/  STL.64 [R1+0x208], R18 ;  /* 0x0002081201007387 */ /* 0x0007e80000100a00 */
[----:B-1----:R-:W4:Y:S04]  /*fbe0*/  LDL.LU R16, [R1+0x4] ;  /* 0x0000040001107983 */ /* 0x002f280000300800 */
[----:B------:R-:W4:Y:S04]  /*fbf0*/  LDL.LU R17, [R1+0xc] ;  /* 0x00000c0001117983 */ /* 0x000f280000300800 */
[----:B--2---:R-:W-:Y:S01]  /*fc00*/  STSM.16.M88.4 [R0], R12 ;  /* 0x0000000c00007844 */ /* 0x004fe20000000200 */
[----:B------:R-:W-:Y:S01]  /*fc10*/  BAR.SYNC.DEFER_BLOCKING 0x0 ;  /* 0x0000000000007b1d */ /* 0x000fe20000010000 */
[----:B---3--:R-:W-:Y:S01]  /*fc20*/  MOV R18, R153 ;  /* 0x0000009900127202 */ /* 0x008fe20000000f00 */
[----:B------:R-:W-:-:S04]  /*fc30*/  IMAD.MOV.U32 R19, RZ, RZ, R155 ;  /* 0x000000ffff137224 */ /* 0x000fc800078e009b */
[----:B------:R-:W1:Y:S02]  /*fc40*/  LDS.128 R20, [R252] ;  /* 0x00000000fc147984 */ /* 0x000e640000000c00 */
[----:B------:R-:W-:Y:S06]  /*fc50*/  BAR.SYNC.DEFER_BLOCKING 0x0 ;  /* 0x0000000000007b1d */ /* 0x000fec0000010000 */
[----:B-1----:R-:W-:Y:S04]  /*fc60*/  STL.64 [R1+0x100], R20 ;  /* 0x0001001401007387 */ /* 0x002fe80000100a00 */
[----:B------:R-:W-:Y:S04]  /*fc70*/  STL.64 [R1+0x108], R22 ;  /* 0x0001081601007387 */ /* 0x000fe80000100a00 */
[----:B----4-:R-:W-:Y:S01]  /*fc80*/  STSM.16.M88.4 [R0], R16 ;  /* 0x0000001000007844 */ /* 0x010fe20000000200 */
[----:B------:R-:W-:Y:S06]  /*fc90*/  BAR.SYNC.DEFER_BLOCKING 0x0 ;  /* 0x0000000000007b1d */ /* 0x000fec0000010000 */
[----:B------:R-:W1:Y:S04]  /*fca0*/  LDS.128 R16, [R252] ;  /* 0x00000000fc107984 */ /* 0x000e680000000c00 */
[----:B-1----:R1:W-:Y:S04]  /*fcb0*/  STL.64 [R1], R16 ;  /* 0x0000001001007387 */ /* 0x0023e80000100a00 */
        /* <DEDUP_REMOVED lines=11> */
[----:B------:R-:W-:Y:S06]  /*fd70*/  BAR.SYNC.DEFER_BLOCKING 0x0 ;  /* 0x0000000000007b1d */ /* 0x000fec0000010000 */
[----:B-1----:R-:W2:Y:S04]  /*fd80*/  LDL.LU R12, [R1+0x210] ;  /* 0x00021000010c7983 */ /* 0x002ea80000300800 */
[----:B------:R-:W2:Y:S04]  /*fd90*/  LDL.LU R13, [R1+0x218] ;  /* 0x00021800010d7983 */ /* 0x000ea80000300800 */
[----:B------:R-:W2:Y:S04]  /*fda0*/  LDL.LU R14, [R1+0x110] ;  /* 0x00011000010e7983 */ /* 0x000ea80000300800 */
[----:B------:R-:W1:Y:S01]  /*fdb0*/  LDS.128 R248, [R252] ;  /* 0x00000000fcf87984 */ /* 0x000e620000000c00 */
[----:B------:R-:W-:Y:S06]  /*fdc0*/  BAR.SYNC.DEFER_BLOCKING 0x0 ;  /* 0x0000000000007b1d */ /* 0x000fec0000010000 */
[----:B------:R-:W2:Y:S04]  /*fdd0*/  LDL.LU R15, [R1+0x118] ;  /* 0x00011800010f7983 */ /* 0x000ea80000300800 */
[----:B-1----:R-:W-:Y:S04]  /*fde0*/  STL [R1+0xbf8], R249 ;  /* 0x000bf8f901007387 */ /* 0x002fe80000100800 */
[----:B------:R-:W-:Y:S04]  /*fdf0*/  STL [R1+0xbf4], R250 ;  /* 0x000bf4fa01007387 */ /* 0x000fe80000100800 */
[----:B------:R-:W-:Y:S04]  /*fe00*/  STL [R1+0xbf0], R251 ;  /* 0x000bf0fb01007387 */ /* 0x000fe80000100800 */
        /* <DEDUP_REMOVED lines=266> */
[----:B------:R-:W-:Y:S01]  /*10eb0*/  IMAD.MOV.U32 R12, RZ, RZ, R104 ;  /* 0x000000ffff0c7224 */ /* 0x000fe200078e0068 */
[----:B------:R-:W-:Y:S01]  /*10ec0*/  MOV R15, R42 ;  /* 0x0000002a000f7202 */ /* 0x000fe20000000f00 */
[----:B------:R-:W-:-:S02]  /*10ed0*/  IMAD.MOV.U32 R13, RZ, RZ, R106 ;  /* 0x000000ffff0d7224 */ /* 0x000fc400078e006a */
        /* <DEDUP_REMOVED lines=21> */
[----:B---3--:R-:W-:-:S02]  /*11030*/  IMAD.MOV.U32 R18, RZ, RZ, R169 ;  /* 0x000000ffff127224 */ /* 0x008fc400078e00a9 */
[----:B------:R-:W-:-:S03]  /*11040*/  IMAD.MOV.U32 R19, RZ, RZ, R171 ;  /* 0x000000ffff137224 */ /* 0x000fc600078e00ab */
        /* <DEDUP_REMOVED lines=94> */
[----:B------:R-:W-:Y:S01]  /*11630*/  MOV R12, R109 ;  /* 0x0000006d000c7202 */ /* 0x000fe20000000f00 */
[----:B------:R-:W-:-:S02]  /*11640*/  IMAD.MOV.U32 R13, RZ, RZ, R111 ;  /* 0x000000ffff0d7224 */ /* 0x000fc400078e006f */
        /* <DEDUP_REMOVED lines=22> */
[----:B---3--:R-:W-:Y:S01]  /*117b0*/  IMAD.MOV.U32 R18, RZ, RZ, R176 ;  /* 0x000000ffff127224 */ /* 0x008fe200078e00b0 */
[----:B------:R-:W-:-:S04]  /*117c0*/  MOV R19, R178 ;  /* 0x000000b200137202 */ /* 0x000fc80000000f00 */
        /* <DEDUP_REMOVED lines=223> */
[----:B------:R-:W2:Y:S04]  /*125c0*/  LDL.LU R15, [R1+0x198] ;  /* 0x00019800010f7983 */ /* 0x000ea80000300800 */
[----:B------:R-:W1:Y:S01]  /*125d0*/  LDS.128 R240, [R252] ;  /* 0x00000000fcf07984 */ /* 0x000e620000000c00 */
[----:B------:R-:W-:Y:S06]  /*125e0*/  BAR.SYNC.DEFER_BLOCKING 0x0 ;  /* 0x0000000000007b1d */ /* 0x000fec0000010000 */
[----:B-1----:R-:W-:Y:S04]  /*125f0*/  STL [R1+0xbec], R242 ;  /* 0x000becf201007387 */ /* 0x002fe80000100800 */
[----:B------:R-:W-:Y:S04]  /*12600*/  STL [R1+0xbe8], R243 ;  /* 0x000be8f301007387 */ /* 0x000fe80000100800 */
[----:B---3--:R1:W-:Y:S01]  /*12610*/  STSM.16.M88.4 [R0], R16 ;  /* 0x0000001000007844 */ /* 0x0083e20000000200 */
[----:B------:R-:W-:Y:S06]  /*12620*/  BAR.SYNC.DEFER_BLOCKING 0x0 ;  /* 0x0000000000007b1d */ /* 0x000fec0000010000 */
[----:B-1----:R-:W3:Y:S04]  /*12630*/  LDL.LU R16, [R1+0x90] ;  /* 0x0000900001107983 */ /* 0x002ee80000300800 */
[----:B------:R-:W3:Y:S04]  /*12640*/  LDL.LU R17, [R1+0x98] ;  /* 0x0000980001117983 */ /* 0x000ee80000300800 */
[----:B------:R-:W1:Y:S01]  /*12650*/  LDS.128 R236, [R252] ;  /* 0x00000000fcec7984 */ /* 0x000e620000000c00 */
[----:B------:R-:W-:Y:S06]  /*12660*/  BAR.SYNC.DEFER_BLOCKING 0x0 ;  /* 0x0000000000007b1d */ /* 0x000fec0000010000 */
[----:B--2---:R2:W-:Y:S02]  /*12670*/  STSM.16.M88.4 [R0], R12 ;  /* 0x0000000c00007844 */ /* 0x0045e40000000200 */
[----:B------:R-:W-:Y:S01]  /*12680*/  BAR.SYNC.DEFER_BLOCKING 0x0 ;  /* 0x0000000000007b1d */ /* 0x000fe20000010000 */
[----:B------:R-:W-:Y:S01]  /*12690*/  MOV R18, R188 ;  /* 0x000000bc00127202 */ /* 0x000fe20000000f00 */
[----:B------:R-:W-:-:S04]  /*126a0*/  IMAD.MOV.U32 R19, RZ, RZ, R190 ;  /* 0x000000ffff137224 */ /* 0x000fc800078e00be */
[----:B------:R-:W4:Y:S02]  /*126b0*/  LDS.128 R232, [R252] ;  /* 0x00000000fce87984 */ /* 0x000f240000000c00 */
[----:B------:R-:W-:Y:S01]  /*126c0*/  BAR.SYNC.DEFER_BLOCKING 0x0 ;  /* 0x0000000000007b1d */ /* 0x000fe20000010000 */
[----:B--2---:R-:W-:Y:S01]  /*126d0*/  IMAD.MOV.U32 R12, RZ, RZ, R124 ;  /* 0x000000ffff0c7224 */ /* 0x004fe200078e007c */
[----:B------:R-:W-:Y:S01]  /*126e0*/  MOV R15, R62 ;  /* 0x0000003e000f7202 */ /* 0x000fe20000000f00 */
[----:B------:R-:W-:Y:S02]  /*126f0*/  IMAD.MOV.U32 R13, RZ, RZ, R126 ;  /* 0x000000ffff0d7224 */ /* 0x000fe400078e007e */
[----:B------:R-:W-:Y:S01]  /*12700*/  IMAD.MOV.U32 R14, RZ, RZ, R60 ;  /* 0x000000ffff0e7224 */ /* 0x000fe200078e003c */
[----:B---3--:R-:W-:Y:S02]  /*12710*/  STSM.16.M88.4 [R0], R16 ;  /* 0x0000001000007844 */ /* 0x008fe40000000200 */
[----:B------:R-:W-:Y:S06]  /*12720*/  BAR.SYNC.DEFER_BLOCKING 0x0 ;  /* 0x0000000000007b1d */ /* 0x000fec0000010000 */
[----:B------:R-:W2:Y:S02]  /*12730*/  LDS.128 R220, [R252] ;  /* 0x00000000fcdc7984 */ /* 0x000ea40000000c00 */
[----:B------:R-:W-:Y:S06]  /*12740*/  BAR.SYNC.DEFER_BLOCKING 0x0 ;  /* 0x0000000000007b1d */ /* 0x000fec0000010000 */
[----:B------:R3:W-:Y:S02]  /*12750*/  STSM.16.M88.4 [R0], R12 ;  /* 0x0000000c00007844 */ /* 0x0007e40000000200 */
[----:B------:R-:W-:Y:S06]  /*12760*/  BAR.SYNC.DEFER_BLOCKING 0x0 ;  /* 0x0000000000007b1d */ /* 0x000fec0000010000 */
[----:B---3--:R-:W3:Y:S04]  /*12770*/  LDL.LU R12, [R1+0x494] ;  /* 0x00049400010c7983 */ /* 0x008ee80000300800 */
[----:B------:R-:W3:Y:S04]  /*12780*/  LDL.LU R13, [R1+0x49c] ;  /* 0x00049c00010d7983 */ /* 0x000ee80000300800 */
[----:B------:R-:W3:Y:S04]  /*12790*/  LDL.LU R14, [R1+0x394] ;  /* 0x00039400010e7983 */ /* 0x000ee80000300800 */
[----:B------:R-:W3:Y:S04]  /*127a0*/  LDL.LU R15, [R1+0x39c] ;  /* 0x00039c00010f7983 */ /* 0x000ee80000300800 */
[----:B------:R-:W4:Y:S04]  /*127b0*/  LDL.LU R16, [R1+0x294] ;  /* 0x0002940001107983 */ /* 0x000f280000300800 */
[----:B------:R-:W4:Y:S04]  /*127c0*/  LDL.LU R17, [R1+0x29c] ;  /* 0x00029c0001117983 */ /* 0x000f280000300800 */
[----:B------:R-:W4:Y:S04]  /*127d0*/  LDL.LU R18, [R1+0x194] ;  /* 0x0001940001127983 */ /* 0x000f280000300800 */
[----:B------:R-:W4:Y:S04]  /*127e0*/  LDL.LU R19, [R1+0x19c] ;  /* 0x00019c0001137983 */ /* 0x000f280000300800 */
[----:B------:R-:W2:Y:S01]  /*127f0*/  LDS.128 R216, [R252] ;  /* 0x00000000fcd87984 */ /* 0x000ea20000000c00 */
[----:B------:R-:W-:Y:S06]  /*12800*/  BAR.SYNC.DEFER_BLOCKING 0x0 ;  /* 0x0000000000007b1d */ /* 0x000fec0000010000 */
[----:B---3--:R-:W-:Y:S02]  /*12810*/  STSM.16.M88.4 [R0], R12 ;  /* 0x0000000c00007844 */ /* 0x008fe40000000200 */
[----:B------:R-:W-:Y:S06]  /*12820*/  BAR.SYNC.DEFER_BLOCKING 0x0 ;  /* 0x0000000000007b1d */ /* 0x000fec0000010000 */
[----:B------:R-:W3:Y:S02]  /*12830*/  LDS.128 R12, [R252] ;  /* 0x00000000fc0c7984 */ /* 0x000ee40000000c00 */
[----:B------:R-:W-:Y:S06]  /*12840*/  BAR.SYNC.DEFER_BLOCKING 0x0 ;  /* 0x0000000000007b1d */ /* 0x000fec0000010000 */
[----:B----4-:R4:W-:Y:S02]  /*12850*/  STSM.16.M88.4 [R0], R16 ;  /* 0x0000001000007844 */ /* 0x0109e40000000200 */
[----:B------:R-:W-:Y:S06]  /*12860*/  BAR.SYNC.DEFER_BLOCKING 0x0 ;  /* 0x0000000000007b1d */ /* 0x000fec0000010000 */
[----:B----4-:R-:W4:Y:S04]  /*12870*/  LDL.LU R16, [R1+0x94] ;  /* 0x0000940001107983 */ /* 0x010f280000300800 */
[----:B------:R-:W4:Y:S04]  /*12880*/  LDL.LU R17, [R1+0x9c] ;  /* 0x00009c0001117983 */ /* 0x000f280000300800 */
[----:B------:R-:W3:Y:S01]  /*12890*/  LDS.128 R28, [R252] ;  /* 0x00000000fc1c7984 */ /* 0x000ee20000000c00 */
[----:B------:R-:W-:-:S02]  /*128a0*/  IMAD.MOV.U32 R18, RZ, RZ, R189 ;  /* 0x000000ffff127224 */ /* 0x000fc400078e00bd */
[----:B------:R-:W-:Y:S01]  /*128b0*/  IMAD.MOV.U32 R19, RZ, RZ, R191 ;  /* 0x000000ffff137224 */ /* 0x000fe200078e00bf */
[----:B------:R-:W-:Y:S01]  /*128c0*/  BAR.SYNC.DEFER_BLOCKING 0x0 ;  /* 0x0000000000007b1d */ /* 0x000fe20000010000 */
[----:B------:R-:W-:Y:S01]  /*128d0*/  IMAD.MOV.U32 R20, RZ, RZ, R125 ;  /* 0x000000ffff147224 */ /* 0x000fe200078e007d */
[----:B------:R-:W-:Y:S01]  /*128e0*/  MOV R22, R61 ;  /* 0x0000003d00167202 */ /* 0x000fe20000000f00 */
[----:B------:R-:W-:Y:S02]  /*128f0*/  IMAD.MOV.U32 R21, RZ, RZ, R127 ;  /* 0x000000ffff157224 */ /* 0x000fe400078e007f */
[----:B------:R-:W-:Y:S01]  /*12900*/  IMAD.MOV.U32 R23, RZ, RZ, R63 ;  /* 0x000000ffff177224 */ /* 0x000fe200078e003f */
[----:B----4-:R-:W-:Y:S02]  /*12910*/  STSM.16.M88.4 [R0], R16 ;  /* 0x0000001000007844 */ /* 0x010fe40000000200 */
[----:B------:R-:W-:Y:S06]  /*12920*/  BAR.SYNC.DEFER_BLOCKING 0x0 ;  /* 0x0000000000007b1d */ /* 0x000fec0000010000 */
[----:B------:R-:W4:Y:S02]  /*12930*/  LDS.128 R36, [R252] ;  /* 0x00000000fc247984 */ /* 0x000f240000000c00 */
[----:B------:R-:W-:Y:S06]  /*12940*/  BAR.SYNC.DEFER_BLOCKING 0x0 ;  /* 0x0000000000007b1d */ /* 0x000fec0000010000 */
[----:B------:R1:W-:Y:S02]  /*12950*/  STSM.16.M88.4 [R0], R20 ;  /* 0x0000001400007844 */ /* 0x0003e40000000200 */
[----:B------:R-:W-:Y:S06]  /*12960*/  BAR.SYNC.DEFER_BLOCKING 0x0 ;  /* 0x0000000000007b1d */ /* 0x000fec0000010000 */
[----:B-1----:R-:W2:Y:S04]  /*12970*/  LDL.LU R20, [R1+0x4a0] ;  /* 0x0004a00001147983 */ /* 0x002ea80000300800 */
[----:B------:R-:W2:Y:S04]  /*12980*/  LDL.LU R21, [R1+0x4a8] ;  /* 0x0004a80001157983 */ /* 0x000ea80000300800 */
[----:B------:R-:W2:Y:S04]  /*12990*/  LDL.LU R22, [R1+0x3a0] ;  /* 0x0003a00001167983 */ /* 0x000ea80000300800 */
[----:B------:R-:W2:Y:S04]  /*129a0*/  LDL.LU R23, [R1+0x3a8] ;  /* 0x0003a80001177983 */ /* 0x000ea80000300800 */
[----:B------:R-:W3:Y:S04]  /*129b0*/  LDL.LU R16, [R1+0x2a0] ;  /* 0x0002a00001107983 */ /* 0x000ee80000300800 */
[----:B------:R-:W3:Y:S04]  /*129c0*/  LDL.LU R17, [R1+0x2a8] ;  /* 0x0002a80001117983 */ /* 0x000ee80000300800 */
[----:B------:R-:W3:Y:S04]  /*129d0*/  LDL.LU R18, [R1+0x1a0] ;  /* 0x0001a00001127983 */ /* 0x000ee80000300800 */
[----:B------:R-:W3:Y:S04]  /*129e0*/  LDL.LU R19, [R1+0x1a8] ;  /* 0x0001a80001137983 */ /* 0x000ee80000300800 */
[----:B------:R-:W1:Y:S01]  /*129f0*/  LDS.128 R32, [R252] ;  /* 0x00000000fc207984 */ /* 0x000e620000000c00 */
[----:B------:R-:W-:Y:S06]  /*12a00*/  BAR.SYNC.DEFER_BLOCKING 0x0 ;  /* 0x0000000000007b1d */ /* 0x000fec0000010000 */
[----:B--2---:R-:W-:Y:S02]  /*12a10*/  STSM.16.M88.4 [R0], R20 ;  /* 0x0000001400007844 */ /* 0x004fe40000000200 */
[----:B------:R-:W-:Y:S06]  /*12a20*/  BAR.SYNC.DEFER_BLOCKING 0x0 ;  /* 0x0000000000007b1d */ /* 0x000fec0000010000 */
[----:B------:R-:W2:Y:S02]  /*12a30*/  LDS.128 R24, [R252] ;  /* 0x00000000fc187984 */ /* 0x000ea40000000c00 */
[----:B------:R-:W-:Y:S06]  /*12a40*/  BAR.SYNC.DEFER_BLOCKING 0x0 ;  /* 0x0000000000007b1d */ /* 0x000fec0000010000 */
[----:B---3--:R3:W-:Y:S02]  /*12a50*/  STSM.16.M88.4 [R0], R16 ;  /* 0x0000001000007844 */ /* 0x0087e40000000200 */
[----:B------:R-:W-:Y:S06]  /*12a60*/  BAR.SYNC.DEFER_BLOCKING 0x0 ;  /* 0x0000000000007b1d */ /* 0x000fec0000010000 */
[----:B---3--:R-:W3:Y:S04]  /*12a70*/  LDL.LU R16, [R1+0xa0] ;  /* 0x0000a00001107983 */ /* 0x008ee80000300800 */
[----:B------:R-:W3:Y:S04]  /*12a80*/  LDL.LU R17, [R1+0xa8] ;  /* 0x0000a80001117983 */ /* 0x000ee80000300800 */
[----:B------:R-:W2:Y:S01]  /*12a90*/  LDS.128 R20, [R252] ;  /* 0x00000000fc147984 */ /* 0x000ea20000000c00 */
[----:B------:R-:W-:-:S02]  /*12aa0*/  IMAD.MOV.U32 R18, RZ, RZ, R192 ;  /* 0x000000ffff127224 */ /* 0x000fc400078e00c0 */
[----:B------:R-:W-:Y:S01]  /*12ab0*/  IMAD.MOV.U32 R19, RZ, RZ, R194 ;  /* 0x000000ffff137224 */ /* 0x000fe200078e00c2 */
[----:B------:R-:W-:Y:S01]  /*12ac0*/  BAR.SYNC.DEFER_BLOCKING 0x0 ;  /* 0x0000000000007b1d */ /* 0x000fe20000010000 */
[----:B------:R-:W-:Y:S01]  /*12ad0*/  IMAD.MOV.U32 R40, RZ, RZ, R128 ;  /* 0x000000ffff287224 */ /* 0x000fe200078e0080 */
[----:B------:R-:W-:Y:S01]  /*12ae0*/  MOV R41, R130 ;  /* 0x0000008200297202 */ /* 0x000fe20000000f00 */
[----:B------:R-:W-:Y:S02]  /*12af0*/  IMAD.MOV.U32 R42, RZ, RZ, R64 ;  /* 0x000000ffff2a7224 */ /* 0x000fe400078e0040 */
[----:B------:R-:W-:Y:S01]  /*12b00*/  IMAD.MOV.U32 R43, RZ, RZ, R66 ;  /* 0x000000ffff2b7224 */ /* 0x000fe200078e0042 */
[----:B---3--:R-:W-:Y:S02]  /*12b10*/  STSM.16.M88.4 [R0], R16 ;  /* 0x0000001000007844 */ /* 0x008fe40000000200 */
[----:B------:R-:W-:Y:S06]  /*12b20*/  BAR.SYNC.DEFER_BLOCKING 0x0 ;  /* 0x0000000000007b1d */ /* 0x000fec0000010000 */
[----:B------:R-:W3:Y:S02]  /*12b30*/  LDS.128 R16, [R252] ;  /* 0x00000000fc107984 */ /* 0x000ee40000000c00 */
[----:B------:R-:W-:Y:S06]  /*12b40*/  BAR.SYNC.DEFER_BLOCKING 0x0 ;  /* 0x0000000000007b1d */ /* 0x000fec0000010000 */
[----:B------:R4:W-:Y:S02]  /*12b50*/  STSM.16.M88.4 [R0], R40 ;  /* 0x0000002800007844 */ /* 0x0009e40000000200 */
[----:B------:R-:W-:Y:S06]  /*12b60*/  BAR.SYNC.DEFER_BLOCKING 0x0 ;  /* 0x0000000000007b1d */ /* 0x000fec0000010000 */
[----:B----4-:R-:W4:Y:S04]  /*12b70*/  LDL.LU R40, [R1+0x4a4] ;  /* 0x0004a40001287983 */ /* 0x010f280000300800 */
[----:B------:R-:W4:Y:S04]  /*12b80*/  LDL.LU R41, [R1+0x4ac] ;  /* 0x0004ac0001297983 */ /* 0x000f280000300800 */
[----:B------:R-:W4:Y:S04]  /*12b90*/  LDL.LU R42, [R1+0x3a4] ;  /* 0x0003a400012a7983 */ /* 0x000f280000300800 */
[----:B------:R-:W4:Y:S04]  /*12ba0*/  LDL.LU R43, [R1+0x3ac] ;  /* 0x0003ac00012b7983 */ /* 0x000f280000300800 */
[----:B------:R-:W2:Y:S04]  /*12bb0*/  LDL.LU R48, [R1+0x2a4] ;  /* 0x0002a40001307983 */ /* 0x000ea80000300800 */
[----:B------:R-:W2:Y:S04]  /*12bc0*/  LDL.LU R49, [R1+0x2ac] ;  /* 0x0002ac0001317983 */ /* 0x000ea80000300800 */
[----:B------:R-:W2:Y:S04]  /*12bd0*/  LDL.LU R50, [R1+0x1a4] ;  /* 0x0001a40001327983 */ /* 0x000ea80000300800 */
[----:B------:R-:W2:Y:S04]  /*12be0*/  LDL.LU R51, [R1+0x1ac] ;  /* 0x0001ac0001337983 */ /* 0x000ea80000300800 */
[----:B------:R-:W3:Y:S01]  /*12bf0*/  LDS.128 R44, [R252] ;  /* 0x00000000fc2c7984 */ /* 0x000ee20000000c00 */
[----:B------:R-:W-:Y:S06]  /*12c00*/  BAR.SYNC.DEFER_BLOCKING 0x0 ;  /* 0x0000000000007b1d */ /* 0x000fec0000010000 */
[----:B----4-:R-:W-:Y:S02]  /*12c10*/  STSM.16.M88.4 [R0], R40 ;  /* 0x0000002800007844 */ /* 0x010fe40000000200 */
[----:B------:R-:W-:Y:S06]  /*12c20*/  BAR.SYNC.DEFER_BLOCKING 0x0 ;  /* 0x0000000000007b1d */ /* 0x000fec0000010000 */
[----:B------:R-:W4:Y:S02]  /*12c30*/  LDS.128 R40, [R252] ;  /* 0x00000000fc287984 */ /* 0x000f240000000c00 */
[----:B------:R-:W-:Y:S06]  /*12c40*/  BAR.SYNC.DEFER_BLOCKING 0x0 ;  /* 0x0000000000007b1d */ /* 0x000fec0000010000 */
[----:B--2---:R2:W-:Y:S02]  /*12c50*/  STSM.16.M88.4 [R0], R48 ;  /* 0x0000003000007844 */ /* 0x0045e40000000200 */
[----:B------:R-:W-:Y:S06]  /*12c60*/  BAR.SYNC.DEFER_BLOCKING 0x0 ;  /* 0x0000000000007b1d */ /* 0x000fec0000010000 */
[----:B--2---:R-:W2:Y:S04]  /*12c70*/  LDL.LU R48, [R1+0xa4] ;  /* 0x0000a40001307983 */ /* 0x004ea80000300800 */
[----:B------:R-:W2:Y:S01]  /*12c80*/  LDL.LU R49, [R1+0xac] ;  /* 0x0000ac0001317983 */ /* 0x000ea20000300800 */
[----:B------:R-:W-:-:S02]  /*12c90*/  IMAD.MOV.U32 R50, RZ, RZ, R193 ;  /* 0x000000ffff327224 */ /* 0x000fc400078e00c1 */
[----:B------:R-:W-:Y:S01]  /*12ca0*/  IMAD.MOV.U32 R51, RZ, RZ, R195 ;  /* 0x000000ffff337224 */ /* 0x000fe200078e00c3 */
[----:B------:R-:W3:Y:S04]  /*12cb0*/  LDL.LU R56, [R1+0x4b0] ;  /* 0x0004b00001387983 */ /* 0x000ee80000300800 */
[----:B------:R-:W4:Y:S01]  /*12cc0*/  LDS.128 R88, [R252] ;  /* 0x00000000fc587984 */ /* 0x000f220000000c00 */
[----:B------:R-:W-:Y:S06]  /*12cd0*/  BAR.SYNC.DEFER_BLOCKING 0x0 ;  /* 0x0000000000007b1d */ /* 0x000fec0000010000 */
[----:B------:R-:W3:Y:S04]  /*12ce0*/  LDL.LU R57, [R1+0x4b8] ;  /* 0x0004b80001397983 */ /* 0x000ee80000300800 */
[----:B------:R-:W3:Y:S04]  /*12cf0*/  LDL.LU R58, [R1+0x3b0] ;  /* 0x0003b000013a7983 */ /* 0x000ee80000300800 */
[----:B------:R-:W3:Y:S01]  /*12d00*/  LDL.LU R59, [R1+0x3b8] ;  /* 0x0003b800013b7983 */ /* 0x000ee20000300800 */
[----:B------:R-:W-:-:S02]  /*12d10*/  IMAD.MOV.U32 R54, RZ, RZ, R65 ;  /* 0x000000ffff367224 */ /* 0x000fc400078e0041 */
[----:B------:R-:W-:Y:S01]  /*12d20*/  IMAD.MOV.U32 R55, RZ, RZ, R67 ;  /* 0x000000ffff377224 */ /* 0x000fe200078e0043 */
[----:B------:R-:W-:Y:S01]  /*12d30*/  MOV R52, R129 ;  /* 0x0000008100347202 */ /* 0x000fe20000000f00 */
[----:B------:R-:W-:Y:S01]  /*12d40*/  IMAD.MOV.U32 R53, RZ, RZ, R131 ;  /* 0x000000ffff357224 */ /* 0x000fe200078e0083 */
[----:B--2---:R-:W-:Y:S01]  /*12d50*/  STSM.16.M88.4 [R0], R48 ;  /* 0x0000003000007844 */ /* 0x004fe20000000200 */
[----:B------:R-:W-:Y:S06]  /*12d60*/  BAR.SYNC.DEFER_BLOCKING 0x0 ;  /* 0x0000000000007b1d */ /* 0x000fec0000010000 */
[----:B------:R-:W2:Y:S02]  /*12d70*/  LDS.128 R64, [R252] ;  /* 0x00000000fc407984 */ /* 0x000ea40000000c00 */
[----:B------:R-:W-:Y:S06]  /*12d80*/  BAR.SYNC.DEFER_BLOCKING 0x0 ;  /* 0x0000000000007b1d */ /* 0x000fec0000010000 */
[----:B------:R1:W-:Y:S02]  /*12d90*/  STSM.16.M88.4 [R0], R52 ;  /* 0x0000003400007844 */ /* 0x0003e40000000200 */
[----:B------:R-:W-:Y:S06]  /*12da0*/  BAR.SYNC.DEFER_BLOCKING 0x0 ;  /* 0x0000000000007b1d */ /* 0x000fec0000010000 */
[----:B-1----:R-:W4:Y:S04]  /*12db0*/  LDL.LU R52, [R1+0x2b0] ;  /* 0x0002b00001347983 */ /* 0x002f280000300800 */
[----:B------:R-:W4:Y:S04]  /*12dc0*/  LDL.LU R53, [R1+0x2b8] ;  /* 0x0002b80001357983 */ /* 0x000f280000300800 */
[----:B------:R-:W4:Y:S04]  /*12dd0*/  LDL.LU R54, [R1+0x1b0] ;  /* 0x0001b00001367983 */ /* 0x000f280000300800 */
[----:B------:R-:W4:Y:S04]  /*12de0*/  LDL.LU R55, [R1+0x1b8] ;  /* 0x0001b80001377983 */ /* 0x000f280000300800 */
[----:B------:R-:W1:Y:S01]  /*12df0*/  LDS.128 R60, [R252] ;  /* 0x00000000fc3c7984 */ /* 0x000e620000000c00 */
        /* <DEDUP_REMOVED lines=10> */
[----:B------:R-:W-:Y:S01]  /*12ea0*/  IMAD.MOV.U32 R54, RZ, RZ, R196 ;  /* 0x000000ffff367224 */ /* 0x000fe200078e00c4 */
[----:B------:R-:W-:Y:S01]  /*12eb0*/  MOV R55, R198 ;  /* 0x000000c600377202 */ /* 0x000fe20000000f00 */
[----:B------:R-:W-:Y:S01]  /*12ec0*/  BAR.SYNC.DEFER_BLOCKING 0x0 ;  /* 0x0000000000007b1d */ /* 0x000fe20000010000 */
[----:B------:R-:W-:-:S02]  /*12ed0*/  IMAD.MOV.U32 R92, RZ, RZ, R132 ;  /* 0x000000ffff5c7224 */ /* 0x000fc400078e0084 */
[----:B------:R-:W-:Y:S02]  /*12ee0*/  IMAD.MOV.U32 R93, RZ, RZ, R134 ;  /* 0x000000ffff5d7224 */ /* 0x000fe400078e0086 */
[----:B------:R-:W-:Y:S02]  /*12ef0*/  IMAD.MOV.U32 R94, RZ, RZ, R68 ;  /* 0x000000ffff5e7224 */ /* 0x000fe400078e0044 */
[----:B------:R-:W-:Y:S01]  /*12f00*/  IMAD.MOV.U32 R95, RZ, RZ, R70 ;  /* 0x000000ffff5f7224 */ /* 0x000fe200078e0046 */
[----:B----4-:R-:W-:Y:S01]  /*12f10*/  STSM.16.M88.4 [R0], R52 ;  /* 0x0000003400007844 */ /* 0x010fe20000000200 */
[----:B------:R-:W-:Y:S06]  /*12f20*/  BAR.SYNC.DEFER_BLOCKING 0x0 ;  /* 0x0000000000007b1d */ /* 0x000fec0000010000 */
[----:B------:R-:W4:Y:S02]  /*12f30*/  LDS.128 R52, [R252] ;  /* 0x00000000fc347984 */ /* 0x000f240000000c00 */
[----:B------:R-:W-:Y:S06]  /*12f40*/  BAR.SYNC.DEFER_BLOCKING 0x0 ;  /* 0x0000000000007b1d */ /* 0x000fec0000010000 */
[----:B------:R2:W-:Y:S02]  /*12f50*/  STSM.16.M88.4 [R0], R92 ;  /* 0x0000005c00007844 */ /* 0x0005e40000000200 */
[----:B------:R-:W-:Y:S06]  /*12f60*/  BAR.SYNC.DEFER_BLOCKING 0x0 ;  /* 0x0000000000007b1d */ /* 0x000fec0000010000 */
[----:B--2---:R-:W2:Y:S04]  /*12f70*/  LDL.LU R92, [R1+0x4b4] ;  /* 0x0004b400015c7983 */ /* 0x004ea80000300800 */
[----:B------:R-:W2:Y:S04]  /*12f80*/  LDL.LU R93, [R1+0x4bc] ;  /* 0x0004bc00015d7983 */ /* 0x000ea80000300800 */
[----:B------:R-:W2:Y:S04]  /*12f90*/  LDL.LU R94, [R1+0x3b4] ;  /* 0x0003b400015e7983 */ /* 0x000ea80000300800 */
[----:B------:R-:W2:Y:S04]  /*12fa0*/  LDL.LU R95, [R1+0x3bc] ;  /* 0x0003bc00015f7983 */ /* 0x000ea80000300800 */
[----:B------:R-:W3:Y:S04]  /*12fb0*/  LDL.LU R100, [R1+0x2b4] ;  /* 0x0002b40001647983 */ /* 0x000ee80000300800 */
[----:B------:R-:W3:Y:S04]  /*12fc0*/  LDL.LU R101, [R1+0x2bc] ;  /* 0x0002bc0001657983 */ /* 0x000ee80000300800 */
[----:B------:R-:W3:Y:S04]  /*12fd0*/  LDL.LU R102, [R1+0x1b4] ;  /* 0x0001b40001667983 */ /* 0x000ee80000300800 */
[----:B------:R-:W3:Y:S04]  /*12fe0*/  LDL.LU R103, [R1+0x1bc] ;  /* 0x0001bc0001677983 */ /* 0x000ee80000300800 */
[----:B------:R-:W4:Y:S01]  /*12ff0*/  LDS.128 R96, [R252] ;  /* 0x00000000fc607984 */ /* 0x000f220000000c00 */
[----:B------:R-:W-:Y:S06]  /*13000*/  BAR.SYNC.DEFER_BLOCKING 0x0 ;  /* 0x0000000000007b1d */ /* 0x000fec0000010000 */
[----:B--2---:R-:W-:Y:S02]  /*13010*/  STSM.16.M88.4 [R0], R92 ;  /* 0x0000005c00007844 */ /* 0x004fe40000000200 */
[----:B------:R-:W-:Y:S06]  /*13020*/  BAR.SYNC.DEFER_BLOCKING 0x0 ;  /* 0x0000000000007b1d */ /* 0x000fec0000010000 */
[----:B------:R-:W2:Y:S02]  /*13030*/  LDS.128 R92, [R252] ;  /* 0x00000000fc5c7984 */ /* 0x000ea40000000c00 */
[----:B------:R-:W-:Y:S06]  /*13040*/  BAR.SYNC.DEFER_BLOCKING 0x0 ;  /* 0x0000000000007b1d */ /* 0x000fec0000010000 */
[----:B---3--:R3:W-:Y:S01]  /*13050*/  STSM.16.M88.4 [R0], R100 ;  /* 0x0000006400007844 */ /* 0x0087e20000000200 */
[----:B------:R-:W-:Y:S01]  /*13060*/  IMAD.MOV.U32 R106, RZ, RZ, R69 ;  /* 0x000000ffff6a7224 */ /* 0x000fe200078e0045 */
[----:B------:R-:W-:Y:S01]  /*13070*/  MOV R107, R71 ;  /* 0x00000047006b7202 */ /* 0x000fe20000000f00 */
[----:B------:R-:W-:Y:S06]  /*13080*/  BAR.SYNC.DEFER_BLOCKING 0x0 ;  /* 0x0000000000007b1d */ /* 0x000fec0000010000 */
[----:B---3--:R-:W3:Y:S04]  /*13090*/  LDL.LU R100, [R1+0xb4] ;  /* 0x0000b40001647983 */ /* 0x008ee80000300800 */
[----:B------:R-:W3:Y:S04]  /*130a0*/  LDL.LU R101, [R1+0xbc] ;  /* 0x0000bc0001657983 */ /* 0x000ee80000300800 */
[----:B------:R-:W4:Y:S04]  /*130b0*/  LDL.LU R68, [R1+0x4c0] ;  /* 0x0004c00001447983 */ /* 0x000f280000300800 */
[----:B------:R-:W4:Y:S04]  /*130c0*/  LDL.LU R69, [R1+0x4c8] ;  /* 0x0004c80001457983 */ /* 0x000f280000300800 */
[----:B------:R-:W4:Y:S04]  /*130d0*/  LDL.LU R70, [R1+0x3c0] ;  /* 0x0003c00001467983 */ /* 0x000f280000300800 */
[----:B------:R-:W4:Y:S04]  /*130e0*/  LDL.LU R71, [R1+0x3c8] ;  /* 0x0003c80001477983 */ /* 0x000f280000300800 */
[----:B------:R-:W2:Y:S01]  /*130f0*/  LDS.128 R116, [R252] ;  /* 0x00000000fc747984 */ /* 0x000ea20000000c00 */
[----:B------:R-:W-:Y:S01]  /*13100*/  MOV R102, R197 ;  /* 0x000000c500667202 */ /* 0x000fe20000000f00 */
[----:B------:R-:W-:Y:S01]  /*13110*/  IMAD.MOV.U32 R103, RZ, RZ, R199 ;  /* 0x000000ffff677224 */ /* 0x000fe200078e00c7 */
[----:B------:R-:W-:Y:S01]  /*13120*/  BAR.SYNC.DEFER_BLOCKING 0x0 ;  /* 0x0000000000007b1d */ /* 0x000fe20000010000 */
[----:B------:R-:W-:-:S02]  /*13130*/  IMAD.MOV.U32 R104, RZ, RZ, R133 ;  /* 0x000000ffff687224 */ /* 0x000fc400078e0085 */
[----:B------:R-:W-:-:S03]  /*13140*/  IMAD.MOV.U32 R105, RZ, RZ, R135 ;  /* 0x000000ffff697224 */ /* 0x000fc600078e0087 */
[----:B---3--:R3:W-:Y:S02]  /*13150*/  STSM.16.M88.4 [R0], R100 ;  /* 0x0000006400007844 */ /* 0x0087e40000000200 */
[----:B------:R-:W-:Y:S06]  /*13160*/  BAR.SYNC.DEFER_BLOCKING 0x0 ;  /* 0x0000000000007b1d */ /* 0x000fec0000010000 */
[----:B---3--:R-:W3:Y:S04]  /*13170*/  LDL.LU R100, [R1+0x2c0] ;  /* 0x0002c00001647983 */ /* 0x008ee80000300800 */
[----:B------:R-:W3:Y:S04]  /*13180*/  LDL.LU R101, [R1+0x2c8] ;  /* 0x0002c80001657983 */ /* 0x000ee80000300800 */
[----:B------:R-:W3:Y:S04]  /*13190*/  LDL.LU R102, [R1+0x1c0] ;  /* 0x0001c00001667983 */ /* 0x000ee80000300800 */
[----:B------:R-:W3:Y:S04]  /*131a0*/  LDL.LU R103, [R1+0x1c8] ;  /* 0x0001c80001677983 */ /* 0x000ee80000300800 */
[----:B------:R-:W2:Y:S01]  /*131b0*/  LDS.128 R112, [R252] ;  /* 0x00000000fc707984 */ /* 0x000ea20000000c00 */
[----:B------:R-:W-:Y:S06]  /*131c0*/  BAR.SYNC.DEFER_BLOCKING 0x0 ;  /* 0x0000000000007b1d */ /* 0x000fec0000010000 */
[----:B------:R-:W-:Y:S02]  /*131d0*/  STSM.16.M88.4 [R0], R104 ;  /* 0x0000006800007844 */ /* 0x000fe40000000200 */
[----:B------:R-:W-:Y:S06]  /*131e0*/  BAR.SYNC.DEFER_BLOCKING 0x0 ;  /* 0x0000000000007b1d */ /* 0x000fec0000010000 */
[----:B------:R-:W2:Y:S02]  /*131f0*/  LDS.128 R108, [R252] ;  /* 0x00000000fc6c7984 */ /* 0x000ea40000000c00 */
[----:B------:R-:W-:Y:S06]  /*13200*/  BAR.SYNC.DEFER_BLOCKING 0x0 ;  /* 0x0000000000007b1d */ /* 0x000fec0000010000 */
[----:B----4-:R-:W-:Y:S02]  /*13210*/  STSM.16.M88.4 [R0], R68 ;  /* 0x0000004400007844 */ /* 0x010fe40000000200 */
[----:B------:R-:W-:Y:S06]  /*13220*/  BAR.SYNC.DEFER_BLOCKING 0x0 ;  /* 0x0000000000007b1d */ /* 0x000fec0000010000 */
[----:B------:R-:W4:Y:S02]  /*13230*/  LDS.128 R68, [R252] ;  /* 0x00000000fc447984 */ /* 0x000f240000000c00 */
[----:B------:R-:W-:Y:S06]  /*13240*/  BAR.SYNC.DEFER_BLOCKING 0x0 ;  /* 0x0000000000007b1d */ /* 0x000fec0000010000 */
[----:B---3--:R3:W-:Y:S02]  /*13250*/  STSM.16.M88.4 [R0], R100 ;  /* 0x0000006400007844 */ /* 0x0087e40000000200 */
[----:B------:R-:W-:Y:S06]  /*13260*/  BAR.SYNC.DEFER_BLOCKING 0x0 ;  /* 0x0000000000007b1d */ /* 0x000fec0000010000 */
[----:B---3--:R-:W3:Y:S04]  /*13270*/  LDL.LU R100, [R1+0xc0] ;  /* 0x0000c00001647983 */ /* 0x008ee80000300800 */
[----:B------:R-:W3:Y:S04]  /*13280*/  LDL.LU R101, [R1+0xc8] ;  /* 0x0000c80001657983 */ /* 0x000ee80000300800 */
[----:B------:R-:W4:Y:S01]  /*13290*/  LDS.128 R104, [R252] ;  /* 0x00000000fc687984 */ /* 0x000f220000000c00 */
        /* <DEDUP_REMOVED lines=13> */
[----:B-1----:R-:W2:Y:S04]  /*13370*/  LDL.LU R120, [R1+0x4c4] ;  /* 0x0004c40001787983 */ /* 0x002ea80000300800 */
[----:B------:R-:W2:Y:S04]  /*13380*/  LDL.LU R121, [R1+0x4cc] ;  /* 0x0004cc0001797983 */ /* 0x000ea80000300800 */
[----:B------:R-:W2:Y:S04]  /*13390*/  LDL.LU R122, [R1+0x3c4] ;  /* 0x0003c400017a7983 */ /* 0x000ea80000300800 */
[----:B------:R-:W2:Y:S04]  /*133a0*/  LDL.LU R123, [R1+0x3cc] ;  /* 0x0003cc00017b7983 */ /* 0x000ea80000300800 */
[----:B------:R-:W4:Y:S04]  /*133b0*/  LDL.LU R128, [R1+0x2c4] ;  /* 0x0002c40001807983 */ /* 0x000f280000300800 */
[----:B------:R-:W4:Y:S04]  /*133c0*/  LDL.LU R129, [R1+0x2cc] ;  /* 0x0002cc0001817983 */ /* 0x000f280000300800 */
[----:B------:R-:W4:Y:S04]  /*133d0*/  LDL.LU R130, [R1+0x1c4] ;  /* 0x0001c40001827983 */ /* 0x000f280000300800 */
[----:B------:R-:W4:Y:S04]  /*133e0*/  LDL.LU R131, [R1+0x1cc] ;  /* 0x0001cc0001837983 */ /* 0x000f280000300800 */
[----:B------:R-:W1:Y:S01]  /*133f0*/  LDS.128 R124, [R252] ;  /* 0x00000000fc7c7984 */ /* 0x000e620000000c00 */
[----:B------:R-:W-:Y:S01]  /*13400*/  BAR.SYNC.DEFER_BLOCKING 0x0 ;  /* 0x0000000000007b1d */ /* 0x000fe20000010000 */
[----:B------:R-:W-:-:S02]  /*13410*/  IMAD.MOV.U32 R134, RZ, RZ, R73 ;  /* 0x000000ffff867224 */ /* 0x000fc400078e0049 */
[----:B------:R-:W-:-:S03]  /*13420*/  IMAD.MOV.U32 R135, RZ, RZ, R75 ;  /* 0x000000ffff877224 */ /* 0x000fc600078e004b */
[----:B--2---:R-:W-:Y:S02]  /*13430*/  STSM.16.M88.4 [R0], R120 ;  /* 0x0000007800007844 */ /* 0x004fe40000000200 */
[----:B------:R-:W-:Y:S06]  /*13440*/  BAR.SYNC.DEFER_BLOCKING 0x0 ;  /* 0x0000000000007b1d */ /* 0x000fec0000010000 */
[----:B------:R-:W2:Y:S02]  /*13450*/  LDS.128 R120, [R252] ;  /* 0x00000000fc787984 */ /* 0x000ea40000000c00 */
[----:B------:R-:W-:Y:S06]  /*13460*/  BAR.SYNC.DEFER_BLOCKING 0x0 ;  /* 0x0000000000007b1d */ /* 0x000fec0000010000 */
[----:B----4-:R4:W-:Y:S04]  /*13470*/  STSM.16.M88.4 [R0], R128 ;  /* 0x0000008000007844 */ /* 0x0109e80000000200 */
[----:B----4-:R-:W4:Y:S04]  /*13480*/  LDL.LU R128, [R1+0xc4] ;  /* 0x0000c40001807983 */ /* 0x010f280000300800 */
[----:B------:R-:W4:Y:S04]  /*13490*/  LDL.LU R129, [R1+0xcc] ;  /* 0x0000cc0001817983 */ /* 0x000f280000300800 */
[----:B------:R-:W3:Y:S04]  /*134a0*/  LDL.LU R164, [R1+0x4d0] ;  /* 0x0004d00001a47983 */ /* 0x000ee80000300800 */
[----:B------:R-:W3:Y:S04]  /*134b0*/  LDL.LU R165, [R1+0x4d8] ;  /* 0x0004d80001a57983 */ /* 0x000ee80000300800 */
[----:B------:R-:W3:Y:S04]  /*134c0*/  LDL.LU R166, [R1+0x3d0] ;  /* 0x0003d00001a67983 */ /* 0x000ee80000300800 */
[----:B------:R-:W3:Y:S04]  /*134d0*/  LDL.LU R167, [R1+0x3d8] ;  /* 0x0003d80001a77983 */ /* 0x000ee80000300800 */
[----:B------:R-:W2:Y:S04]  /*134e0*/  LDL.LU R72, [R1+0x2d0] ;  /* 0x0002d00001487983 */ /* 0x000ea80000300800 */
[----:B------:R-:W2:Y:S04]  /*134f0*/  LDL.LU R73, [R1+0x2d8] ;  /* 0x0002d80001497983 */ /* 0x000ea80000300800 */
[----:B------:R-:W2:Y:S04]  /*13500*/  LDL.LU R74, [R1+0x1d0] ;  /* 0x0001d000014a7983 */ /* 0x000ea80000300800 */
[----:B------:R-:W2:Y:S01]  /*13510*/  LDL.LU R75, [R1+0x1d8] ;  /* 0x0001d800014b7983 */ /* 0x000ea20000300800 */
[----:B------:R-:W-:Y:S01]  /*13520*/  BAR.SYNC.DEFER_BLOCKING 0x0 ;  /* 0x0000000000007b1d */ /* 0x000fe20000010000 */
[----:B------:R-:W-:Y:S01]  /*13530*/  IMAD.MOV.U32 R132, RZ, RZ, R137 ;  /* 0x000000ffff847224 */ /* 0x000fe200078e0089 */
[----:B------:R-:W-:Y:S01]  /*13540*/  MOV R133, R139 ;  /* 0x0000008b00857202 */ /* 0x000fe20000000f00 */
[----:B------:R-:W-:-:S03]  /*13550*/  IMAD.MOV.U32 R130, RZ, RZ, R201 ;  /* 0x000000ffff827224 */ /* 0x000fc600078e00c9 */
[----:B------:R-:W1:Y:S01]  /*13560*/  LDS.128 R136, [R252] ;  /* 0x00000000fc887984 */ /* 0x000e620000000c00 */
[----:B------:R-:W-:Y:S01]  /*13570*/  IMAD.MOV.U32 R131, RZ, RZ, R203 ;  /* 0x000000ffff837224 */ /* 0x000fe200078e00cb */
[----:B------:R-:W-:Y:S06]  /*13580*/  BAR.SYNC.DEFER_BLOCKING 0x0 ;  /* 0x0000000000007b1d */ /* 0x000fec0000010000 */
[----:B----4-:R-:W-:Y:S02]  /*13590*/  STSM.16.M88.4 [R0], R128 ;  /* 0x0000008000007844 */ /* 0x010fe40000000200 */
[----:B------:R-:W-:Y:S06]  /*135a0*/  BAR.SYNC.DEFER_BLOCKING 0x0 ;  /* 0x0000000000007b1d */ /* 0x000fec0000010000 */
[----:B------:R-:W4:Y:S02]  /*135b0*/  LDS.128 R156, [R252] ;  /* 0x00000000fc9c7984 */ /* 0x000f240000000c00 */
[----:B------:R-:W-:Y:S06]  /*135c0*/  BAR.SYNC.DEFER_BLOCKING 0x0 ;  /* 0x0000000000007b1d */ /* 0x000fec0000010000 */
[----:B------:R-:W-:Y:S02]  /*135d0*/  STSM.16.M88.4 [R0], R132 ;  /* 0x0000008400007844 */ /* 0x000fe40000000200 */
[----:B------:R-:W-:Y:S06]  /*135e0*/  BAR.SYNC.DEFER_BLOCKING 0x0 ;  /* 0x0000000000007b1d */ /* 0x000fec0000010000 */
[----:B------:R-:W4:Y:S02]  /*135f0*/  LDS.128 R152, [R252] ;  /* 0x00000000fc987984 */ /* 0x000f240000000c00 */
[----:B------:R-:W-:Y:S06]  /*13600*/  BAR.SYNC.DEFER_BLOCKING 0x0 ;  /* 0x0000000000007b1d */ /* 0x000fec0000010000 */
[----:B---3--:R-:W-:Y:S02]  /*13610*/  STSM.16.M88.4 [R0], R164 ;  /* 0x000000a400007844 */ /* 0x008fe40000000200 */
[----:B------:R-:W-:Y:S06]  /*13620*/  BAR.SYNC.DEFER_BLOCKING 0x0 ;  /* 0x0000000000007b1d */ /* 0x000fec0000010000 */
[----:B------:R-:W3:Y:S02]  /*13630*/  LDS.128 R132, [R252] ;  /* 0x00000000fc847984 */ /* 0x000ee40000000c00 */
[----:B------:R-:W-:Y:S06]  /*13640*/  BAR.SYNC.DEFER_BLOCKING 0x0 ;  /* 0x0000000000007b1d */ /* 0x000fec0000010000 */
[----:B--2---:R2:W-:Y:S02]  /*13650*/  STSM.16.M88.4 [R0], R72 ;  /* 0x0000004800007844 */ /* 0x0045e40000000200 */
[----:B------:R-:W-:Y:S06]  /*13660*/  BAR.SYNC.DEFER_BLOCKING 0x0 ;  /* 0x0000000000007b1d */ /* 0x000fec0000010000 */
[----:B--2---:R-:W2:Y:S04]  /*13670*/  LDL.LU R72, [R1+0xd0] ;  /* 0x0000d00001487983 */ /* 0x004ea80000300800 */
[----:B------:R-:W2:Y:S04]  /*13680*/  LDL.LU R73, [R1+0xd8] ;  /* 0x0000d80001497983 */ /* 0x000ea80000300800 */
[----:B------:R-:W3:Y:S01]  /*13690*/  LDS.128 R128, [R252] ;  /* 0x00000000fc807984 */ /* 0x000ee20000000c00 */
[----:B------:R-:W-:-:S02]  /*136a0*/  IMAD.MOV.U32 R74, RZ, RZ, R204 ;  /* 0x000000ffff4a7224 */ /* 0x000fc400078e00cc */
[----:B------:R-:W-:Y:S01]  /*136b0*/  IMAD.MOV.U32 R75, RZ, RZ, R206 ;  /* 0x000000ffff4b7224 */ /* 0x000fe200078e00ce */
[----:B------:R-:W-:Y:S01]  /*136c0*/  BAR.SYNC.DEFER_BLOCKING 0x0 ;  /* 0x0000000000007b1d */ /* 0x000fe20000010000 */
[----:B------:R-:W-:Y:S01]  /*136d0*/  MOV R160, R140 ;  /* 0x0000008c00a07202 */ /* 0x000fe20000000f00 */
[----:B------:R-:W-:Y:S02]  /*136e0*/  IMAD.MOV.U32 R161, RZ, RZ, R142 ;  /* 0x000000ffffa17224 */ /* 0x000fe400078e008e */
[----:B------:R-:W-:Y:S02]  /*136f0*/  IMAD.MOV.U32 R162, RZ, RZ, R76 ;  /* 0x000000ffffa27224 */ /* 0x000fe400078e004c */
        /* <DEDUP_REMOVED lines=11> */
[----:B------:R-:W3:Y:S04]  /*137b0*/  LDL.LU R168, [R1+0x2d4] ;  /* 0x0002d40001a87983 */ /* 0x000ee80000300800 */
[----:B------:R-:W3:Y:S04]  /*137c0*/  LDL.LU R169, [R1+0x2dc] ;  /* 0x0002dc0001a97983 */ /* 0x000ee80000300800 */
[----:B------:R-:W3:Y:S04]  /*137d0*/  LDL.LU R170, [R1+0x1d4] ;  /* 0x0001d40001aa7983 */ /* 0x000ee80000300800 */
[----:B------:R-:W3:Y:S04]  /*137e0*/  LDL.LU R171, [R1+0x1dc] ;  /* 0x0001dc0001ab7983 */ /* 0x000ee80000300800 */
[----:B------:R-:W2:Y:S04]  /*137f0*/  LDL.LU R176, [R1+0xd4] ;  /* 0x0000d40001b07983 */ /* 0x000ea80000300800 */
[----:B------:R-:W2:Y:S04]  /*13800*/  LDL.LU R177, [R1+0xdc] ;  /* 0x0000dc0001b17983 */ /* 0x000ea80000300800 */
[----:B------:R-:W1:Y:S01]  /*13810*/  LDS.128 R164, [R252] ;  /* 0x00000000fca47984 */ /* 0x000e620000000c00 */
[----:B------:R-:W-:Y:S01]  /*13820*/  BAR.SYNC.DEFER_BLOCKING 0x0 ;  /* 0x0000000000007b1d */ /* 0x000fe20000010000 */
[----:B------:R-:W-:-:S02]  /*13830*/  IMAD.MOV.U32 R140, RZ, RZ, R141 ;  /* 0x000000ffff8c7224 */ /* 0x000fc400078e008d */
[----:B------:R-:W-:Y:S02]  /*13840*/  IMAD.MOV.U32 R142, RZ, RZ, R77 ;  /* 0x000000ffff8e7224 */ /* 0x000fe400078e004d */
[----:B------:R-:W-:Y:S01]  /*13850*/  IMAD.MOV.U32 R141, RZ, RZ, R143 ;  /* 0x000000ffff8d7224 */ /* 0x000fe200078e008f */
[----:B------:R-:W2:Y:S01]  /*13860*/  LDL.LU R76, [R1+0x4e0] ;  /* 0x0004e000014c7983 */ /* 0x000ea20000300800 */
[----:B------:R-:W-:-:S03]  /*13870*/  IMAD.MOV.U32 R143, RZ, RZ, R79 ;  /* 0x000000ffff8f7224 */ /* 0x000fc600078e004f */
[----:B------:R-:W2:Y:S04]  /*13880*/  LDL.LU R77, [R1+0x4e8] ;  /* 0x0004e800014d7983 */ /* 0x000ea80000300800 */
[----:B------:R-:W2:Y:S04]  /*13890*/  LDL.LU R78, [R1+0x3e0] ;  /* 0x0003e000014e7983 */ /* 0x000ea80000300800 */
[----:B------:R-:W2:Y:S01]  /*138a0*/  LDL.LU R79, [R1+0x3e8] ;  /* 0x0003e800014f7983 */ /* 0x000ea20000300800 */
[----:B------:R-:W-:Y:S01]  /*138b0*/  IMAD.MOV.U32 R178, RZ, RZ, R205 ;  /* 0x000000ffffb27224 */ /* 0x000fe200078e00cd */
[----:B------:R-:W-:-:S02]  /*138c0*/  MOV R179, R207 ;  /* 0x000000cf00b37202 */ /* 0x000fc40000000f00 */
[----:B----4-:R-:W-:Y:S01]  /*138d0*/  STSM.16.M88.4 [R0], R160 ;  /* 0x000000a000007844 */ /* 0x010fe20000000200 */
        /* <DEDUP_REMOVED lines=11> */
[----:B------:R-:W2:Y:S04]  /*13990*/  LDL.LU R178, [R1+0x1e0] ;  /* 0x0001e00001b27983 */ /* 0x000ea80000300800 */
[----:B------:R-:W2:Y:S04]  /*139a0*/  LDL.LU R179, [R1+0x1e8] ;  /* 0x0001e80001b37983 */ /* 0x000ea80000300800 */
[----:B------:R-:W4:Y:S04]  /*139b0*/  LDL.LU R184, [R1+0xe0] ;  /* 0x0000e00001b87983 */ /* 0x000f280000300800 */
[----:B------:R-:W4:Y:S04]  /*139c0*/  LDL.LU R185, [R1+0xe8] ;  /* 0x0000e80001b97983 */ /* 0x000f280000300800 */
[----:B------:R-:W3:Y:S01]  /*139d0*/  LDS.128 R168, [R252] ;  /* 0x00000000fca87984 */ /* 0x000ee20000000c00 */
[----:B------:R-:W-:Y:S06]  /*139e0*/  BAR.SYNC.DEFER_BLOCKING 0x0 ;  /* 0x0000000000007b1d */ /* 0x000fec0000010000 */
[----:B------:R-:W-:Y:S02]  /*139f0*/  STSM.16.M88.4 [R0], R140 ;  /* 0x0000008c00007844 */ /* 0x000fe40000000200 */
[----:B------:R-:W-:Y:S06]  /*13a00*/  BAR.SYNC.DEFER_BLOCKING 0x0 ;  /* 0x0000000000007b1d */ /* 0x000fec0000010000 */
[----:B------:R-:W3:Y:S02]  /*13a10*/  LDS.128 R140, [R252] ;  /* 0x00000000fc8c7984 */ /* 0x000ee40000000c00 */
[----:B------:R-:W-:Y:S06]  /*13a20*/  BAR.SYNC.DEFER_BLOCKING 0x0 ;  /* 0x0000000000007b1d */ /* 0x000fec0000010000 */
[----:B------:R-:W-:Y:S02]  /*13a30*/  STSM.16.M88.4 [R0], R76 ;  /* 0x0000004c00007844 */ /* 0x000fe40000000200 */
[----:B------:R-:W-:Y:S06]  /*13a40*/  BAR.SYNC.DEFER_BLOCKING 0x0 ;  /* 0x0000000000007b1d */ /* 0x000fec0000010000 */
[----:B------:R-:W3:Y:S02]  /*13a50*/  LDS.128 R76, [R252] ;  /* 0x00000000fc4c7984 */ /* 0x000ee40000000c00 */
[----:B------:R-:W-:Y:S01]  /*13a60*/  BAR.SYNC.DEFER_BLOCKING 0x0 ;  /* 0x0000000000007b1d */ /* 0x000fe20000010000 */
[----:B------:R-:W-:Y:S01]  /*13a70*/  MOV R186, R208 ;  /* 0x000000d000ba7202 */ /* 0x000fe20000000f00 */
[----:B------:R-:W-:-:S04]  /*13a80*/  IMAD.MOV.U32 R187, RZ, RZ, R210 ;  /* 0x000000ffffbb7224 */ /* 0x000fc800078e00d2 */
[----:B--2---:R2:W-:Y:S02]  /*13a90*/  STSM.16.M88.4 [R0], R176 ;  /* 0x000000b000007844 */ /* 0x0045e40000000200 */
[----:B------:R-:W-:Y:S06]  /*13aa0*/  BAR.SYNC.DEFER_BLOCKING 0x0 ;  /* 0x0000000000007b1d */ /* 0x000fec0000010000 */
[----:B------:R-:W3:Y:S02]  /*13ab0*/  LDS.128 R180, [R252] ;  /* 0x00000000fcb47984 */ /* 0x000ee40000000c00 */
[----:B------:R-:W-:Y:S06]  /*13ac0*/  BAR.SYNC.DEFER_BLOCKING 0x0 ;  /* 0x0000000000007b1d */ /* 0x000fec0000010000 */
[----:B----4-:R-:W-:Y:S02]  /*13ad0*/  STSM.16.M88.4 [R0], R184 ;  /* 0x000000b800007844 */ /* 0x010fe40000000200 */
[----:B------:R-:W-:Y:S01]  /*13ae0*/  BAR.SYNC.DEFER_BLOCKING 0x0 ;  /* 0x0000000000007b1d */ /* 0x000fe20000010000 */
[----:B--2---:R-:W-:Y:S01]  /*13af0*/  IMAD.MOV.U32 R176, RZ, RZ, R144 ;  /* 0x000000ffffb07224 */ /* 0x004fe200078e0090 */
[----:B------:R-:W-:Y:S01]  /*13b00*/  MOV R179, R82 ;  /* 0x0000005200b37202 */ /* 0x000fe20000000f00 */
[----:B------:R-:W-:-:S03]  /*13b10*/  IMAD.MOV.U32 R177, RZ, RZ, R146 ;  /* 0x000000ffffb17224 */ /* 0x000fc600078e0092 */
[----:B------:R-:W2:Y:S01]  /*13b20*/  LDS.128 R184, [R252] ;  /* 0x00000000fcb87984 */ /* 0x000ea20000000c00 */
[----:B------:R-:W-:Y:S01]  /*13b30*/  IMAD.MOV.U32 R178, RZ, RZ, R80 ;  /* 0x000000ffffb27224 */ /* 0x000fe200078e0050 */
[----:B------:R-:W-:Y:S06]  /*13b40*/  BAR.SYNC.DEFER_BLOCKING 0x0 ;  /* 0x0000000000007b1d */ /* 0x000fec0000010000 */
[----:B------:R4:W-:Y:S01]  /*13b50*/  STSM.16.M88.4 [R0], R176 ;  /* 0x000000b000007844 */ /* 0x0009e20000000200 */
[----:B------:R-:W-:-:S03]  /*13b60*/  IMAD.MOV.U32 R144, RZ, RZ, R145 ;  /* 0x000000ffff907224 */ /* 0x000fc600078e0091 */
[----:B----4-:R-:W4:Y:S04]  /*13b70*/  LDL.LU R176, [R1+0x4e4] ;  /* 0x0004e40001b07983 */ /* 0x010f280000300800 */
        /* <DEDUP_REMOVED lines=10> */
[----:B------:R-:W2:Y:S04]  /*13c20*/  LDL.LU R225, [R1+0x4f8] ;  /* 0x0004f80001e17983 */ /* 0x000ea80000300800 */
[----:B------:R-:W2:Y:S04]  /*13c30*/  LDL.LU R226, [R1+0x3f0] ;  /* 0x0003f00001e27983 */ /* 0x000ea80000300800 */
[----:B------:R-:W2:Y:S01]  /*13c40*/  LDL.LU R227, [R1+0x3f8] ;  /* 0x0003f80001e37983 */ /* 0x000ea20000300800 */
[----:B------:R-:W-:Y:S01]  /*13c50*/  MOV R146, R81 ;  /* 0x0000005100927202 */ /* 0x000fe20000000f00 */
[----:B------:R-:W-:-:S02]  /*13c60*/  IMAD.MOV.U32 R145, RZ, RZ, R147 ;  /* 0x000000ffff917224 */ /* 0x000fc400078e0093 */
[----:B------:R-:W2:Y:S01]  /*13c70*/  LDL.LU R80, [R1+0x2f0] ;  /* 0x0002f00001507983 */ /* 0x000ea20000300800 */
[----:B------:R-:W-:-:S03]  /*13c80*/  IMAD.MOV.U32 R147, RZ, RZ, R83 ;  /* 0x000000ffff937224 */ /* 0x000fc600078e0053 */
[----:B------:R-:W2:Y:S04]  /*13c90*/  LDL.LU R81, [R1+0x2f8] ;  /* 0x0002f80001517983 */ /* 0x000ea80000300800 */
[----:B------:R-:W2:Y:S04]  /*13ca0*/  LDL.LU R82, [R1+0x1f0] ;  /* 0x0001f00001527983 */ /* 0x000ea80000300800 */
[----:B------:R-:W2:Y:S01]  /*13cb0*/  LDL.LU R83, [R1+0x1f8] ;  /* 0x0001f80001537983 */ /* 0x000ea20000300800 */
[----:B------:R-:W-:Y:S01]  /*13cc0*/  BAR.SYNC.DEFER_BLOCKING 0x0 ;  /* 0x0000000000007b1d */ /* 0x000fe20000010000 */
[----:B------:R-:W-:-:S05]  /*13cd0*/  IMAD.MOV.U32 R198, RZ, RZ, R209 ;  /* 0x000000ffffc67224 */ /* 0x000fca00078e00d1 */
[----:B------:R-:W2:Y:S04]  /*13ce0*/  LDL.LU R208, [R1+0xf0] ;  /* 0x0000f00001d07983 */ /* 0x000ea80000300800 */
[----:B------:R-:W2:Y:S04]  /*13cf0*/  LDL.LU R209, [R1+0xf8] ;  /* 0x0000f80001d17983 */ /* 0x000ea80000300800 */
[----:B------:R-:W1:Y:S01]  /*13d00*/  LDS.128 R192, [R252] ;  /* 0x00000000fcc07984 */ /* 0x000e620000000c00 */
[----:B------:R-:W-:Y:S01]  /*13d10*/  BAR.SYNC.DEFER_BLOCKING 0x0 ;  /* 0x0000000000007b1d */ /* 0x000fe20000010000 */
[----:B------:R-:W-:-:S05]  /*13d20*/  IMAD.MOV.U32 R199, RZ, RZ, R211 ;  /* 0x000000ffffc77224 */ /* 0x000fca00078e00d3 */
[----:B----4-:R-:W-:Y:S02]  /*13d30*/  STSM.16.M88.4 [R0], R176 ;  /* 0x000000b000007844 */ /* 0x010fe40000000200 */
[----:B------:R-:W-:Y:S06]  /*13d40*/  BAR.SYNC.DEFER_BLOCKING 0x0 ;  /* 0x0000000000007b1d */ /* 0x000fec0000010000 */
[----:B------:R-:W4:Y:S02]  /*13d50*/  LDS.128 R176, [R252] ;  /* 0x00000000fcb07984 */ /* 0x000f240000000c00 */
[----:B------:R-:W-:Y:S06]  /*13d60*/  BAR.SYNC.DEFER_BLOCKING 0x0 ;  /* 0x0000000000007b1d */ /* 0x000fec0000010000 */
[----:B---3--:R-:W-:Y:S02]  /*13d70*/  STSM.16.M88.4 [R0], R188 ;  /* 0x000000bc00007844 */ /* 0x008fe40000000200 */
[----:B------:R-:W-:Y:S06]  /*13d80*/  BAR.SYNC.DEFER_BLOCKING 0x0 ;  /* 0x0000000000007b1d */ /* 0x000fec0000010000 */
[----:B------:R-:W3:Y:S02]  /*13d90*/  LDS.128 R200, [R252] ;  /* 0x00000000fcc87984 */ /* 0x000ee40000000c00 */
[----:B------:R-:W-:Y:S06]  /*13da0*/  BAR.SYNC.DEFER_BLOCKING 0x0 ;  /* 0x0000000000007b1d */ /* 0x000fec0000010000 */
[----:B--2---:R-:W-:Y:S02]  /*13db0*/  STSM.16.M88.4 [R0], R196 ;  /* 0x000000c400007844 */ /* 0x004fe40000000200 */
[----:B------:R-:W-:Y:S06]  /*13dc0*/  BAR.SYNC.DEFER_BLOCKING 0x0 ;  /* 0x0000000000007b1d */ /* 0x000fec0000010000 */
[----:B------:R-:W2:Y:S02]  /*13dd0*/  LDS.128 R188, [R252] ;  /* 0x00000000fcbc7984 */ /* 0x000ea40000000c00 */
[----:B------:R-:W-:Y:S06]  /*13de0*/  BAR.SYNC.DEFER_BLOCKING 0x0 ;  /* 0x0000000000007b1d */ /* 0x000fec0000010000 */
[----:B------:R-:W-:Y:S02]  /*13df0*/  STSM.16.M88.4 [R0], R144 ;  /* 0x0000009000007844 */ /* 0x000fe40000000200 */
        /* <DEDUP_REMOVED lines=8> */
[----:B------:R-:W-:Y:S01]  /*13e80*/  BAR.SYNC.DEFER_BLOCKING 0x0 ;  /* 0x0000000000007b1d */ /* 0x000fe20000010000 */
[----:B------:R-:W-:-:S02]  /*13e90*/  IMAD.MOV.U32 R210, RZ, RZ, R212 ;  /* 0x000000ffffd27224 */ /* 0x000fc400078e00d4 */
[----:B------:R-:W-:-:S03]  /*13ea0*/  IMAD.MOV.U32 R211, RZ, RZ, R214 ;  /* 0x000000ffffd37224 */ /* 0x000fc600078e00d6 */
[----:B------:R-:W2:Y:S02]  /*13eb0*/  LDS.128 R80, [R252] ;  /* 0x00000000fc507984 */ /* 0x000ea40000000c00 */
[----:B------:R-:W-:Y:S06]  /*13ec0*/  BAR.SYNC.DEFER_BLOCKING 0x0 ;  /* 0x0000000000007b1d */ /* 0x000fec0000010000 */
[----:B------:R-:W-:Y:S02]  /*13ed0*/  STSM.16.M88.4 [R0], R208 ;  /* 0x000000d000007844 */ /* 0x000fe40000000200 */
[----:B------:R-:W-:Y:S01]  /*13ee0*/  BAR.SYNC.DEFER_BLOCKING 0x0 ;  /* 0x0000000000007b1d */ /* 0x000fe20000010000 */
[----:B------:R-:W-:Y:S01]  /*13ef0*/  IMAD.MOV.U32 R204, RZ, RZ, R148 ;  /* 0x000000ffffcc7224 */ /* 0x000fe200078e0094 */
[----:B------:R-:W-:Y:S01]  /*13f00*/  MOV R205, R150 ;  /* 0x0000009600cd7202 */ /* 0x000fe20000000f00 */
[----:B------:R-:W-:-:S03]  /*13f10*/  IMAD.MOV.U32 R206, RZ, RZ, R84 ;  /* 0x000000ffffce7224 */ /* 0x000fc600078e0054 */
[----:B------:R-:W2:Y:S01]  /*13f20*/  LDS.128 R208, [R252] ;  /* 0x00000000fcd07984 */ /* 0x000ea20000000c00 */
[----:B------:R-:W-:Y:S01]  /*13f30*/  IMAD.MOV.U32 R207, RZ, RZ, R86 ;  /* 0x000000ffffcf7224 */ /* 0x000fe200078e0056 */
        /* <DEDUP_REMOVED lines=11> */
[----:B------:R-:W1:Y:S01]  /*13ff0*/  LDS.128 R228, [R252] ;  /* 0x00000000fce47984 */ /* 0x000e620000000c00 */
[----:B------:R-:W-:Y:S06]  /*14000*/  BAR.SYNC.DEFER_BLOCKING 0x0 ;  /* 0x0000000000007b1d */ /* 0x000fec0000010000 */
[----:B----4-:R-:W-:Y:S02]  /*14010*/  STSM.16.M88.4 [R0], R204 ;  /* 0x000000cc00007844 */ /* 0x010fe40000000200 */
[----:B------:R-:W-:Y:S06]  /*14020*/  BAR.SYNC.DEFER_BLOCKING 0x0 ;  /* 0x0000000000007b1d */ /* 0x000fec0000010000 */
[----:B------:R-:W4:Y:S02]  /*14030*/  LDS.128 R204, [R252] ;  /* 0x00000000fccc7984 */ /* 0x000f240000000c00 */
[----:B------:R-:W-:Y:S06]  /*14040*/  BAR.SYNC.DEFER_BLOCKING 0x0 ;  /* 0x0000000000007b1d */ /* 0x000fec0000010000 */
[----:B---3--:R3:W-:Y:S04]  /*14050*/  STSM.16.M88.4 [R0], R224 ;  /* 0x000000e000007844 */ /* 0x0087e80000000200 */
[----:B---3--:R-:W3:Y:S04]  /*14060*/  LDL.LU R224, [R1+0xf4] ;  /* 0x0000f40001e07983 */ /* 0x008ee80000300800 */
[----:B------:R-:W3:Y:S01]  /*14070*/  LDL.LU R225, [R1+0xfc] ;  /* 0x0000fc0001e17983 */ /* 0x000ee20000300800 */
[----:B------:R-:W-:-:S02]  /*14080*/  IMAD.MOV.U32 R226, RZ, RZ, R213 ;  /* 0x000000ffffe27224 */ /* 0x000fc400078e00d5 */
[----:B------:R-:W-:Y:S01]  /*14090*/  IMAD.MOV.U32 R227, RZ, RZ, R215 ;  /* 0x000000ffffe37224 */ /* 0x000fe200078e00d7 */
[----:B------:R-:W-:Y:S01]  /*140a0*/  BAR.SYNC.DEFER_BLOCKING 0x0 ;  /* 0x0000000000007b1d */ /* 0x000fe20000010000 */
[----:B------:R-:W-:Y:S02]  /*140b0*/  IMAD.MOV.U32 R148, RZ, RZ, R149 ;  /* 0x000000ffff947224 */ /* 0x000fe400078e0095 */
[----:B------:R-:W-:Y:S01]  /*140c0*/  IMAD.MOV.U32 R150, RZ, RZ, R85 ;  /* 0x000000ffff967224 */ /* 0x000fe200078e0055 */
[C---:B------:R-:W-:Y:S01]  /*140d0*/  ISETP.LT.AND P1, PT, R5.reuse, UR25, !P1 ;  /* 0x0000001905007c0c */ /* 0x040fe2000cf21270 */
[----:B------:R-:W-:Y:S01]  /*140e0*/  IMAD R246, R5, UR28, RZ ;  /* 0x0000001c05f67c24 */ /* 0x000fe2000f8e02ff */
[----:B------:R-:W2:Y:S04]  /*140f0*/  LDL.LU R249, [R1+0x510] ;  /* 0x0005100001f97983 */ /* 0x000ea80000300800 */
[----:B------:R-:W4:Y:S01]  /*14100*/  LDS.128 R212, [R252] ;  /* 0x00000000fcd47984 */ /* 0x000f220000000c00 */
[----:B------:R-:W-:Y:S01]  /*14110*/  BAR.SYNC.DEFER_BLOCKING 0x0 ;  /* 0x0000000000007b1d */ /* 0x000fe20000010000 */
[----:B------:R-:W-:Y:S01]  /*14120*/  IMAD.MOV.U32 R149, RZ, RZ, R151 ;  /* 0x000000ffff957224 */ /* 0x000fe200078e0097 */
[----:B------:R-:W-:-:S04]  /*14130*/  MOV R151, R87 ;  /* 0x0000005700977202 */ /* 0x000fc80000000f00 */
[----:B------:R-:W4:Y:S04]  /*14140*/  LDL.LU R243, [R1+0x200] ;  /* 0x0002000001f37983 */ /* 0x000f280000300800 */
[----:B------:R-:W4:Y:S04]  /*14150*/  LDL.LU R251, [R1+0x100] ;  /* 0x0001000001fb7983 */ /* 0x000f280000300800 */
[----:B------:R-:W4:Y:S04]  /*14160*/  LDL.LU R242, [R1+0x4] ;  /* 0x0000040001f27983 */ /* 0x000f280000300800 */
[----:B---3--:R3:W-:Y:S01]  /*14170*/  STSM.16.M88.4 [R0], R224 ;  /* 0x000000e000007844 */ /* 0x0087e20000000200 */
[----:B------:R-:W-:Y:S06]  /*14180*/  BAR.SYNC.DEFER_BLOCKING 0x0 ;  /* 0x0000000000007b1d */ /* 0x000fec0000010000 */
[----:B------:R-:W1:Y:S02]  /*14190*/  LDS.128 R84, [R252] ;  /* 0x00000000fc547984 */ /* 0x000e640000000c00 */
[----:B------:R-:W-:Y:S01]  /*141a0*/  BAR.SYNC.DEFER_BLOCKING 0x0 ;  /* 0x0000000000007b1d */ /* 0x000fe20000010000 */
[----:B---3--:R-:W-:-:S04]  /*141b0*/  LEA R224, P5, R4, UR6, 0x2 ;  /* 0x0000000604e07c11 */ /* 0x008fc8000f8a10ff */
[----:B------:R-:W-:Y:S01]  /*141c0*/  LEA.HI.X.SX32 R225, R4, UR7, 0x2, P5 ;  /* 0x0000000704e17c11 */ /* 0x000fe2000a8f16ff */
[----:B------:R-:W-:Y:S02]  /*141d0*/  STSM.16.M88.4 [R0], R148 ;  /* 0x0000009400007844 */ /* 0x000fe40000000200 */
[----:B------:R-:W-:Y:S01]  /*141e0*/  IMAD.WIDE R226, R246, 0x4, R224 ;  /* 0x00000004f6e27825 */ /* 0x000fe200078e02e0 */
[----:B------:R-:W-:Y:S06]  /*141f0*/  BAR.SYNC.DEFER_BLOCKING 0x0 ;  /* 0x0000000000007b1d */ /* 0x000fec0000010000 */
[----:B------:R3:W-:Y:S04]  /*14200*/  @P1 STG.E desc[UR18][R226.64], R7 ;  /* 0x00000007e2001986 */ /* 0x0007e8000c101912 */
[----:B---3--:R-:W3:Y:S01]  /*14210*/  LDL.LU R7, [R1+0xbfc] ;  /* 0x000bfc0001077983 */ /* 0x008ee20000300800 */
[----:B------:R-:W-:Y:S01]  /*14220*/  VIADD R2, R5, 0x1 ;  /* 0x0000000105027836 */ /* 0x000fe20000000000 */
[----:B------:R-:W-:-:S02]  /*14230*/  ISETP.GE.AND P2, PT, R3, UR5, PT ;  /* 0x0000000503007c0c */ /* 0x000fc4000bf46270 */
[----:B------:R-:W-:Y:S01]  /*14240*/  LEA R3, R244, R4, 0x7 ;  /* 0x00000004f4037211 */ /* 0x000fe200078e38ff */
[----:B------:R-:W4:Y:S01]  /*14250*/  LDL.LU R250, [R1] ;  /* 0x0000000001fa7983 */ /* 0x000f220000300800 */
[----:B------:R-:W-:Y:S01]  /*14260*/  ISETP.GE.AND P3, PT, R2, UR4, PT ;  /* 0x0000000402007c0c */ /* 0x000fe2000bf66270 */
[----:B------:R-:W-:Y:S02]  /*14270*/  ULDC.64 UR4, c[0x0][0x228] ;  /* 0x00008a0000047ab9 */ /* 0x000fe40000000a00 */
[----:B------:R-:W-:Y:S01]  /*14280*/  IMAD R2, R244, 0x80, R3 ;  /* 0x00000080f4027824 */ /* 0x000fe200078e0203 */
[----:B------:R-:W-:-:S03]  /*14290*/  ISETP.GE.AND P0, PT, R5, R10, PT ;  /* 0x0000000a0500720c */ /* 0x000fc60003f06270 */
[----:B------:R-:W-:Y:S01]  /*142a0*/  IMAD R0, R244, 0x80, R2 ;  /* 0x00000080f4007824 */ /* 0x000fe200078e0202 */
[----:B------:R-:W-:-:S04]  /*142b0*/  LEA R10, P4, R3, UR6, 0x2 ;  /* 0x00000006030a7c11 */ /* 0x000fc8000f8810ff */
[----:B------:R-:W-:Y:S02]  /*142c0*/  LEA R148, P5, R0, UR6, 0x2 ;  /* 0x0000000600947c11 */ /* 0x000fe4000f8a10ff */
[----:B------:R-:W-:Y:S02]  /*142d0*/  LEA.HI.X.SX32 R11, R3, UR7, 0x2, P4 ;  /* 0x00000007030b7c11 */ /* 0x000fe4000a0f16ff */
[----:B------:R-:W-:Y:S02]  /*142e0*/  LEA R150, P4, R2, UR6, 0x2 ;  /* 0x0000000602967c11 */ /* 0x000fe4000f8810ff */
[----:B------:R-:W-:Y:S01]  /*142f0*/  LEA.HI.X.SX32 R149, R0, UR7, 0x2, P5 ;  /* 0x0000000700957c11 */ /* 0x000fe2000a8f16ff */
[----:B------:R-:W-:Y:S01]  /*14300*/  VIADD R0, R5, 0x3 ;  /* 0x0000000305007836 */ /* 0x000fe20000000000 */
[----:B------:R-:W-:Y:S01]  /*14310*/  ISETP.LT.AND P6, PT, R9, UR4, !P0 ;  /* 0x0000000409007c0c */ /* 0x000fe2000c7c1270 */
[----:B------:R-:W-:Y:S01]  /*14320*/  ULDC UR4, c[0x0][0x22c] ;  /* 0x00008b0000047ab9 */ /* 0x000fe20000000800 */
[----:B------:R-:W-:-:S02]  /*14330*/  LEA.HI.X.SX32 R151, R2, UR7, 0x2, P4 ;  /* 0x0000000702977c11 */ /* 0x000fc4000a0f16ff */
[----:B---3--:R-:W-:Y:S01]  /*14340*/  ISETP.LT.AND P1, PT, R7, UR10, !P0 ;  /* 0x0000000a07007c0c */ /* 0x008fe2000c721270 */
[----:B------:R-:W-:Y:S01]  /*14350*/  IMAD.WIDE R244, R246, 0x4, R10 ;  /* 0x00000004f6f47825 */ /* 0x000fe200078e020a */
[----:B------:R-:W-:Y:S01]  /*14360*/  ISETP.LT.AND P4, PT, R8, UR12, !P0 ;  /* 0x0000000c08007c0c */ /* 0x000fe2000c781270 */
[----:B------:R-:W-:Y:S01]  /*14370*/  ULDC.64 UR6, c[0x0][0x228] ;  /* 0x00008a0000067ab9 */ /* 0x000fe20000000a00 */
[----:B------:R-:W-:Y:S01]  /*14380*/  ISETP.GE.AND P0, PT, R0, UR4, PT ;  /* 0x0000000400007c0c */ /* 0x000fe2000bf06270 */
[----:B------:R-:W-:Y:S01]  /*14390*/  IMAD.WIDE R2, R246, 0x4, R150 ;  /* 0x00000004f6027825 */ /* 0x000fe200078e0296 */
[----:B------:R-:W3:Y:S01]  /*143a0*/  LDL.LU R0, [R1+0x300] ;  /* 0x0003000001007983 */ /* 0x000ee20000300800 */
[----:B------:R-:W-:Y:S01]  /*143b0*/  ISETP.LT.AND P5, PT, R6, UR8, !P3 ;  /* 0x0000000806007c0c */ /* 0x000fe2000dfa1270 */
[----:B------:R-:W-:Y:S01]  /*143c0*/  ULDC UR4, c[0x0][0x22c] ;  /* 0x00008b0000047ab9 */ /* 0x000fe20000000800 */
[C---:B------:R-:W-:Y:S01]  /*143d0*/  VIADD R4, R246.reuse, UR28 ;  /* 0x0000001cf6047c36 */ /* 0x040fe20008000000 */
[----:B------:R1:W-:Y:S01]  /*143e0*/  @P6 STG.E desc[UR18][R244.64], R247 ;  /* 0x000000f7f4006986 */ /* 0x0003e2000c101912 */
[----:B------:R-:W-:Y:S01]  /*143f0*/  ISETP.LT.AND P6, PT, R9, UR6, !P3 ;  /* 0x0000000609007c0c */ /* 0x000fe2000dfc1270 */
[----:B------:R-:W-:Y:S01]  /*14400*/  IMAD.WIDE R226, R246, 0x4, R148 ;  /* 0x00000004f6e27825 */ /* 0x000fe200078e0294 */
[----:B------:R-:W-:Y:S01]  /*14410*/  ULDC UR6, c[0x0][0x228] ;  /* 0x00008a0000067ab9 */ /* 0x000fe20000000800 */
[----:B------:R-:W-:Y:S01]  /*14420*/  ULDC UR8, c[0x0][0x228] ;  /* 0x00008a0000087ab9 */ /* 0x000fe20000000800 */
[----:B--2---:R2:W-:Y:S01]  /*14430*/  @P4 STG.E desc[UR18][R2.64], R249 ;  /* 0x000000f902004986 */ /* 0x0045e2000c101912 */
[----:B------:R-:W-:Y:S01]  /*14440*/  ISETP.LT.AND P4, PT, R8, UR22, !P3 ;  /* 0x0000001608007c0c */ /* 0x000fe2000df81270 */
[----:B------:R-:W-:Y:S01]  /*14450*/  ULDC UR10, c[0x0][0x228] ;  /* 0x00008a00000a7ab9 */ /* 0x000fe20000000800 */
[----:B------:R-:W-:Y:S01]  /*14460*/  ULDC UR12, c[0x0][0x228] ;  /* 0x00008a00000c7ab9 */ /* 0x000fe20000000800 */
[----:B-1----:R-:W-:-:S04]  /*14470*/  IMAD.WIDE R244, R4, 0x4, R224 ;  /* 0x0000000404f47825 */ /* 0x002fc800078e02e0 */
[----:B--2---:R-:W-:Y:S01]  /*14480*/  VIADD R2, R5, 0x4 ;  /* 0x0000000405027836 */ /* 0x004fe20000000000 */
[----:B------:R-:W2:Y:S01]  /*14490*/  LDL.LU R249, [R1+0xbf8] ;  /* 0x000bf80001f97983 */ /* 0x000ea20000300800 */
[----:B------:R-:W-:-:S03]  /*144a0*/  IMAD.WIDE R246, R4, 0x4, R10 ;  /* 0x0000000404f67825 */ /* 0x000fc600078e020a */
[----:B---3--:R1:W-:Y:S01]  /*144b0*/  @P1 STG.E desc[UR18][R226.64], R0 ;  /* 0x00000000e2001986 */ /* 0x0083e2000c101912 */
[----:B------:R-:W-:Y:S01]  /*144c0*/  ISETP.GE.AND P1, PT, R2, UR4, PT ;  /* 0x0000000402007c0c */ /* 0x000fe2000bf26270 */
[----:B------:R-:W-:Y:S01]  /*144d0*/  IMAD.WIDE R2, R4, 0x4, R150 ;  /* 0x0000000404027825 */ /* 0x000fe200078e0296 */
[----:B------:R-:W-:Y:S01]  /*144e0*/  ISETP.LT.AND P3, PT, R7, UR20, !P3 ;  /* 0x0000001407007c0c */ /* 0x000fe2000df61270 */
[----:B----4-:R3:W-:Y:S01]  /*144f0*/  @P5 STG.E desc[UR18][R244.64], R243 ;  /* 0x000000f3f4005986 */ /* 0x0107e2000c101912 */
[----:B------:R-:W-:-:S03]  /*14500*/  ULDC UR4, c[0x0][0x228] ;  /* 0x00008a0000047ab9 */ /* 0x000fc60000000800 */
[----:B------:R4:W-:Y:S01]  /*14510*/  @P6 STG.E desc[UR18][R246.64], R251 ;  /* 0x000000fbf6006986 */ /* 0x0009e2000c101912 */
[C---:B-1----:R-:W-:Y:S01]  /*14520*/  IADD3 R0, R4.reuse, UR28, RZ ;  /* 0x0000001c04007c10 */ /* 0x042fe2000fffe0ff */
[----:B------:R-:W-:Y:S02]  /*14530*/  IMAD.WIDE R226, R4, 0x4, R148 ;  /* 0x0000000404e27825 */ /* 0x000fe400078e0294 */
[----:B------:R1:W-:Y:S04]  /*14540*/  @P4 STG.E desc[UR18][R2.64], R250 ;  /* 0x000000fa02004986 */ /* 0x0003e8000c101912 */
[----:B---3--:R-:W3:Y:S04]  /*14550*/  LDL.LU R243, [R1+0x514] ;  /* 0x0005140001f37983 */ /* 0x008ee80000300800 */
[----:B----4-:R-:W4:Y:S04]  /*14560*/  LDL.LU R251, [R1+0x304] ;  /* 0x0003040001fb7983 */ /* 0x010f280000300800 */
[----:B------:R-:W2:Y:S04]  /*14570*/  LDL.LU R4, [R1+0x524] ;  /* 0x0005240001047983 */ /* 0x000ea80000300800 */
[----:B-1----:R-:W4:Y:S04]  /*14580*/  LDL.LU R250, [R1+0xbf4] ;  /* 0x000bf40001fa7983 */ /* 0x002f280000300800 */
[----:B------:R-:W3:Y:S01]  /*14590*/  LDL.LU R3, [R1+0x504] ;  /* 0x0005040001037983 */ /* 0x000ee20000300800 */
[----:B------:R-:W-:-:S02]  /*145a0*/  ISETP.LT.AND P5, PT, R6, UR16, !P2 ;  /* 0x0000001006007c0c */ /* 0x000fc4000d7a1270 */
[----:B------:R-:W-:Y:S02]  /*145b0*/  ISETP.LT.AND P6, PT, R9, UR14, !P2 ;  /* 0x0000000e09007c0c */ /* 0x000fe4000d7c1270 */
[----:B------:R-:W-:Y:S01]  /*145c0*/  ISETP.LT.AND P4, PT, R8, UR26, !P2 ;  /* 0x0000001a08007c0c */ /* 0x000fe2000d781270 */
[C---:B------:R-:W-:Y:S01]  /*145d0*/  IMAD.WIDE R244, R0.reuse, 0x4, R224 ;  /* 0x0000000400f47825 */ /* 0x040fe200078e02e0 */
[----:B------:R1:W-:Y:S03]  /*145e0*/  @P3 STG.E desc[UR18][R226.64], R248 ;  /* 0x000000f8e2003986 */ /* 0x0003e6000c101912 */
[----:B------:R-:W-:-:S04]  /*145f0*/  IMAD.WIDE R246, R0, 0x4, R10 ;  /* 0x0000000400f67825 */ /* 0x000fc800078e020a */
[----:B-1----:R-:W-:Y:S01]  /*14600*/  VIADD R248, R5, 0x5 ;  /* 0x0000000505f87836 */ /* 0x002fe20000000000 */
[----:B---3--:R1:W-:Y:S01]  /*14610*/  @P5 STG.E desc[UR18][R244.64], R3 ;  /* 0x00000003f4005986 */ /* 0x0083e2000c101912 */
[----:B------:R-:W-:Y:S01]  /*14620*/  ISETP.LT.AND P5, PT, R9, UR4, !P0 ;  /* 0x0000000409007c0c */ /* 0x000fe2000c7a1270 */
[----:B------:R-:W-:Y:S02]  /*14630*/  ULDC UR4, c[0x0][0x22c] ;  /* 0x00008b0000047ab9 */ /* 0x000fe40000000800 */
[----:B--2---:R2:W-:Y:S01]  /*14640*/  @P6 STG.E desc[UR18][R246.64], R4 ;  /* 0x00000004f6006986 */ /* 0x0045e2000c101912 */
[----:B-1----:R-:W-:-:S04]  /*14650*/  IMAD.WIDE R2, R0, 0x4, R150 ;  /* 0x0000000400027825 */ /* 0x002fc800078e0296 */
[----:B--2---:R-:W-:Y:S01]  /*14660*/  VIADD R4, R0, UR28 ;  /* 0x0000001c00047c36 */ /* 0x004fe20008000000 */
[----:B------:R1:W-:Y:S01]  /*14670*/  @P4 STG.E desc[UR18][R2.64], R243 ;  /* 0x000000f302004986 */ /* 0x0003e2000c101912 */
[----:B------:R-:W-:Y:S01]  /*14680*/  ISETP.GE.AND P4, PT, R248, UR4, PT ;  /* 0x00000004f8007c0c */ /* 0x000fe2000bf86270 */
[----:B------:R-:W-:Y:S02]  /*14690*/  ULDC UR4, c[0x0][0x228] ;  /* 0x00008a0000047ab9 */ /* 0x000fe40000000800 */
[----:B-1----:R-:W2:Y:S01]  /*146a0*/  LDL.LU R243, [R1+0x518] ;  /* 0x0005180001f37983 */ /* 0x002ea20000300800 */
[----:B------:R-:W-:-:S03]  /*146b0*/  IMAD.WIDE R2, R0, 0x4, R148 ;  /* 0x0000000400027825 */ /* 0x000fc600078e0294 */
[----:B------:R-:W3:Y:S04]  /*146c0*/  LDL.LU R0, [R1+0x104] ;  /* 0x0001040001007983 */ /* 0x000ee80000300800 */
[----:B------:R-:W2:Y:S01]  /*146d0*/  LDL.LU R248, [R1+0x204] ;  /* 0x0002040001f87983 */ /* 0x000ea20000300800 */
[----:B------:R-:W-:Y:S01]  /*146e0*/  ISETP.LT.AND P3, PT, R6, UR24, !P0 ;  /* 0x0000001806007c0c */ /* 0x000fe2000c761270 */
[----:B------:R-:W-:Y:S02]  /*146f0*/  ULDC.64 UR24, c[0x0][0x228] ;  /* 0x00008a0000187ab9 */ /* 0x000fe40000000a00 */
[----:B------:R-:W-:Y:S01]  /*14700*/  ISETP.LT.AND P2, PT, R7, UR24, !P2 ;  /* 0x0000001807007c0c */ /* 0x000fe2000d741270 */
[----:B------:R-:W-:Y:S01]  /*14710*/  IMAD.WIDE R226, R4, 0x4, R224 ;  /* 0x0000000404e27825 */ /* 0x000fe200078e02e0 */
[----:B------:R-:W-:Y:S01]  /*14720*/  ISETP.LT.AND P6, PT, R8, UR6, !P0 ;  /* 0x0000000608007c0c */ /* 0x000fe2000c7c1270 */
[----:B------:R-:W-:-:S02]  /*14730*/  ULDC UR6, c[0x0][0x228] ;  /* 0x00008a0000067ab9 */ /* 0x000fc40000000800 */
[----:B------:R-:W-:-:S08]  /*14740*/  IMAD.WIDE R244, R4, 0x4, R10 ;  /* 0x0000000404f47825 */ /* 0x000fd000078e020a */
[----:B----4-:R1:W-:Y:S01]  /*14750*/  @P2 STG.E desc[UR18][R2.64], R251 ;  /* 0x000000fb02002986 */ /* 0x0103e2000c101912 */
[----:B------:R-:W-:-:S04]  /*14760*/  IMAD.WIDE R246, R4, 0x4, R150 ;  /* 0x0000000404f67825 */ /* 0x000fc800078e0296 */
[----:B-1----:R-:W-:Y:S01]  /*14770*/  VIADD R2, R5, 0x6 ;  /* 0x0000000605027836 */ /* 0x002fe20000000000 */
[----:B------:R-:W4:Y:S04]  /*14780*/  LDL.LU R251, [R1+0xbf0] ;  /* 0x000bf00001fb7983 */ /* 0x000f280000300800 */
[----:B--2---:R-:W-:Y:S01]  /*14790*/  @P3 STG.E desc[UR18][R226.64], R248 ;  /* 0x000000f8e2003986 */ /* 0x004fe2000c101912 */
[----:B------:R-:W-:Y:S01]  /*147a0*/  ISETP.LT.AND P3, PT, R7, UR4, !P0 ;  /* 0x0000000407007c0c */ /* 0x000fe2000c761270 */
[----:B------:R-:W-:Y:S02]  /*147b0*/  ULDC UR4, c[0x0][0x22c] ;  /* 0x00008b0000047ab9 */ /* 0x000fe40000000800 */
[----:B------:R-:W-:Y:S01]  /*147c0*/  ISETP.GE.AND P2, PT, R2, UR4, PT ;  /* 0x0000000402007c0c */ /* 0x000fe2000bf46270 */
[----:B------:R-:W-:Y:S01]  /*147d0*/  IMAD.WIDE R2, R4, 0x4, R148 ;  /* 0x0000000404027825 */ /* 0x000fe200078e0294 */
[----:B---3--:R1:W-:Y:S01]  /*147e0*/  @P5 STG.E desc[UR18][R244.64], R0 ;  /* 0x00000000f4005986 */ /* 0x0083e2000c101912 */
[----:B------:R-:W-:Y:S01]  /*147f0*/  ISETP.LT.AND P0, PT, R6, UR6, !P1 ;  /* 0x0000000606007c0c */ /* 0x000fe2000cf01270 */
[----:B------:R-:W-:Y:S01]  /*14800*/  ULDC UR4, c[0x0][0x22c] ;  /* 0x00008b0000047ab9 */ /* 0x000fe20000000800 */
[----:B-1----:R-:W-:Y:S01]  /*14810*/  VIADD R0, R4, UR28 ;  /* 0x0000001c04007c36 */ /* 0x002fe20008000000 */
[----:B------:R1:W-:Y:S01]  /*14820*/  @P6 STG.E desc[UR18][R246.64], R242 ;  /* 0x000000f2f6006986 */ /* 0x0003e2000c101912 */
[----:B------:R-:W-:Y:S01]  /*14830*/  ISETP.LT.AND P5, PT, R9, UR8, !P1 ;  /* 0x0000000809007c0c */ /* 0x000fe2000cfa1270 */
[----:B------:R-:W-:-:S02]  /*14840*/  ULDC UR6, c[0x0][0x228] ;  /* 0x00008a0000067ab9 */ /* 0x000fc40000000800 */
[----:B-1----:R-:W2:Y:S01]  /*14850*/  LDL.LU R242, [R1+0x208] ;  /* 0x0002080001f27983 */ /* 0x002ea20000300800 */
[----:B------:R-:W-:Y:S01]  /*14860*/  ISETP.LT.AND P6, PT, R8, UR10, !P1 ;  /* 0x0000000a08007c0c */ /* 0x000fe2000cfc1270 */
[C---:B------:R-:W-:Y:S01]  /*14870*/  IMAD.WIDE R226, R0.reuse, 0x4, R224 ;  /* 0x0000000400e27825 */ /* 0x040fe200078e02e0 */
[----:B------:R-:W-:Y:S01]  /*14880*/  IADD3 R248, R5, 0x7, RZ ;  /* 0x0000000705f87810 */ /* 0x000fe20007ffe0ff */
[----:B------:R-:W3:Y:S01]  /*14890*/  LDL.LU R4, [R1+0x528] ;  /* 0x0005280001047983 */ /* 0x000ee20000300800 */
[----:B------:R-:W-:Y:S01]  /*148a0*/  ULDC UR8, c[0x0][0x228] ;  /* 0x00008a0000087ab9 */ /* 0x000fe20000000800 */
[C---:B------:R-:W-:Y:S01]  /*148b0*/  IMAD.WIDE R244, R0.reuse, 0x4, R10 ;  /* 0x0000000400f47825 */ /* 0x040fe200078e020a */
[----:B------:R-:W-:Y:S01]  /*148c0*/  ULDC UR10, c[0x0][0x228] ;  /* 0x00008a00000a7ab9 */ /* 0x000fe20000000800 */
[----:B------:R1:W-:Y:S04]  /*148d0*/  @P3 STG.E desc[UR18][R2.64], R249 ;  /* 0x000000f902003986 */ /* 0x0003e8000c101912 */
[----:B-1----:R-:W4:Y:S04]  /*148e0*/  LDL.LU R3, [R1+0x508] ;  /* 0x0005080001037983 */ /* 0x002f280000300800 */
[----:B------:R-:W2:Y:S01]  /*148f0*/  LDL.LU R249, [R1+0x308] ;  /* 0x0003080001f97983 */ /* 0x000ea20000300800 */
[----:B------:R-:W-:Y:S01]  /*14900*/  IMAD.WIDE R246, R0, 0x4, R150 ;  /* 0x0000000400f67825 */ /* 0x000fe200078e0296 */
[----:B------:R-:W-:Y:S01]  /*14910*/  ISETP.GE.AND P3, PT, R248, UR4, PT ;  /* 0x00000004f8007c0c */ /* 0x000fe2000bf66270 */
[----:B------:R-:W-:Y:S01]  /*14920*/  ULDC UR4, c[0x0][0x228] ;  /* 0x00008a0000047ab9 */ /* 0x000fe20000000800 */
[----:B------:R-:W2:Y:S01]  /*14930*/  LDL.LU R248, [R1+0x8] ;  /* 0x0000080001f87983 */ /* 0x000ea20000300800 */
[----:B------:R-:W-:Y:S01]  /*14940*/  ISETP.LT.AND P1, PT, R7, UR4, !P1 ;  /* 0x0000000407007c0c */ /* 0x000fe2000cf21270 */
[----:B------:R-:W-:-:S02]  /*14950*/  ULDC UR4, c[0x0][0x228] ;  /* 0x00008a0000047ab9 */ /* 0x000fc40000000800 */
[----:B----4-:R-:W-:Y:S04]  /*14960*/  @P0 STG.E desc[UR18][R226.64], R3 ;  /* 0x00000003e2000986 */ /* 0x010fe8000c101912 */
[----:B---3--:R-:W-:Y:S04]  /*14970*/  @P5 STG.E desc[UR18][R244.64], R4 ;  /* 0x00000004f4005986 */ /* 0x008fe8000c101912 */
[----:B------:R1:W-:Y:S04]  /*14980*/  @P6 STG.E desc[UR18][R246.64], R243 ;  /* 0x000000f3f6006986 */ /* 0x0003e8000c101912 */
[----:B-1----:R-:W3:Y:S04]  /*14990*/  LDL.LU R247, [R1+0x108] ;  /* 0x0001080001f77983 */ /* 0x002ee80000300800 */
[----:B------:R-:W4:Y:S01]  /*149a0*/  LDL.LU R243, [R1+0x50c] ;  /* 0x00050c0001f37983 */ /* 0x000f220000300800 */
[----:B------:R-:W-:Y:S01]  /*149b0*/  ISETP.LT.AND P0, PT, R6, UR4, !P4 ;  /* 0x0000000406007c0c */ /* 0x000fe2000e701270 */
[C---:B------:R-:W-:Y:S01]  /*149c0*/  VIADD R4, R0.reuse, UR28 ;  /* 0x0000001c00047c36 */ /* 0x040fe20008000000 */
[----:B------:R-:W-:Y:S01]  /*149d0*/  ULDC UR4, c[0x0][0x228] ;  /* 0x00008a0000047ab9 */ /* 0x000fe20000000800 */
[----:B------:R-:W-:Y:S01]  /*149e0*/  IMAD.WIDE R2, R0, 0x4, R148 ;  /* 0x0000000400027825 */ /* 0x000fe200078e0294 */
[----:B------:R-:W-:Y:S01]  /*149f0*/  ISETP.LT.AND P6, PT, R9, UR6, !P4 ;  /* 0x0000000609007c0c */ /* 0x000fe2000e7c1270 */
[----:B------:R-:W-:-:S02]  /*14a00*/  ULDC UR6, c[0x0][0x228] ;  /* 0x00008a0000067ab9 */ /* 0x000fc40000000800 */
[----:B------:R-:W-:Y:S01]  /*14a10*/  VIADD R244, R5, 0x8 ;  /* 0x0000000805f47836 */ /* 0x000fe20000000000 */
[----:B------:R-:W-:Y:S01]  /*14a20*/  ISETP.LT.AND P5, PT, R8, UR4, !P4 ;  /* 0x0000000408007c0c */ /* 0x000fe2000e7a1270 */
[----:B------:R-:W-:Y:S01]  /*14a30*/  IMAD.WIDE R226, R4, 0x4, R224 ;  /* 0x0000000404e27825 */ /* 0x000fe200078e02e0 */
[----:B------:R-:W-:Y:S01]  /*14a40*/  ULDC UR4, c[0x0][0x22c] ;  /* 0x00008b0000047ab9 */ /* 0x000fe20000000800 */
[----:B--2---:R1:W-:Y:S01]  /*14a50*/  @P1 STG.E desc[UR18][R2.64], R249 ;  /* 0x000000f902001986 */ /* 0x0043e2000c101912 */
[----:B------:R-:W-:Y:S01]  /*14a60*/  ISETP.GE.AND P1, PT, R244, UR4, PT ;  /* 0x00000004f4007c0c */ /* 0x000fe2000bf26270 */
[----:B------:R-:W-:Y:S01]  /*14a70*/  ULDC UR4, c[0x0][0x228] ;  /* 0x00008a0000047ab9 */ /* 0x000fe20000000800 */
[----:B------:R-:W-:Y:S01]  /*14a80*/  ISETP.LT.AND P4, PT, R7, UR8, !P4 ;  /* 0x0000000807007c0c */ /* 0x000fe2000e781270 */
[----:B------:R2:W-:Y:S01]  /*14a90*/  @P0 STG.E desc[UR18][R226.64], R242 ;  /* 0x000000f2e2000986 */ /* 0x0005e2000c101912 */
[----:B------:R-:W-:Y:S01]  /*14aa0*/  ISETP.LT.AND P0, PT, R6, UR4, !P2 ;  /* 0x0000000406007c0c */ /* 0x000fe2000d701270 */
[----:B------:R-:W-:Y:S01]  /*14ab0*/  IMAD.WIDE R244, R4, 0x4, R148 ;  /* 0x0000000404f47825 */ /* 0x000fe200078e0294 */
[----:B------:R-:W-:Y:S01]  /*14ac0*/  ULDC UR4, c[0x0][0x228] ;  /* 0x00008a0000047ab9 */ /* 0x000fe20000000800 */
[----:B------:R-:W-:-:S02]  /*14ad0*/  ULDC UR8, c[0x0][0x228] ;  /* 0x00008a0000087ab9 */ /* 0x000fc40000000800 */
[C---:B-1----:R-:W-:Y:S01]  /*14ae0*/  IMAD.WIDE R2, R4.reuse, 0x4, R10 ;  /* 0x0000000404027825 */ /* 0x042fe200078e020a */
[----:B------:R-:W4:Y:S03]  /*14af0*/  LDL.LU R249, [R1+0x51c] ;  /* 0x00051c0001f97983 */ /* 0x000f260000300800 */
[C---:B--2---:R-:W-:Y:S01]  /*14b00*/  IMAD.WIDE R226, R4.reuse, 0x4, R150 ;  /* 0x0000000404e27825 */ /* 0x044fe200078e0296 */
[----:B------:R-:W2:Y:S03]  /*14b10*/  LDL.LU R242, [R1+0x20c] ;  /* 0x00020c0001f27983 */ /* 0x000ea60000300800 */
[----:B------:R-:W-:-:S05]  /*14b20*/  VIADD R4, R4, UR28 ;  /* 0x0000001c04047c36 */ /* 0x000fca0008000000 */
[C---:B------:R-:W-:Y:S01]  /*14b30*/  IADD3 R0, R4.reuse, UR28, RZ ;  /* 0x0000001c04007c10 */ /* 0x040fe2000fffe0ff */
[----:B---3--:R1:W-:Y:S04]  /*14b40*/  @P6 STG.E desc[UR18][R2.64], R247 ;  /* 0x000000f702006986 */ /* 0x0083e8000c101912 */
[----:B------:R3:W-:Y:S04]  /*14b50*/  @P5 STG.E desc[UR18][R226.64], R248 ;  /* 0x000000f8e2005986 */ /* 0x0007e8000c101912 */
[----:B------:R4:W-:Y:S01]  /*14b60*/  @P4 STG.E desc[UR18][R244.64], R250 ;  /* 0x000000faf4004986 */ /* 0x0009e2000c101912 */
[----:B-1----:R-:W-:Y:S01]  /*14b70*/  IMAD.WIDE R2, R4, 0x4, R224 ;  /* 0x0000000404027825 */ /* 0x002fe200078e02e0 */
[----:B------:R-:W-:Y:S01]  /*14b80*/  ISETP.LT.AND P4, PT, R9, UR4, !P2 ;  /* 0x0000000409007c0c */ /* 0x000fe2000d781270 */
[----:B------:R-:W-:-:S02]  /*14b90*/  ULDC UR4, c[0x0][0x22c] ;  /* 0x00008b0000047ab9 */ /* 0x000fc40000000800 */
[----:B---3--:R-:W-:Y:S01]  /*14ba0*/  VIADD R248, R5, 0x9 ;  /* 0x0000000905f87836 */ /* 0x008fe20000000000 */
[----:B----4-:R1:W-:Y:S01]  /*14bb0*/  @P0 STG.E desc[UR18][R2.64], R243 ;  /* 0x000000f302000986 */ /* 0x0103e2000c101912 */
[----:B------:R-:W-:-:S03]  /*14bc0*/  IMAD.WIDE R226, R4, 0x4, R150 ;  /* 0x0000000404e27825 */ /* 0x000fc600078e0296 */
[----:B------:R-:W3:Y:S01]  /*14bd0*/  LDL.LU R250, [R1+0x10c] ;  /* 0x00010c0001fa7983 */ /* 0x000ee20000300800 */
[----:B------:R-:W-:Y:S01]  /*14be0*/  IMAD.WIDE R244, R4, 0x4, R148 ;  /* 0x0000000404f47825 */ /* 0x000fe200078e0294 */
[----:B------:R-:W-:Y:S01]  /*14bf0*/  ISETP.GE.AND P0, PT, R248, UR4, PT ;  /* 0x00000004f8007c0c */ /* 0x000fe2000bf06270 */
[----:B------:R-:W-:Y:S01]  /*14c00*/  ULDC UR4, c[0x0][0x228] ;  /* 0x00008a0000047ab9 */ /* 0x000fe20000000800 */
[----:B-1----:R-:W4:Y:S01]  /*14c10*/  LDL.LU R243, [R1+0xc] ;  /* 0x00000c0001f37983 */ /* 0x002f220000300800 */
[----:B------:R-:W-:-:S03]  /*14c20*/  IMAD.WIDE R2, R4, 0x4, R10 ;  /* 0x0000000404027825 */ /* 0x000fc600078e020a */
[----:B------:R-:W2:Y:S04]  /*14c30*/  LDL.LU R4, [R1+0x30c] ;  /* 0x00030c0001047983 */ /* 0x000ea80000300800 */
[----:B------:R-:W3:Y:S01]  /*14c40*/  LDL.LU R248, [R1+0x52c] ;  /* 0x00052c0001f87983 */ /* 0x000ee20000300800 */
[----:B------:R-:W-:Y:S01]  /*14c50*/  ISETP.LT.AND P5, PT, R8, UR6, !P2 ;  /* 0x0000000608007c0c */ /* 0x000fe2000d7a1270 */
[----:B------:R-:W-:Y:S01]  /*14c60*/  IMAD.WIDE R246, R0, 0x4, R224 ;  /* 0x0000000400f67825 */ /* 0x000fe200078e02e0 */
[----:B------:R-:W-:Y:S01]  /*14c70*/  ISETP.LT.AND P2, PT, R7, UR8, !P2 ;  /* 0x0000000807007c0c */ /* 0x000fe2000d741270 */
[----:B------:R-:W-:Y:S01]  /*14c80*/  ULDC UR6, c[0x0][0x228] ;  /* 0x00008a0000067ab9 */ /* 0x000fe20000000800 */
[----:B------:R-:W-:Y:S01]  /*14c90*/  ISETP.LT.AND P6, PT, R6, UR10, !P3 ;  /* 0x0000000a06007c0c */ /* 0x000fe2000dfc1270 */
[----:B------:R-:W-:Y:S01]  /*14ca0*/  ULDC UR8, c[0x0][0x228] ;  /* 0x00008a0000087ab9 */ /* 0x000fe20000000800 */
[----:B------:R-:W-:Y:S01]  /*14cb0*/  ULDC UR10, c[0x0][0x228] ;  /* 0x00008a00000a7ab9 */ /* 0x000fe20000000800 */
[----:B---3--:R1:W-:Y:S06]  /*14cc0*/  @P4 STG.E desc[UR18][R2.64], R248 ;  /* 0x000000f802004986 */ /* 0x0083ec000c101912 */
[----:B------:R3:W-:Y:S04]  /*14cd0*/  @P5 STG.E desc[UR18][R226.64], R249 ;  /* 0x000000f9e2005986 */ /* 0x0007e8000c101912 */
[----:B--2---:R-:W-:Y:S04]  /*14ce0*/  @P2 STG.E desc[UR18][R244.64], R4 ;  /* 0x00000004f4002986 */ /* 0x004fe8000c101912 */
[----:B-1----:R-:W2:Y:S04]  /*14cf0*/  LDL.LU R248, [R1+0x550] ;  /* 0x0005500001f87983 */ /* 0x002ea80000300800 */
[----:B---3--:R-:W3:Y:S04]  /*14d00*/  LDL.LU R249, [R1+0x530] ;  /* 0x0005300001f97983 */ /* 0x008ee80000300800 */
[----:B------:R1:W-:Y:S04]  /*14d10*/  @P6 STG.E desc[UR18][R246.64], R242 ;  /* 0x000000f2f6006986 */ /* 0x0003e8000c101912 */
[----:B-1----:R-:W3:Y:S01]  /*14d20*/  LDL.LU R242, [R1+0x540] ;  /* 0x0005400001f27983 */ /* 0x002ee20000300800 */
[----:B------:R-:W-:Y:S01]  /*14d30*/  ISETP.LT.AND P2, PT, R9, UR4, !P3 ;  /* 0x0000000409007c0c */ /* 0x000fe2000df41270 */
[----:B------:R-:W-:-:S02]  /*14d40*/  ULDC UR4, c[0x0][0x228] ;  /* 0x00008a0000047ab9 */ /* 0x000fc40000000800 */
[----:B------:R-:W-:Y:S01]  /*14d50*/  ISETP.LT.AND P4, PT, R8, UR4, !P3 ;  /* 0x0000000408007c0c */ /* 0x000fe2000df81270 */
[C---:B------:R-:W-:Y:S01]  /*14d60*/  IMAD.WIDE R2, R0.reuse, 0x4, R10 ;  /* 0x0000000400027825 */ /* 0x040fe200078e020a */
[----:B------:R-:W-:Y:S01]  /*14d70*/  ISETP.LT.AND P3, PT, R7, UR6, !P3 ;  /* 0x0000000607007c0c */ /* 0x000fe2000df61270 */
[----:B------:R-:W-:Y:S02]  /*14d80*/  ULDC UR4, c[0x0][0x22c] ;  /* 0x00008b0000047ab9 */ /* 0x000fe40000000800 */
[----:B------:R-:W-:Y:S02]  /*14d90*/  VIADD R244, R5, 0xa ;  /* 0x0000000a05f47836 */ /* 0x000fe40000000000 */
[----:B------:R-:W-:Y:S01]  /*14da0*/  IMAD.WIDE R226, R0, 0x4, R150 ;  /* 0x0000000400e27825 */ /* 0x000fe200078e0296 */
[----:B------:R-:W-:Y:S01]  /*14db0*/  ISETP.LT.AND P5, PT, R6, UR8, !P1 ;  /* 0x0000000806007c0c */ /* 0x000fe2000cfa1270 */
[----:B------:R-:W-:Y:S01]  /*14dc0*/  ULDC UR6, c[0x0][0x228] ;  /* 0x00008a0000067ab9 */ /* 0x000fe20000000800 */
[----:B------:R1:W-:Y:S01]  /*14dd0*/  @P2 STG.E desc[UR18][R2.64], R250 ;  /* 0x000000fa02002986 */ /* 0x0003e2000c101912 */
[----:B------:R-:W-:Y:S01]  /*14de0*/  ISETP.GE.AND P2, PT, R244, UR4, PT ;  /* 0x00000004f4007c0c */ /* 0x000fe2000bf46270 */
[----:B------:R-:W-:Y:S01]  /*14df0*/  ULDC UR4, c[0x0][0x228] ;  /* 0x00008a0000047ab9 */ /* 0x000fe20000000800 */
[----:B------:R-:W-:Y:S01]  /*14e00*/  ISETP.LT.AND P6, PT, R9, UR10, !P1 ;  /* 0x0000000a09007c0c */ /* 0x000fe2000cfc1270 */
[----:B----4-:R4:W-:Y:S01]  /*14e10*/  @P4 STG.E desc[UR18][R226.64], R243 ;  /* 0x000000f3e2004986 */ /* 0x0109e2000c101912 */
[----:B------:R-:W-:Y:S01]  /*14e20*/  VIADD R4, R0, UR28 ;  /* 0x0000001c00047c36 */ /* 0x000fe20008000000 */
[----:B------:R-:W-:Y:S01]  /*14e30*/  ISETP.LT.AND P4, PT, R8, UR4, !P1 ;  /* 0x0000000408007c0c */ /* 0x000fe2000cf81270 */
[----:B------:R-:W-:Y:S01]  /*14e40*/  ULDC UR4, c[0x0][0x228] ;  /* 0x00008a0000047ab9 */ /* 0x000fe20000000800 */
[----:B------:R-:W-:Y:S01]  /*14e50*/  ULDC UR8, c[0x0][0x228] ;  /* 0x00008a0000087ab9 */ /* 0x000fe20000000800 */
[----:B-1----:R-:W-:Y:S01]  /*14e60*/  IMAD.WIDE R2, R0, 0x4, R148 ;  /* 0x0000000400027825 */ /* 0x002fe200078e0294 */
[----:B------:R-:W3:Y:S01]  /*14e70*/  LDL.LU R250, [R1+0x110] ;  /* 0x0001100001fa7983 */ /* 0x000ee20000300800 */
[----:B------:R-:W-:-:S02]  /*14e80*/  ULDC UR10, c[0x0][0x228] ;  /* 0x00008a00000a7ab9 */ /* 0x000fc40000000800 */
[C---:B----4-:R-:W-:Y:S01]  /*14e90*/  IMAD.WIDE R226, R4.reuse, 0x4, R224 ;  /* 0x0000000404e27825 */ /* 0x050fe200078e02e0 */
[----:B------:R1:W-:Y:S03]  /*14ea0*/  @P3 STG.E desc[UR18][R2.64], R251 ;  /* 0x000000fb02003986 */ /* 0x0003e6000c101912 */
[C---:B------:R-:W-:Y:S01]  /*14eb0*/  IMAD.WIDE R244, R4.reuse, 0x4, R10 ;  /* 0x0000000404f47825 */ /* 0x040fe200078e020a */
[----:B------:R-:W4:Y:S01]  /*14ec0*/  LDL.LU R243, [R1+0x10] ;  /* 0x0000100001f37983 */ /* 0x000f220000300800 */
[----:B------:R-:W-:Y:S01]  /*14ed0*/  ISETP.LT.AND P1, PT, R7, UR4, !P1 ;  /* 0x0000000407007c0c */ /* 0x000fe2000cf21270 */
[----:B------:R-:W-:Y:S01]  /*14ee0*/  ULDC UR4, c[0x0][0x22c] ;  /* 0x00008b0000047ab9 */ /* 0x000fe20000000800 */
[C---:B-1----:R-:W-:Y:S01]  /*14ef0*/  IMAD.WIDE R2, R4.reuse, 0x4, R150 ;  /* 0x0000000404027825 */ /* 0x042fe200078e0296 */
[----:B------:R-:W4:Y:S03]  /*14f00*/  LDL.LU R251, [R1+0x554] ;  /* 0x0005540001fb7983 */ /* 0x000f260000300800 */
[----:B------:R-:W-:Y:S01]  /*14f10*/  VIADD R0, R4, UR28 ;  /* 0x0000001c04007c36 */ /* 0x000fe20008000000 */
[----:B--2---:R1:W-:Y:S04]  /*14f20*/  @P5 STG.E desc[UR18][R226.64], R248 ;  /* 0x000000f8e2005986 */ /* 0x0043e8000c101912 */
[----:B---3--:R2:W-:Y:S01]  /*14f30*/  @P6 STG.E desc[UR18][R244.64], R249 ;  /* 0x000000f9f4006986 */ /* 0x0085e2000c101912 */
[----:B-1----:R-:W-:-:S03]  /*14f40*/  VIADD R248, R5, 0xb ;  /* 0x0000000b05f87836 */ /* 0x002fc60000000000 */
[----:B--2---:R-:W2:Y:S04]  /*14f50*/  LDL.LU R249, [R1+0x534] ;  /* 0x0005340001f97983 */ /* 0x004ea80000300800 */
[----:B------:R1:W-:Y:S01]  /*14f60*/  @P4 STG.E desc[UR18][R2.64], R242 ;  /* 0x000000f202004986 */ /* 0x0003e2000c101912 */
[----:B------:R-:W-:Y:S02]  /*14f70*/  ISETP.GE.AND P4, PT, R248, UR4, PT ;  /* 0x00000004f8007c0c */ /* 0x000fe4000bf86270 */
[----:B------:R-:W-:Y:S02]  /*14f80*/  ISETP.LT.AND P3, PT, R6, UR6, !P0 ;  /* 0x0000000606007c0c */ /* 0x000fe4000c761270 */
[----:B------:R-:W-:Y:S01]  /*14f90*/  ISETP.LT.AND P5, PT, R9, UR8, !P0 ;  /* 0x0000000809007c0c */ /* 0x000fe2000c7a1270 */
[----:B------:R-:W-:Y:S01]  /*14fa0*/  IMAD.WIDE R226, R0, 0x4, R224 ;  /* 0x0000000400e27825 */ /* 0x000fe200078e02e0 */
[----:B------:R-:W-:Y:S01]  /*14fb0*/  ISETP.LT.AND P6, PT, R8, UR10, !P0 ;  /* 0x0000000a08007c0c */ /* 0x000fe2000c7c1270 */
[----:B------:R-:W-:Y:S01]  /*14fc0*/  ULDC UR4, c[0x0][0x228] ;  /* 0x00008a0000047ab9 */ /* 0x000fe20000000800 */
[----:B------:R-:W-:Y:S01]  /*14fd0*/  ULDC UR6, c[0x0][0x228] ;  /* 0x00008a0000067ab9 */ /* 0x000fe20000000800 */
[----:B------:R-:W-:Y:S01]  /*14fe0*/  IMAD.WIDE R244, R0, 0x4, R10 ;  /* 0x0000000400f47825 */ /* 0x000fe200078e020a */
[----:B------:R-:W-:Y:S01]  /*14ff0*/  ULDC UR8, c[0x0][0x228] ;  /* 0x00008a0000087ab9 */ /* 0x000fe20000000800 */
[----:B-1----:R-:W3:Y:S01]  /*15000*/  LDL.LU R242, [R1+0x544] ;  /* 0x0005440001f27983 */ /* 0x002ee20000300800 */
[----:B------:R-:W-:Y:S01]  /*15010*/  ULDC UR10, c[0x0][0x228] ;  /* 0x00008a00000a7ab9 */ /* 0x000fe20000000800 */
[----:B------:R-:W-:-:S02]  /*15020*/  IMAD.WIDE R2, R4, 0x4, R148 ;  /* 0x0000000404027825 */ /* 0x000fc400078e0294 */
[----:B------:R-:W4:Y:S04]  /*15030*/  LDL.LU R4, [R1+0x310] ;  /* 0x0003100001047983 */ /* 0x000f280000300800 */
[----:B------:R-:W2:Y:S01]  /*15040*/  LDL.LU R248, [R1+0x400] ;  /* 0x0004000001f87983 */ /* 0x000ea20000300800 */
[----:B------:R-:W-:-:S03]  /*15050*/  IMAD.WIDE R246, R0, 0x4, R150 ;  /* 0x0000000400f67825 */ /* 0x000fc600078e0296 */
[----:B--2---:R1:W-:Y:S04]  /*15060*/  @P1 STG.E desc[UR18][R2.64], R248 ;  /* 0x000000f802001986 */ /* 0x0043e8000c101912 */
[----:B----4-:R2:W-:Y:S01]  /*15070*/  @P3 STG.E desc[UR18][R226.64], R4 ;  /* 0x00000004e2003986 */ /* 0x0105e2000c101912 */
[----:B------:R-:W-:Y:S01]  /*15080*/  ISETP.LT.AND P3, PT, R7, UR4, !P0 ;  /* 0x0000000407007c0c */ /* 0x000fe2000c761270 */
[----:B------:R-:W-:Y:S02]  /*15090*/  ULDC UR4, c[0x0][0x22c] ;  /* 0x00008b0000047ab9 */ /* 0x000fe40000000800 */
[----:B------:R4:W-:Y:S01]  /*150a0*/  @P5 STG.E desc[UR18][R244.64], R250 ;  /* 0x000000faf4005986 */ /* 0x0009e2000c101912 */
[----:B-1----:R-:W-:-:S03]  /*150b0*/  IADD3 R2, R5, 0xc, RZ ;  /* 0x0000000c05027810 */ /* 0x002fc60007ffe0ff */
[----:B------:R1:W-:Y:S01]  /*150c0*/  @P6 STG.E desc[UR18][R246.64], R243 ;  /* 0x000000f3f6006986 */ /* 0x0003e2000c101912 */
[----:B------:R-:W-:Y:S01]  /*150d0*/  ISETP.GE.AND P1, PT, R2, UR4, PT ;  /* 0x0000000402007c0c */ /* 0x000fe2000bf26270 */
[C---:B--2---:R-:W-:Y:S02]  /*150e0*/  VIADD R4, R0.reuse, UR28 ;  /* 0x0000001c00047c36 */ /* 0x044fe40008000000 */
[----:B----4-:R-:W2:Y:S01]  /*150f0*/  LDL.LU R250, [R1+0x404] ;  /* 0x0004040001fa7983 */ /* 0x010ea20000300800 */
[----:B------:R-:W-:Y:S01]  /*15100*/  IMAD.WIDE R2, R0, 0x4, R148 ;  /* 0x0000000400027825 */ /* 0x000fe200078e0294 */
[----:B------:R-:W-:Y:S01]  /*15110*/  ISETP.LT.AND P0, PT, R6, UR6, !P2 ;  /* 0x0000000606007c0c */ /* 0x000fe2000d701270 */
[----:B------:R-:W-:Y:S01]  /*15120*/  ULDC UR4, c[0x0][0x22c] ;  /* 0x00008b0000047ab9 */ /* 0x000fe20000000800 */
[----:B------:R-:W-:Y:S01]  /*15130*/  ISETP.LT.AND P5, PT, R9, UR8, !P2 ;  /* 0x0000000809007c0c */ /* 0x000fe2000d7a1270 */
[----:B-1----:R-:W4:Y:S01]  /*15140*/  LDL.LU R243, [R1+0x314] ;  /* 0x0003140001f37983 */ /* 0x002f220000300800 */
[----:B------:R-:W-:Y:S01]  /*15150*/  ISETP.LT.AND P6, PT, R8, UR10, !P2 ;  /* 0x0000000a08007c0c */ /* 0x000fe2000d7c1270 */
[----:B------:R-:W-:Y:S01]  /*15160*/  VIADD R248, R5, 0xd ;  /* 0x0000000d05f87836 */ /* 0x000fe20000000000 */
[----:B------:R-:W-:Y:S01]  /*15170*/  ULDC UR6, c[0x0][0x228] ;  /* 0x00008a0000067ab9 */ /* 0x000fe20000000800 */
[----:B------:R-:W3:Y:S01]  /*15180*/  LDL.LU R0, [R1+0x210] ;  /* 0x0002100001007983 */ /* 0x000ee20000300800 */
[----:B------:R-:W-:Y:S01]  /*15190*/  IMAD.WIDE R226, R4, 0x4, R224 ;  /* 0x0000000404e27825 */ /* 0x000fe200078e02e0 */
[----:B------:R-:W-:Y:S01]  /*151a0*/  ULDC UR8, c[0x0][0x228] ;  /* 0x00008a0000087ab9 */ /* 0x000fe20000000800 */
[----:B------:R-:W-:-:S02]  /*151b0*/  ULDC UR10, c[0x0][0x228] ;  /* 0x00008a00000a7ab9 */ /* 0x000fc40000000800 */
[----:B------:R-:W-:-:S04]  /*151c0*/  IMAD.WIDE R244, R4, 0x4, R10 ;  /* 0x0000000404f47825 */ /* 0x000fc800078e020a */
[----:B------:R-:W-:Y:S01]  /*151d0*/  IMAD.WIDE R246, R4, 0x4, R150 ;  /* 0x0000000404f67825 */ /* 0x000fe200078e0296 */
[----:B---3--:R-:W-:Y:S01]  /*151e0*/  @P3 STG.E desc[UR18][R2.64], R0 ;  /* 0x0000000002003986 */ /* 0x008fe2000c101912 */
[----:B------:R-:W-:Y:S01]  /*151f0*/  ISETP.GE.AND P3, PT, R248, UR4, PT ;  /* 0x00000004f8007c0c */ /* 0x000fe2000bf66270 */
[----:B------:R-:W-:Y:S02]  /*15200*/  ULDC UR4, c[0x0][0x228] ;  /* 0x00008a0000047ab9 */ /* 0x000fe40000000800 */
[----:B------:R-:W-:Y:S04]  /*15210*/  @P0 STG.E desc[UR18][R226.64], R251 ;  /* 0x000000fbe2000986 */ /* 0x000fe8000c101912 */
[----:B------:R1:W-:Y:S04]  /*15220*/  @P5 STG.E desc[UR18][R244.64], R249 ;  /* 0x000000f9f4005986 */ /* 0x0003e8000c101912 */
[----:B------:R-:W3:Y:S04]  /*15230*/  LDL.LU R248, [R1+0x14] ;  /* 0x0000140001f87983 */ /* 0x000ee80000300800 */
[----:B------:R2:W-:Y:S04]  /*15240*/  @P6 STG.E desc[UR18][R246.64], R242 ;  /* 0x000000f2f6006986 */ /* 0x0005e8000c101912 */
[----:B-1----:R-:W3:Y:S04]  /*15250*/  LDL.LU R249, [R1+0x214] ;  /* 0x0002140001f97983 */ /* 0x002ee80000300800 */
[----:B--2---:R-:W2:Y:S04]  /*15260*/  LDL.LU R247, [R1+0x114] ;  /* 0x0001140001f77983 */ /* 0x004ea80000300800 */
[----:B------:R-:W3:Y:S01]  /*15270*/  LDL.LU R242, [R1+0x558] ;  /* 0x0005580001f27983 */ /* 0x000ee20000300800 */
[----:B------:R-:W-:Y:S01]  /*15280*/  ISETP.LT.AND P2, PT, R7, UR4, !P2 ;  /* 0x0000000407007c0c */ /* 0x000fe2000d741270 */
[----:B------:R-:W-:-:S02]  /*15290*/  ULDC UR4, c[0x0][0x228] ;  /* 0x00008a0000047ab9 */ /* 0x000fc40000000800 */
[----:B------:R-:W-:Y:S01]  /*152a0*/  ISETP.LT.AND P0, PT, R6, UR4, !P4 ;  /* 0x0000000406007c0c */ /* 0x000fe2000e701270 */
[C---:B------:R-:W-:Y:S01]  /*152b0*/  VIADD R0, R4.reuse, UR28 ;  /* 0x0000001c04007c36 */ /* 0x040fe20008000000 */
[----:B------:R-:W-:Y:S01]  /*152c0*/  ULDC UR4, c[0x0][0x228] ;  /* 0x00008a0000047ab9 */ /* 0x000fe20000000800 */
[----:B------:R-:W-:Y:S01]  /*152d0*/  IMAD.WIDE R2, R4, 0x4, R148 ;  /* 0x0000000404027825 */ /* 0x000fe200078e0294 */
[----:B------:R-:W-:Y:S01]  /*152e0*/  ISETP.LT.AND P6, PT, R9, UR6, !P4 ;  /* 0x0000000609007c0c */ /* 0x000fe2000e7c1270 */
[----:B------:R-:W3:Y:S02]  /*152f0*/  LDL.LU R251, [R1+0x548] ;  /* 0x0005480001fb7983 */ /* 0x000ee40000300800 */
[----:B------:R-:W-:Y:S01]  /*15300*/  VIADD R244, R5, 0xe ;  /* 0x0000000e05f47836 */ /* 0x000fe20000000000 */
[----:B------:R-:W-:Y:S01]  /*15310*/  ISETP.LT.AND P5, PT, R8, UR4, !P4 ;  /* 0x0000000408007c0c */ /* 0x000fe2000e7a1270 */
[----:B------:R-:W-:Y:S01]  /*15320*/  IMAD.WIDE R226, R0, 0x4, R224 ;  /* 0x0000000400e27825 */ /* 0x000fe200078e02e0 */
[----:B------:R-:W-:Y:S01]  /*15330*/  ULDC UR4, c[0x0][0x22c] ;  /* 0x00008b0000047ab9 */ /* 0x000fe20000000800 */
[----:B------:R1:W-:Y:S01]  /*15340*/  @P2 STG.E desc[UR18][R2.64], R250 ;  /* 0x000000fa02002986 */ /* 0x0003e2000c101912 */
[----:B------:R-:W-:Y:S01]  /*15350*/  ISETP.GE.AND P2, PT, R244, UR4, PT ;  /* 0x00000004f4007c0c */ /* 0x000fe2000bf46270 */
[----:B------:R-:W-:Y:S01]  /*15360*/  ULDC UR4, c[0x0][0x228] ;  /* 0x00008a0000047ab9 */ /* 0x000fe20000000800 */
[----:B------:R-:W-:Y:S01]  /*15370*/  ISETP.LT.AND P4, PT, R7, UR8, !P4 ;  /* 0x0000000807007c0c */ /* 0x000fe2000e781270 */
[----:B----4-:R4:W-:Y:S01]  /*15380*/  @P0 STG.E desc[UR18][R226.64], R243 ;  /* 0x000000f3e2000986 */ /* 0x0109e2000c101912 */
[----:B------:R-:W-:-:S02]  /*15390*/  ISETP.LT.AND P0, PT, R6, UR4, !P1 ;  /* 0x0000000406007c0c */ /* 0x000fc4000cf01270 */
[C---:B------:R-:W-:Y:S01]  /*153a0*/  IADD3 R4, R0.reuse, UR28, RZ ;  /* 0x0000001c00047c10 */ /* 0x040fe2000fffe0ff */
[----:B------:R-:W-:Y:S01]  /*153b0*/  ULDC UR6, c[0x0][0x228] ;  /* 0x00008a0000067ab9 */ /* 0x000fe20000000800 */
[C---:B-1----:R-:W-:Y:S01]  /*153c0*/  IMAD.WIDE R2, R0.reuse, 0x4, R10 ;  /* 0x0000000400027825 */ /* 0x042fe200078e020a */
[----:B------:R-:W3:Y:S01]  /*153d0*/  LDL.LU R250, [R1+0x408] ;  /* 0x0004080001fa7983 */ /* 0x000ee20000300800 */
[----:B------:R-:W-:Y:S01]  /*153e0*/  ULDC UR4, c[0x0][0x228] ;  /* 0x00008a0000047ab9 */ /* 0x000fe20000000800 */
[----:B------:R-:W-:Y:S01]  /*153f0*/  ULDC UR8, c[0x0][0x228] ;  /* 0x00008a0000087ab9 */ /* 0x000fe20000000800 */
[C---:B----4-:R-:W-:Y:S01]  /*15400*/  IMAD.WIDE R226, R0.reuse, 0x4, R150 ;  /* 0x0000000400e27825 */ /* 0x050fe200078e0296 */
[----:B------:R-:W4:Y:S03]  /*15410*/  LDL.LU R243, [R1+0x318] ;  /* 0x0003180001f37983 */ /* 0x000f260000300800 */
[----:B------:R-:W-:-:S04]  /*15420*/  IMAD.WIDE R244, R0, 0x4, R148 ;  /* 0x0000000400f47825 */ /* 0x000fc800078e0294 */
[C---:B------:R-:W-:Y:S01]  /*15430*/  VIADD R0, R4.reuse, UR28 ;  /* 0x0000001c04007c36 */ /* 0x040fe20008000000 */
[----:B--2---:R1:W-:Y:S04]  /*15440*/  @P6 STG.E desc[UR18][R2.64], R247 ;  /* 0x000000f702006986 */ /* 0x0043e8000c101912 */
[----:B---3--:R2:W-:Y:S04]  /*15450*/  @P5 STG.E desc[UR18][R226.64], R248 ;  /* 0x000000f8e2005986 */ /* 0x0085e8000c101912 */
[----:B------:R3:W-:Y:S01]  /*15460*/  @P4 STG.E desc[UR18][R244.64], R249 ;  /* 0x000000f9f4004986 */ /* 0x0007e2000c101912 */
[----:B-1----:R-:W-:-:S04]  /*15470*/  IMAD.WIDE R2, R4, 0x4, R224 ;  /* 0x0000000404027825 */ /* 0x002fc800078e02e0 */
[C---:B--2---:R-:W-:Y:S01]  /*15480*/  IMAD.WIDE R226, R4.reuse, 0x4, R150 ;  /* 0x0000000404e27825 */ /* 0x044fe200078e0296 */
[----:B------:R1:W-:Y:S03]  /*15490*/  @P0 STG.E desc[UR18][R2.64], R242 ;  /* 0x000000f202000986 */ /* 0x0003e6000c101912 */
[C---:B---3--:R-:W-:Y:S01]  /*154a0*/  IMAD.WIDE R244, R4.reuse, 0x4, R148 ;  /* 0x0000000404f47825 */ /* 0x048fe200078e0294 */
[----:B------:R-:W2:Y:S04]  /*154b0*/  LDL.LU R249, [R1+0x118] ;  /* 0x0001180001f97983 */ /* 0x000ea80000300800 */
[----:B-1----:R-:W3:Y:S01]  /*154c0*/  LDL.LU R242, [R1+0x18] ;  /* 0x0000180001f27983 */ /* 0x002ee20000300800 */
[----:B------:R-:W-:-:S03]  /*154d0*/  IMAD.WIDE R2, R4, 0x4, R10 ;  /* 0x0000000404027825 */ /* 0x000fc600078e020a */
[----:B------:R-:W4:Y:S01]  /*154e0*/  LDL.LU R4, [R1+0x538] ;  /* 0x0005380001047983 */ /* 0x000f220000300800 */
[----:B------:R-:W-:Y:S02]  /*154f0*/  ISETP.LT.AND P4, PT, R9, UR4, !P1 ;  /* 0x0000000409007c0c */ /* 0x000fe4000cf81270 */
[----:B------:R-:W-:Y:S01]  /*15500*/  ISETP.LT.AND P6, PT, R6, UR10, !P3 ;  /* 0x0000000a06007c0c */ /* 0x000fe2000dfc1270 */
[----:B------:R-:W-:Y:S01]  /*15510*/  VIADD R248, R5, 0xf ;  /* 0x0000000f05f87836 */ /* 0x000fe20000000000 */
[----:B------:R-:W-:Y:S01]  /*15520*/  ISETP.LT.AND P5, PT, R8, UR6, !P1 ;  /* 0x0000000608007c0c */ /* 0x000fe2000cfa1270 */
[----:B------:R-:W-:Y:S01]  /*15530*/  IMAD.WIDE R246, R0, 0x4, R224 ;  /* 0x0000000400f67825 */ /* 0x000fe200078e02e0 */
[----:B------:R-:W-:Y:S01]  /*15540*/  ISETP.LT.AND P1, PT, R7, UR8, !P1 ;  /* 0x0000000807007c0c */ /* 0x000fe2000cf21270 */
[----:B------:R-:W-:Y:S01]  /*15550*/  ULDC UR4, c[0x0][0x22c] ;  /* 0x00008b0000047ab9 */ /* 0x000fe20000000800 */
[----:B------:R-:W-:Y:S01]  /*15560*/  ULDC UR6, c[0x0][0x228] ;  /* 0x00008a0000067ab9 */ /* 0x000fe20000000800 */
[----:B------:R-:W-:Y:S01]  /*15570*/  ISETP.GE.AND P0, PT, R248, UR4, PT ;  /* 0x00000004f8007c0c */ /* 0x000fe2000bf06270 */
[----:B------:R-:W-:Y:S01]  /*15580*/  ULDC UR4, c[0x0][0x228] ;  /* 0x00008a0000047ab9 */ /* 0x000fe20000000800 */
[----:B------:R-:W3:Y:S01]  /*15590*/  LDL.LU R248, [R1+0x55c] ;  /* 0x00055c0001f87983 */ /* 0x000ee20000300800 */
[----:B------:R-:W-:Y:S01]  /*155a0*/  ULDC UR8, c[0x0][0x228] ;  /* 0x00008a0000087ab9 */ /* 0x000fe20000000800 */
[----:B------:R-:W-:-:S02]  /*155b0*/  ULDC UR10, c[0x0][0x228] ;  /* 0x00008a00000a7ab9 */ /* 0x000fc40000000800 */
[----:B----4-:R-:W-:Y:S04]  /*155c0*/  @P4 STG.E desc[UR18][R2.64], R4 ;  /* 0x0000000402004986 */ /* 0x010fe8000c101912 */
[----:B------:R-:W-:Y:S04]  /*155d0*/  @P5 STG.E desc[UR18][R226.64], R251 ;  /* 0x000000fbe2005986 */ /* 0x000fe8000c101912 */
[----:B------:R1:W-:Y:S04]  /*155e0*/  @P1 STG.E desc[UR18][R244.64], R250 ;  /* 0x000000faf4001986 */ /* 0x0003e8000c101912 */
[----:B------:R4:W-:Y:S04]  /*155f0*/  @P6 STG.E desc[UR18][R246.64], R243 ;  /* 0x000000f3f6006986 */ /* 0x0009e8000c101912 */
[----:B-1----:R-:W3:Y:S04]  /*15600*/  LDL.LU R250, [R1+0x53c] ;  /* 0x00053c0001fa7983 */ /* 0x002ee80000300800 */
[----:B----4-:R-:W4:Y:S04]  /*15610*/  LDL.LU R247, [R1+0x218] ;  /* 0x0002180001f77983 */ /* 0x010f280000300800 */
[----:B------:R-:W4:Y:S01]  /*15620*/  LDL.LU R243, [R1+0x54c] ;  /* 0x00054c0001f37983 */ /* 0x000f220000300800 */
[----:B------:R-:W-:Y:S01]  /*15630*/  ISETP.LT.AND P1, PT, R9, UR4, !P3 ;  /* 0x0000000409007c0c */ /* 0x000fe2000df21270 */
[----:B------:R-:W-:-:S02]  /*15640*/  ULDC UR4, c[0x0][0x228] ;  /* 0x00008a0000047ab9 */ /* 0x000fc40000000800 */
[----:B------:R-:W-:Y:S01]  /*15650*/  ISETP.LT.AND P4, PT, R8, UR4, !P3 ;  /* 0x0000000408007c0c */ /* 0x000fe2000df81270 */
[----:B------:R-:W-:Y:S01]  /*15660*/  IMAD.WIDE R226, R0, 0x4, R10 ;  /* 0x0000000400e27825 */ /* 0x000fe200078e020a */
[----:B------:R-:W-:Y:S01]  /*15670*/  ISETP.LT.AND P3, PT, R7, UR6, !P3 ;  /* 0x0000000607007c0c */ /* 0x000fe2000df61270 */
[----:B------:R-:W-:Y:S02]  /*15680*/  ULDC UR4, c[0x0][0x22c] ;  /* 0x00008b0000047ab9 */ /* 0x000fe40000000800 */
[----:B------:R-:W-:Y:S01]  /*15690*/  VIADD R244, R5, 0x10 ;  /* 0x0000001005f47836 */ /* 0x000fe20000000000 */
[----:B------:R-:W-:Y:S01]  /*156a0*/  ISETP.LT.AND P5, PT, R6, UR8, !P2 ;  /* 0x0000000806007c0c */ /* 0x000fe2000d7a1270 */
[----:B------:R-:W-:Y:S01]  /*156b0*/  IMAD.WIDE R2, R0, 0x4, R150 ;  /* 0x0000000400027825 */ /* 0x000fe200078e0296 */
[----:B------:R-:W-:Y:S01]  /*156c0*/  ISETP.LT.AND P6, PT, R9, UR10, !P2 ;  /* 0x0000000a09007c0c */ /* 0x000fe2000d7c1270 */
[----:B------:R-:W-:Y:S01]  /*156d0*/  ULDC UR6, c[0x0][0x228] ;  /* 0x00008a0000067ab9 */ /* 0x000fe20000000800 */
[----:B--2---:R1:W-:Y:S01]  /*156e0*/  @P1 STG.E desc[UR18][R226.64], R249 ;  /* 0x000000f9e2001986 */ /* 0x0043e2000c101912 */
[----:B------:R-:W-:Y:S01]  /*156f0*/  ISETP.GE.AND P1, PT, R244, UR4, PT ;  /* 0x00000004f4007c0c */ /* 0x000fe2000bf26270 */
[----:B------:R-:W-:Y:S01]  /*15700*/  VIADD R4, R0, UR28 ;  /* 0x0000001c00047c36 */ /* 0x000fe20008000000 */
[----:B------:R-:W-:Y:S01]  /*15710*/  ULDC UR4, c[0x0][0x228] ;  /* 0x00008a0000047ab9 */ /* 0x000fe20000000800 */
[----:B---3--:R2:W-:Y:S01]  /*15720*/  @P4 STG.E desc[UR18][R2.64], R242 ;  /* 0x000000f202004986 */ /* 0x0085e2000c101912 */
[----:B------:R-:W-:Y:S01]  /*15730*/  ISETP.LT.AND P4, PT, R8, UR4, !P2 ;  /* 0x0000000408007c0c */ /* 0x000fe2000d781270 */
[----:B------:R-:W-:Y:S01]  /*15740*/  IMAD.WIDE R244, R4, 0x4, R10 ;  /* 0x0000000404f47825 */ /* 0x000fe200078e020a */
[----:B------:R-:W-:Y:S01]  /*15750*/  ULDC UR4, c[0x0][0x228] ;  /* 0x00008a0000047ab9 */ /* 0x000fe20000000800 */
[----:B------:R-:W-:Y:S01]  /*15760*/  ULDC UR8, c[0x0][0x228] ;  /* 0x00008a0000087ab9 */ /* 0x000fe20000000800 */
[----:B------:R-:W-:Y:S01]  /*15770*/  ULDC UR10, c[0x0][0x228] ;  /* 0x00008a00000a7ab9 */ /* 0x000fe20000000800 */
[----:B-1----:R-:W-:-:S04]  /*15780*/  IMAD.WIDE R226, R0, 0x4, R148 ;  /* 0x0000000400e27825 */ /* 0x002fc800078e0294 */
[C---:B--2---:R-:W-:Y:S01]  /*15790*/  IMAD.WIDE R2, R4.reuse, 0x4, R224 ;  /* 0x0000000404027825 */ /* 0x044fe200078e02e0 */
[----:B------:R-:W2:Y:S01]  /*157a0*/  LDL.LU R242, [R1+0x40c] ;  /* 0x00040c0001f27983 */ /* 0x000ea20000300800 */
[----:B------:R-:W-:-:S03]  /*157b0*/  IADD3 R0, R4, UR28, RZ ;  /* 0x0000001c04007c10 */ /* 0x000fc6000fffe0ff */
[----:B------:R-:W3:Y:S04]  /*157c0*/  LDL.LU R251, [R1+0x11c] ;  /* 0x00011c0001fb7983 */ /* 0x000ee80000300800 */
[----:B------:R-:W3:Y:S04]  /*157d0*/  LDL.LU R249, [R1+0x1c] ;  /* 0x00001c0001f97983 */ /* 0x000ee80000300800 */
[----:B----4-:R-:W-:Y:S04]  /*157e0*/  @P3 STG.E desc[UR18][R226.64], R247 ;  /* 0x000000f7e2003986 */ /* 0x010fe8000c101912 */
[----:B------:R1:W-:Y:S04]  /*157f0*/  @P5 STG.E desc[UR18][R2.64], R248 ;  /* 0x000000f802005986 */ /* 0x0003e8000c101912 */
[----:B------:R-:W-:Y:S01]  /*15800*/  @P6 STG.E desc[UR18][R244.64], R250 ;  /* 0x000000faf4006986 */ /* 0x000fe2000c101912 */
[----:B-1----:R-:W-:-:S05]  /*15810*/  IMAD.WIDE R2, R4, 0x4, R150 ;  /* 0x0000000404027825 */ /* 0x002fca00078e0296 */
[----:B------:R1:W-:Y:S04]  /*15820*/  @P4 STG.E desc[UR18][R2.64], R243 ;  /* 0x000000f302004986 */ /* 0x0003e8000c101912 */
[----:B-1----:R-:W4:Y:S01]  /*15830*/  LDL.LU R243, [R1+0x21c] ;  /* 0x00021c0001f37983 */ /* 0x002f220000300800 */
[----:B------:R-:W-:-:S03]  /*15840*/  IMAD.WIDE R2, R4, 0x4, R148 ;  /* 0x0000000404027825 */ /* 0x000fc600078e0294 */
[----:B------:R-:W4:Y:S04]  /*15850*/  LDL.LU R250, [R1+0x570] ;  /* 0x0005700001fa7983 */ /* 0x000f280000300800 */
[----:B------:R-:W3:Y:S01]  /*15860*/  LDL.LU R4, [R1+0x31c] ;  /* 0x00031c0001047983 */ /* 0x000ee20000300800 */
        /* <DEDUP_REMOVED lines=8> */
[----:B------:R-:W-:Y:S01]  /*158f0*/  IMAD.WIDE R244, R0, 0x4, R10 ;  /* 0x0000000400f47825 */ /* 0x000fe200078e020a */
[----:B------:R-:W-:Y:S01]  /*15900*/  ISETP.GE.AND P4, PT, R248, UR4, PT ;  /* 0x00000004f8007c0c */ /* 0x000fe2000bf86270 */
[----:B------:R-:W-:Y:S01]  /*15910*/  ULDC UR4, c[0x0][0x228] ;  /* 0x00008a0000047ab9 */ /* 0x000fe20000000800 */
[----:B------:R-:W-:Y:S01]  /*15920*/  ULDC UR8, c[0x0][0x228] ;  /* 0x00008a0000087ab9 */ /* 0x000fe20000000800 */
[----:B--2---:R1:W-:Y:S01]  /*15930*/  @P2 STG.E desc[UR18][R2.64], R242 ;  /* 0x000000f202002986 */ /* 0x0043e2000c101912 */
[----:B------:R-:W-:Y:S01]  /*15940*/  IMAD.WIDE R246, R0, 0x4, R150 ;  /* 0x0000000400f67825 */ /* 0x000fe200078e0296 */
[----:B------:R-:W-:-:S03]  /*15950*/  ULDC UR10, c[0x0][0x228] ;  /* 0x00008a00000a7ab9 */ /* 0x000fc60000000800 */
[----:B-1----:R-:W-:Y:S01]  /*15960*/  VIADD R2, R5, 0x12 ;  /* 0x0000001205027836 */ /* 0x002fe20000000000 */
[----:B------:R-:W2:Y:S04]  /*15970*/  LDL.LU R242, [R1+0x560] ;  /* 0x0005600001f27983 */ /* 0x000ea80000300800 */
[----:B---3--:R1:W-:Y:S01]  /*15980*/  @P3 STG.E desc[UR18][R226.64], R4 ;  /* 0x00000004e2003986 */ /* 0x0083e2000c101912 */
[----:B------:R-:W-:Y:S01]  /*15990*/  ISETP.LT.AND P3, PT, R7, UR4, !P0 ;  /* 0x0000000407007c0c */ /* 0x000fe2000c761270 */
[----:B------:R-:W-:Y:S02]  /*159a0*/  ULDC UR4, c[0x0][0x22c] ;  /* 0x00008b0000047ab9 */ /* 0x000fe40000000800 */
[----:B------:R3:W-:Y:S01]  /*159b0*/  @P5 STG.E desc[UR18][R244.64], R251 ;  /* 0x000000fbf4005986 */ /* 0x0007e2000c101912 */
[----:B------:R-:W-:Y:S01]  /*159c0*/  ISETP.GE.AND P2, PT, R2, UR4, PT ;  /* 0x0000000402007c0c */ /* 0x000fe2000bf46270 */
[----:B------:R-:W-:-:S04]  /*159d0*/  IMAD.WIDE R2, R0, 0x4, R148 ;  /* 0x0000000400027825 */ /* 0x000fc800078e0294 */
[----:B-1----:R-:W-:Y:S01]  /*159e0*/  VIADD R4, R0, UR28 ;  /* 0x0000001c00047c36 */ /* 0x002fe20008000000 */
[----:B------:R1:W-:Y:S04]  /*159f0*/  @P6 STG.E desc[UR18][R246.64], R249 ;  /* 0x000000f9f6006986 */ /* 0x0003e8000c101912 */
[----:B---3--:R-:W3:Y:S01]  /*15a00*/  LDL.LU R251, [R1+0x410] ;  /* 0x0004100001fb7983 */ /* 0x008ee20000300800 */
[----:B------:R-:W-:Y:S02]  /*15a10*/  ISETP.LT.AND P0, PT, R6, UR6, !P1 ;  /* 0x0000000606007c0c */ /* 0x000fe4000cf01270 */
[----:B------:R-:W-:Y:S01]  /*15a20*/  ISETP.LT.AND P5, PT, R9, UR8, !P1 ;  /* 0x0000000809007c0c */ /* 0x000fe2000cfa1270 */
[----:B------:R-:W-:Y:S01]  /*15a30*/  VIADD R248, R5, 0x13 ;  /* 0x0000001305f87836 */ /* 0x000fe20000000000 */
[----:B------:R-:W-:Y:S01]  /*15a40*/  ISETP.LT.AND P6, PT, R8, UR10, !P1 ;  /* 0x0000000a08007c0c */ /* 0x000fe2000cfc1270 */
[----:B------:R-:W-:Y:S01]  /*15a50*/  IMAD.WIDE R226, R4, 0x4, R224 ;  /* 0x0000000404e27825 */ /* 0x000fe200078e02e0 */
[----:B----4-:R4:W-:Y:S01]  /*15a60*/  @P3 STG.E desc[UR18][R2.64], R243 ;  /* 0x000000f302003986 */ /* 0x0109e2000c101912 */
[----:B------:R-:W-:Y:S01]  /*15a70*/  ULDC UR4, c[0x0][0x22c] ;  /* 0x00008b0000047ab9 */ /* 0x000fe20000000800 */
[----:B------:R-:W-:-:S02]  /*15a80*/  ULDC UR6, c[0x0][0x228] ;  /* 0x00008a0000067ab9 */ /* 0x000fc40000000800 */
[----:B-1----:R-:W3:Y:S01]  /*15a90*/  LDL.LU R249, [R1+0x320] ;  /* 0x0003200001f97983 */ /* 0x002ee20000300800 */
[C---:B------:R-:W-:Y:S01]  /*15aa0*/  IMAD.WIDE R244, R4.reuse, 0x4, R10 ;  /* 0x0000000404f47825 */ /* 0x040fe200078e020a */
[----:B------:R-:W-:Y:S01]  /*15ab0*/  ULDC UR8, c[0x0][0x228] ;  /* 0x00008a0000087ab9 */ /* 0x000fe20000000800 */
[----:B------:R-:W-:Y:S01]  /*15ac0*/  ULDC UR10, c[0x0][0x228] ;  /* 0x00008a00000a7ab9 */ /* 0x000fe20000000800 */
[----:B------:R-:W2:Y:S01]  /*15ad0*/  LDL.LU R0, [R1+0x580] ;  /* 0x0005800001007983 */ /* 0x000ea20000300800 */
[----:B------:R-:W-:-:S03]  /*15ae0*/  IMAD.WIDE R246, R4, 0x4, R150 ;  /* 0x0000000404f67825 */ /* 0x000fc600078e0296 */
[----:B----4-:R-:W4:Y:S01]  /*15af0*/  LDL.LU R243, [R1+0x220] ;  /* 0x0002200001f37983 */ /* 0x010f220000300800 */
[----:B------:R-:W-:Y:S01]  /*15b00*/  ISETP.GE.AND P3, PT, R248, UR4, PT ;  /* 0x00000004f8007c0c */ /* 0x000fe2000bf66270 */
[----:B------:R-:W-:Y:S02]  /*15b10*/  ULDC UR4, c[0x0][0x228] ;  /* 0x00008a0000047ab9 */ /* 0x000fe40000000800 */
[----:B------:R-:W4:Y:S01]  /*15b20*/  LDL.LU R248, [R1+0x120] ;  /* 0x0001200001f87983 */ /* 0x000f220000300800 */
[----:B------:R-:W-:Y:S01]  /*15b30*/  ISETP.LT.AND P1, PT, R7, UR4, !P1 ;  /* 0x0000000407007c0c */ /* 0x000fe2000cf21270 */
[----:B------:R-:W-:Y:S01]  /*15b40*/  ULDC UR4, c[0x0][0x228] ;  /* 0x00008a0000047ab9 */ /* 0x000fe20000000800 */
[----:B------:R-:W-:Y:S01]  /*15b50*/  IMAD.WIDE R2, R4, 0x4, R148 ;  /* 0x0000000404027825 */ /* 0x000fe200078e0294 */
[----:B--2---:R-:W-:Y:S04]  /*15b60*/  @P0 STG.E desc[UR18][R226.64], R0 ;  /* 0x00000000e2000986 */ /* 0x004fe8000c101912 */
[----:B------:R1:W-:Y:S04]  /*15b70*/  @P5 STG.E desc[UR18][R244.64], R250 ;  /* 0x000000faf4005986 */ /* 0x0003e8000c101912 */
[----:B------:R2:W-:Y:S04]  /*15b80*/  @P6 STG.E desc[UR18][R246.64], R242 ;  /* 0x000000f2f6006986 */ /* 0x0005e8000c101912 */
[----:B-1----:R-:W4:Y:S04]  /*15b90*/  LDL.LU R250, [R1+0x20] ;  /* 0x0000200001fa7983 */ /* 0x002f280000300800 */
[----:B--2---:R-:W2:Y:S01]  /*15ba0*/  LDL.LU R242, [R1+0x584] ;  /* 0x0005840001f27983 */ /* 0x004ea20000300800 */
[----:B------:R-:W-:Y:S01]  /*15bb0*/  ISETP.LT.AND P0, PT, R6, UR4, !P4 ;  /* 0x0000000406007c0c */ /* 0x000fe2000e701270 */
[----:B------:R-:W-:Y:S01]  /*15bc0*/  VIADD R0, R4, UR28 ;  /* 0x0000001c04007c36 */ /* 0x000fe20008000000 */
[----:B------:R-:W-:Y:S01]  /*15bd0*/  ULDC UR4, c[0x0][0x228] ;  /* 0x00008a0000047ab9 */ /* 0x000fe20000000800 */
[----:B------:R-:W-:-:S02]  /*15be0*/  IADD3 R244, R5, 0x14, RZ ;  /* 0x0000001405f47810 */ /* 0x000fc40007ffe0ff */
[----:B------:R-:W-:Y:S01]  /*15bf0*/  ISETP.LT.AND P6, PT, R9, UR6, !P4 ;  /* 0x0000000609007c0c */ /* 0x000fe2000e7c1270 */
[----:B------:R-:W-:Y:S01]  /*15c00*/  IMAD.WIDE R226, R0, 0x4, R224 ;  /* 0x0000000400e27825 */ /* 0x000fe200078e02e0 */
[----:B------:R-:W-:Y:S01]  /*15c10*/  ISETP.LT.AND P5, PT, R8, UR4, !P4 ;  /* 0x0000000408007c0c */ /* 0x000fe2000e7a1270 */
[----:B------:R-:W-:Y:S01]  /*15c20*/  ULDC UR4, c[0x0][0x22c] ;  /* 0x00008b0000047ab9 */ /* 0x000fe20000000800 */
[----:B---3--:R1:W-:Y:S01]  /*15c30*/  @P1 STG.E desc[UR18][R2.64], R251 ;  /* 0x000000fb02001986 */ /* 0x0083e2000c101912 */
[----:B------:R-:W-:Y:S01]  /*15c40*/  ISETP.GE.AND P1, PT, R244, UR4, PT ;  /* 0x00000004f4007c0c */ /* 0x000fe2000bf26270 */
[----:B------:R-:W-:Y:S01]  /*15c50*/  ULDC UR4, c[0x0][0x228] ;  /* 0x00008a0000047ab9 */ /* 0x000fe20000000800 */
[----:B------:R-:W-:Y:S01]  /*15c60*/  ISETP.LT.AND P4, PT, R7, UR8, !P4 ;  /* 0x0000000807007c0c */ /* 0x000fe2000e781270 */
[----:B------:R3:W-:Y:S01]  /*15c70*/  @P0 STG.E desc[UR18][R226.64], R249 ;  /* 0x000000f9e2000986 */ /* 0x0007e2000c101912 */
[----:B------:R-:W-:Y:S01]  /*15c80*/  ISETP.LT.AND P0, PT, R6, UR4, !P2 ;  /* 0x0000000406007c0c */ /* 0x000fe2000d701270 */
[C---:B------:R-:W-:Y:S01]  /*15c90*/  VIADD R4, R0.reuse, UR28 ;  /* 0x0000001c00047c36 */ /* 0x040fe20008000000 */
[----:B------:R-:W-:Y:S01]  /*15ca0*/  ULDC UR4, c[0x0][0x228] ;  /* 0x00008a0000047ab9 */ /* 0x000fe20000000800 */
[----:B------:R-:W-:Y:S01]  /*15cb0*/  ULDC UR6, c[0x0][0x228] ;  /* 0x00008a0000067ab9 */ /* 0x000fe20000000800 */
[----:B-1----:R-:W-:Y:S01]  /*15cc0*/  IMAD.WIDE R2, R0, 0x4, R10 ;  /* 0x0000000400027825 */ /* 0x002fe200078e020a */
[----:B------:R-:W2:Y:S01]  /*15cd0*/  LDL.LU R251, [R1+0x574] ;  /* 0x0005740001fb7983 */ /* 0x000ea20000300800 */
[----:B------:R-:W-:-:S02]  /*15ce0*/  ULDC UR8, c[0x0][0x228] ;  /* 0x00008a0000087ab9 */ /* 0x000fc40000000800 */
[C---:B---3--:R-:W-:Y:S01]  /*15cf0*/  IMAD.WIDE R226, R0.reuse, 0x4, R150 ;  /* 0x0000000400e27825 */ /* 0x048fe200078e0296 */
[----:B----4-:R1:W-:Y:S03]  /*15d00*/  @P6 STG.E desc[UR18][R2.64], R243 ;  /* 0x000000f302006986 */ /* 0x0103e6000c101912 */
[----:B------:R-:W-:Y:S01]  /*15d10*/  IMAD.WIDE R244, R0, 0x4, R148 ;  /* 0x0000000400f47825 */ /* 0x000fe200078e0294 */
[----:B------:R-:W3:Y:S04]  /*15d20*/  LDL.LU R249, [R1+0x564] ;  /* 0x0005640001f97983 */ /* 0x000ee80000300800 */
[----:B------:R4:W-:Y:S01]  /*15d30*/  @P5 STG.E desc[UR18][R226.64], R248 ;  /* 0x000000f8e2005986 */ /* 0x0009e2000c101912 */
[----:B-1----:R-:W-:-:S03]  /*15d40*/  IMAD.WIDE R2, R4, 0x4, R224 ;  /* 0x0000000404027825 */ /* 0x002fc600078e02e0 */
[----:B------:R-:W3:Y:S01]  /*15d50*/  LDL.LU R243, [R1+0x324] ;  /* 0x0003240001f37983 */ /* 0x000ee20000300800 */
[C---:B------:R-:W-:Y:S02]  /*15d60*/  VIADD R0, R4.reuse, UR28 ;  /* 0x0000001c04007c36 */ /* 0x040fe40008000000 */
[C---:B----4-:R-:W-:Y:S01]  /*15d70*/  IMAD.WIDE R226, R4.reuse, 0x4, R150 ;  /* 0x0000000404e27825 */ /* 0x050fe200078e0296 */
[----:B------:R1:W-:Y:S04]  /*15d80*/  @P4 STG.E desc[UR18][R244.64], R250 ;  /* 0x000000faf4004986 */ /* 0x0003e8000c101912 */
[----:B--2---:R2:W-:Y:S04]  /*15d90*/  @P0 STG.E desc[UR18][R2.64], R242 ;  /* 0x000000f202000986 */ /* 0x0045e8000c101912 */
[----:B-1----:R-:W4:Y:S01]  /*15da0*/  LDL.LU R250, [R1+0x224] ;  /* 0x0002240001fa7983 */ /* 0x002f220000300800 */
[----:B------:R-:W-:-:S03]  /*15db0*/  IMAD.WIDE R244, R4, 0x4, R148 ;  /* 0x0000000404f47825 */ /* 0x000fc600078e0294 */
[----:B--2---:R-:W2:Y:S01]  /*15dc0*/  LDL.LU R242, [R1+0x124] ;  /* 0x0001240001f27983 */ /* 0x004ea20000300800 */
[----:B------:R-:W-:-:S03]  /*15dd0*/  IMAD.WIDE R2, R4, 0x4, R10 ;  /* 0x0000000404027825 */ /* 0x000fc600078e020a */
[----:B------:R-:W4:Y:S01]  /*15de0*/  LDL.LU R4, [R1+0x414] ;  /* 0x0004140001047983 */ /* 0x000f220000300800 */
[----:B------:R-:W-:Y:S01]  /*15df0*/  ISETP.LT.AND P4, PT, R9, UR4, !P2 ;  /* 0x0000000409007c0c */ /* 0x000fe2000d781270 */
[----:B------:R-:W-:Y:S01]  /*15e00*/  VIADD R248, R5, 0x15 ;  /* 0x0000001505f87836 */ /* 0x000fe20000000000 */
[----:B------:R-:W-:Y:S01]  /*15e10*/  ISETP.LT.AND P5, PT, R8, UR6, !P2 ;  /* 0x0000000608007c0c */ /* 0x000fe2000d7a1270 */
[----:B------:R-:W-:Y:S01]  /*15e20*/  ULDC UR4, c[0x0][0x22c] ;  /* 0x00008b0000047ab9 */ /* 0x000fe20000000800 */
[----:B------:R-:W-:Y:S02]  /*15e30*/  ISETP.LT.AND P2, PT, R7, UR8, !P2 ;  /* 0x0000000807007c0c */ /* 0x000fe4000d741270 */
[----:B------:R-:W-:Y:S01]  /*15e40*/  ISETP.LT.AND P6, PT, R6, UR10, !P3 ;  /* 0x0000000a06007c0c */ /* 0x000fe2000dfc1270 */
[----:B------:R-:W-:Y:S01]  /*15e50*/  IMAD.WIDE R246, R0, 0x4, R224 ;  /* 0x0000000400f67825 */ /* 0x000fe200078e02e0 */
[----:B------:R-:W-:Y:S01]  /*15e60*/  ISETP.GE.AND P0, PT, R248, UR4, PT ;  /* 0x00000004f8007c0c */ /* 0x000fe2000bf06270 */
[----:B------:R-:W-:Y:S01]  /*15e70*/  ULDC UR4, c[0x0][0x228] ;  /* 0x00008a0000047ab9 */ /* 0x000fe20000000800 */
[----:B------:R-:W2:Y:S01]  /*15e80*/  LDL.LU R248, [R1+0x24] ;  /* 0x0000240001f87983 */ /* 0x000ea20000300800 */
[----:B------:R-:W-:Y:S01]  /*15e90*/  ULDC UR6, c[0x0][0x228] ;  /* 0x00008a0000067ab9 */ /* 0x000fe20000000800 */
[----:B------:R-:W-:Y:S01]  /*15ea0*/  ULDC UR8, c[0x0][0x228] ;  /* 0x00008a0000087ab9 */ /* 0x000fe20000000800 */
[----:B------:R-:W-:Y:S01]  /*15eb0*/  ULDC UR10, c[0x0][0x228] ;  /* 0x00008a00000a7ab9 */ /* 0x000fe20000000800 */
[----:B------:R1:W-:Y:S04]  /*15ec0*/  @P4 STG.E desc[UR18][R2.64], R251 ;  /* 0x000000fb02004986 */ /* 0x0003e8000c101912 */
[----:B---3--:R3:W-:Y:S04]  /*15ed0*/  @P5 STG.E desc[UR18][R226.64], R249 ;  /* 0x000000f9e2005986 */ /* 0x0087e8000c101912 */
[----:B-1----:R-:W2:Y:S04]  /*15ee0*/  LDL.LU R251, [R1+0x588] ;  /* 0x0005880001fb7983 */ /* 0x002ea80000300800 */
[----:B---3--:R-:W3:Y:S04]  /*15ef0*/  LDL.LU R249, [R1+0x578] ;  /* 0x0005780001f97983 */ /* 0x008ee80000300800 */
[----:B----4-:R-:W-:Y:S04]  /*15f00*/  @P2 STG.E desc[UR18][R244.64], R4 ;  /* 0x00000004f4002986 */ /* 0x010fe8000c101912 */
[----:B------:R1:W-:Y:S04]  /*15f10*/  @P6 STG.E desc[UR18][R246.64], R243 ;  /* 0x000000f3f6006986 */ /* 0x0003e8000c101912 */
[----:B-1----:R-:W4:Y:S01]  /*15f20*/  LDL.LU R243, [R1+0x568] ;  /* 0x0005680001f37983 */ /* 0x002f220000300800 */
[----:B------:R-:W-:Y:S01]  /*15f30*/  ISETP.LT.AND P2, PT, R9, UR4, !P3 ;  /* 0x0000000409007c0c */ /* 0x000fe2000df41270 */
[----:B------:R-:W-:-:S02]  /*15f40*/  ULDC UR4, c[0x0][0x228] ;  /* 0x00008a0000047ab9 */ /* 0x000fc40000000800 */
[----:B------:R-:W-:Y:S01]  /*15f50*/  ISETP.LT.AND P4, PT, R8, UR4, !P3 ;  /* 0x0000000408007c0c */ /* 0x000fe2000df81270 */
[C---:B------:R-:W-:Y:S01]  /*15f60*/  IMAD.WIDE R226, R0.reuse, 0x4, R10 ;  /* 0x0000000400e27825 */ /* 0x040fe200078e020a */
[----:B------:R-:W-:Y:S01]  /*15f70*/  IADD3 R244, R5, 0x16, RZ ;  /* 0x0000001605f47810 */ /* 0x000fe20007ffe0ff */
[----:B------:R-:W-:Y:S01]  /*15f80*/  ULDC UR4, c[0x0][0x22c] ;  /* 0x00008b0000047ab9 */ /* 0x000fe20000000800 */
[----:B------:R-:W-:Y:S01]  /*15f90*/  ISETP.LT.AND P3, PT, R7, UR6, !P3 ;  /* 0x0000000607007c0c */ /* 0x000fe2000df61270 */
[----:B------:R-:W-:Y:S01]  /*15fa0*/  IMAD.WIDE R2, R0, 0x4, R150 ;  /* 0x0000000400027825 */ /* 0x000fe200078e0296 */
[----:B------:R-:W-:Y:S01]  /*15fb0*/  ISETP.LT.AND P5, PT, R6, UR8, !P1 ;  /* 0x0000000806007c0c */ /* 0x000fe2000cfa1270 */
[----:B------:R-:W-:Y:S01]  /*15fc0*/  ULDC UR6, c[0x0][0x228] ;  /* 0x00008a0000067ab9 */ /* 0x000fe20000000800 */
[----:B------:R-:W-:Y:S01]  /*15fd0*/  ISETP.LT.AND P6, PT, R9, UR10, !P1 ;  /* 0x0000000a09007c0c */ /* 0x000fe2000cfc1270 */
[----:B------:R-:W-:Y:S01]  /*15fe0*/  VIADD R4, R0, UR28 ;  /* 0x0000001c00047c36 */ /* 0x000fe20008000000 */
[----:B------:R1:W-:Y:S01]  /*15ff0*/  @P2 STG.E desc[UR18][R226.64], R250 ;  /* 0x000000fae2002986 */ /* 0x0003e2000c101912 */
[----:B------:R-:W-:Y:S01]  /*16000*/  ISETP.GE.AND P2, PT, R244, UR4, PT ;  /* 0x00000004f4007c0c */ /* 0x000fe2000bf46270 */
[----:B------:R-:W-:Y:S01]  /*16010*/  ULDC UR4, c[0x0][0x228] ;  /* 0x00008a0000047ab9 */ /* 0x000fe20000000800 */
[----:B------:R-:W-:Y:S01]  /*16020*/  ULDC UR8, c[0x0][0x228] ;  /* 0x00008a0000087ab9 */ /* 0x000fe20000000800 */
[----:B--2---:R2:W-:Y:S01]  /*16030*/  @P4 STG.E desc[UR18][R2.64], R242 ;  /* 0x000000f202004986 */ /* 0x0045e2000c101912 */
[----:B------:R-:W-:Y:S01]  /*16040*/  ISETP.LT.AND P4, PT, R8, UR4, !P1 ;  /* 0x0000000408007c0c */ /* 0x000fe2000cf81270 */
[----:B------:R-:W-:Y:S01]  /*16050*/  IMAD.WIDE R244, R4, 0x4, R10 ;  /* 0x0000000404f47825 */ /* 0x000fe200078e020a */
[----:B------:R-:W-:Y:S01]  /*16060*/  ULDC UR4, c[0x0][0x228] ;  /* 0x00008a0000047ab9 */ /* 0x000fe20000000800 */
[----:B------:R-:W-:-:S02]  /*16070*/  ULDC UR10, c[0x0][0x228] ;  /* 0x00008a00000a7ab9 */ /* 0x000fc40000000800 */
[----:B-1----:R-:W-:Y:S01]  /*16080*/  IMAD.WIDE R226, R0, 0x4, R148 ;  /* 0x0000000400e27825 */ /* 0x002fe200078e0294 */
[----:B------:R-:W4:Y:S03]  /*16090*/  LDL.LU R250, [R1+0x228] ;  /* 0x0002280001fa7983 */ /* 0x000f260000300800 */
[----:B--2---:R-:W-:Y:S01]  /*160a0*/  IMAD.WIDE R2, R4, 0x4, R224 ;  /* 0x0000000404027825 */ /* 0x004fe200078e02e0 */
[----:B------:R1:W-:Y:S04]  /*160b0*/  @P3 STG.E desc[UR18][R226.64], R248 ;  /* 0x000000f8e2003986 */ /* 0x0003e8000c101912 */
[----:B------:R2:W-:Y:S01]  /*160c0*/  @P5 STG.E desc[UR18][R2.64], R251 ;  /* 0x000000fb02005986 */ /* 0x0005e2000c101912 */
[----:B------:R-:W-:Y:S01]  /*160d0*/  ISETP.LT.AND P1, PT, R7, UR4, !P1 ;  /* 0x0000000407007c0c */ /* 0x000fe2000cf21270 */
[----:B------:R-:W-:-:S02]  /*160e0*/  ULDC UR4, c[0x0][0x22c] ;  /* 0x00008b0000047ab9 */ /* 0x000fc40000000800 */
[----:B------:R-:W4:Y:S01]  /*160f0*/  LDL.LU R242, [R1+0x128] ;  /* 0x0001280001f27983 */ /* 0x000f220000300800 */
[----:B-1----:R-:W-:Y:S02]  /*16100*/  VIADD R248, R5, 0x17 ;  /* 0x0000001705f87836 */ /* 0x002fe40000000000 */
[C---:B--2---:R-:W-:Y:S01]  /*16110*/  IMAD.WIDE R2, R4.reuse, 0x4, R150 ;  /* 0x0000000404027825 */ /* 0x044fe200078e0296 */
[----:B---3--:R1:W-:Y:S04]  /*16120*/  @P6 STG.E desc[UR18][R244.64], R249 ;  /* 0x000000f9f4006986 */ /* 0x0083e8000c101912 */
[----:B------:R-:W2:Y:S01]  /*16130*/  LDL.LU R251, [R1+0x58c] ;  /* 0x00058c0001fb7983 */ /* 0x000ea20000300800 */
[----:B------:R-:W-:-:S03]  /*16140*/  VIADD R0, R4, UR28 ;  /* 0x0000001c04007c36 */ /* 0x000fc60008000000 */
[----:B-1----:R-:W3:Y:S04]  /*16150*/  LDL.LU R249, [R1+0x57c] ;  /* 0x00057c0001f97983 */ /* 0x002ee80000300800 */
[----:B----4-:R1:W-:Y:S01]  /*16160*/  @P4 STG.E desc[UR18][R2.64], R243 ;  /* 0x000000f302004986 */ /* 0x0103e2000c101912 */
[----:B------:R-:W-:Y:S02]  /*16170*/  ISETP.GE.AND P4, PT, R248, UR4, PT ;  /* 0x00000004f8007c0c */ /* 0x000fe4000bf86270 */
[----:B------:R-:W-:Y:S02]  /*16180*/  ISETP.LT.AND P3, PT, R6, UR6, !P0 ;  /* 0x0000000606007c0c */ /* 0x000fe4000c761270 */
[----:B------:R-:W-:Y:S02]  /*16190*/  ISETP.LT.AND P5, PT, R9, UR8, !P0 ;  /* 0x0000000809007c0c */ /* 0x000fe4000c7a1270 */
[----:B------:R-:W-:Y:S01]  /*161a0*/  ISETP.LT.AND P6, PT, R8, UR10, !P0 ;  /* 0x0000000a08007c0c */ /* 0x000fe2000c7c1270 */
[----:B------:R-:W-:Y:S01]  /*161b0*/  IMAD.WIDE R226, R0, 0x4, R224 ;  /* 0x0000000400e27825 */ /* 0x000fe200078e02e0 */
[----:B------:R-:W-:Y:S01]  /*161c0*/  ULDC UR4, c[0x0][0x228] ;  /* 0x00008a0000047ab9 */ /* 0x000fe20000000800 */
[----:B------:R-:W-:Y:S01]  /*161d0*/  ULDC UR6, c[0x0][0x228] ;  /* 0x00008a0000067ab9 */ /* 0x000fe20000000800 */
[----:B------:R-:W-:Y:S01]  /*161e0*/  ULDC UR8, c[0x0][0x228] ;  /* 0x00008a0000087ab9 */ /* 0x000fe20000000800 */
[----:B-1----:R-:W4:Y:S01]  /*161f0*/  LDL.LU R243, [R1+0x56c] ;  /* 0x00056c0001f37983 */ /* 0x002f220000300800 */
[----:B------:R-:W-:Y:S01]  /*16200*/  IMAD.WIDE R2, R4, 0x4, R148 ;  /* 0x0000000404027825 */ /* 0x000fe200078e0294 */
[----:B------:R-:W-:-:S02]  /*16210*/  ULDC UR10, c[0x0][0x228] ;  /* 0x00008a00000a7ab9 */ /* 0x000fc40000000800 */
[----:B------:R-:W2:Y:S04]  /*16220*/  LDL.LU R4, [R1+0x328] ;  /* 0x0003280001047983 */ /* 0x000ea80000300800 */
[----:B------:R-:W3:Y:S01]  /*16230*/  LDL.LU R248, [R1+0x418] ;  /* 0x0004180001f87983 */ /* 0x000ee20000300800 */
[----:B------:R-:W-:-:S04]  /*16240*/  IMAD.WIDE R244, R0, 0x4, R10 ;  /* 0x0000000400f47825 */ /* 0x000fc800078e020a */
[----:B------:R-:W-:Y:S01]  /*16250*/  IMAD.WIDE R246, R0, 0x4, R150 ;  /* 0x0000000400f67825 */ /* 0x000fe200078e0296 */
[----:B---3--:R1:W-:Y:S04]  /*16260*/  @P1 STG.E desc[UR18][R2.64], R248 ;  /* 0x000000f802001986 */ /* 0x0083e8000c101912 */
[----:B--2---:R2:W-:Y:S01]  /*16270*/  @P3 STG.E desc[UR18][R226.64], R4 ;  /* 0x00000004e2003986 */ /* 0x0045e2000c101912 */
[----:B------:R-:W-:Y:S01]  /*16280*/  ISETP.LT.AND P3, PT, R7, UR4, !P0 ;  /* 0x0000000407007c0c */ /* 0x000fe2000c761270 */
[----:B------:R-:W-:Y:S02]  /*16290*/  ULDC UR4, c[0x0][0x22c] ;  /* 0x00008b0000047ab9 */ /* 0x000fe40000000800 */
[----:B------:R3:W-:Y:S01]  /*162a0*/  @P5 STG.E desc[UR18][R244.64], R250 ;  /* 0x000000faf4005986 */ /* 0x0007e2000c101912 */
[----:B-1----:R-:W-:-:S03]  /*162b0*/  VIADD R2, R5, 0x18 ;  /* 0x0000001805027836 */ /* 0x002fc60000000000 */
[----:B------:R1:W-:Y:S01]  /*162c0*/  @P6 STG.E desc[UR18][R246.64], R242 ;  /* 0x000000f2f6006986 */ /* 0x0003e2000c101912 */
[----:B--2---:R-:W-:Y:S02]  /*162d0*/  IADD3 R4, R0, UR28, RZ ;  /* 0x0000001c00047c10 */ /* 0x004fe4000fffe0ff */
[----:B------:R-:W-:Y:S01]  /*162e0*/  ISETP.GE.AND P1, PT, R2, UR4, PT ;  /* 0x0000000402007c0c */ /* 0x000fe2000bf26270 */
[----:B------:R-:W-:Y:S01]  /*162f0*/  IMAD.WIDE R2, R0, 0x4, R148 ;  /* 0x0000000400027825 */ /* 0x000fe200078e0294 */
[----:B---3--:R-:W2:Y:S01]  /*16300*/  LDL.LU R250, [R1+0x41c] ;  /* 0x00041c0001fa7983 */ /* 0x008ea20000300800 */
[----:B------:R-:W-:Y:S01]  /*16310*/  ISETP.LT.AND P0, PT, R6, UR6, !P2 ;  /* 0x0000000606007c0c */ /* 0x000fe2000d701270 */
[----:B------:R-:W-:Y:S01]  /*16320*/  ULDC UR4, c[0x0][0x22c] ;  /* 0x00008b0000047ab9 */ /* 0x000fe20000000800 */
[----:B------:R-:W-:Y:S02]  /*16330*/  ISETP.LT.AND P5, PT, R9, UR8, !P2 ;  /* 0x0000000809007c0c */ /* 0x000fe4000d7a1270 */
[----:B------:R-:W-:Y:S01]  /*16340*/  ISETP.LT.AND P6, PT, R8, UR10, !P2 ;  /* 0x0000000a08007c0c */ /* 0x000fe2000d7c1270 */
[----:B-1----:R-:W3:Y:S01]  /*16350*/  LDL.LU R242, [R1+0x32c] ;  /* 0x00032c0001f27983 */ /* 0x002ee20000300800 */
[----:B------:R-:W-:Y:S01]  /*16360*/  VIADD R248, R5, 0x19 ;  /* 0x0000001905f87836 */ /* 0x000fe20000000000 */
[----:B------:R-:W-:Y:S01]  /*16370*/  ULDC UR6, c[0x0][0x228] ;  /* 0x00008a0000067ab9 */ /* 0x000fe20000000800 */
[C---:B------:R-:W-:Y:S01]  /*16380*/  IMAD.WIDE R226, R4.reuse, 0x4, R224 ;  /* 0x0000000404e27825 */ /* 0x040fe200078e02e0 */
[----:B------:R-:W4:Y:S01]  /*16390*/  LDL.LU R0, [R1+0x28] ;  /* 0x0000280001007983 */ /* 0x000f220000300800 */
[----:B------:R-:W-:Y:S01]  /*163a0*/  ULDC UR8, c[0x0][0x228] ;  /* 0x00008a0000087ab9 */ /* 0x000fe20000000800 */
[----:B------:R-:W-:Y:S01]  /*163b0*/  ULDC UR10, c[0x0][0x228] ;  /* 0x00008a00000a7ab9 */ /* 0x000fe20000000800 */
[----:B------:R-:W-:-:S04]  /*163c0*/  IMAD.WIDE R244, R4, 0x4, R10 ;  /* 0x0000000404f47825 */ /* 0x000fc800078e020a */
[----:B------:R-:W-:Y:S01]  /*163d0*/  IMAD.WIDE R246, R4, 0x4, R150 ;  /* 0x0000000404f67825 */ /* 0x000fe200078e0296 */
[----:B----4-:R-:W-:Y:S01]  /*163e0*/  @P3 STG.E desc[UR18][R2.64], R0 ;  /* 0x0000000002003986 */ /* 0x010fe2000c101912 */
[----:B------:R-:W-:Y:S01]  /*163f0*/  ISETP.GE.AND P3, PT, R248, UR4, PT ;  /* 0x00000004f8007c0c */ /* 0x000fe2000bf66270 */
[----:B------:R-:W-:Y:S02]  /*16400*/  ULDC UR4, c[0x0][0x228] ;  /* 0x00008a0000047ab9 */ /* 0x000fe40000000800 */
[----:B------:R-:W-:Y:S04]  /*16410*/  @P0 STG.E desc[UR18][R226.64], R251 ;  /* 0x000000fbe2000986 */ /* 0x000fe8000c101912 */
[----:B------:R1:W-:Y:S04]  /*16420*/  @P5 STG.E desc[UR18][R244.64], R249 ;  /* 0x000000f9f4005986 */ /* 0x0003e8000c101912 */
[----:B------:R-:W4:Y:S04]  /*16430*/  LDL.LU R248, [R1+0x12c] ;  /* 0x00012c0001f87983 */ /* 0x000f280000300800 */
[----:B------:R2:W-:Y:S04]  /*16440*/  @P6 STG.E desc[UR18][R246.64], R243 ;  /* 0x000000f3f6006986 */ /* 0x0005e8000c101912 */
[----:B-1----:R-:W4:Y:S04]  /*16450*/  LDL.LU R249, [R1+0x2c] ;  /* 0x00002c0001f97983 */ /* 0x002f280000300800 */
[----:B--2---:R-:W2:Y:S04]  /*16460*/  LDL.LU R247, [R1+0x22c] ;  /* 0x00022c0001f77983 */ /* 0x004ea80000300800 */
[----:B------:R-:W4:Y:S01]  /*16470*/  LDL.LU R243, [R1+0x590] ;  /* 0x0005900001f37983 */ /* 0x000f220000300800 */
[----:B------:R-:W-:Y:S01]  /*16480*/  ISETP.LT.AND P2, PT, R7, UR4, !P2 ;  /* 0x0000000407007c0c */ /* 0x000fe2000d741270 */
[----:B------:R-:W-:-:S02]  /*16490*/  ULDC UR4, c[0x0][0x228] ;  /* 0x00008a0000047ab9 */ /* 0x000fc40000000800 */
[----:B------:R-:W-:Y:S01]  /*164a0*/  ISETP.LT.AND P0, PT, R6, UR4, !P4 ;  /* 0x0000000406007c0c */ /* 0x000fe2000e701270 */
[C---:B------:R-:W-:Y:S01]  /*164b0*/  VIADD R0, R4.reuse, UR28 ;  /* 0x0000001c04007c36 */ /* 0x040fe20008000000 */
[----:B------:R-:W-:Y:S01]  /*164c0*/  ULDC UR4, c[0x0][0x228] ;  /* 0x00008a0000047ab9 */ /* 0x000fe20000000800 */
[----:B------:R-:W-:Y:S01]  /*164d0*/  IMAD.WIDE R2, R4, 0x4, R148 ;  /* 0x0000000404027825 */ /* 0x000fe200078e0294 */
[----:B------:R-:W-:Y:S01]  /*164e0*/  ISETP.LT.AND P6, PT, R9, UR6, !P4 ;  /* 0x0000000609007c0c */ /* 0x000fe2000e7c1270 */
[----:B------:R-:W4:Y:S02]  /*164f0*/  LDL.LU R251, [R1+0x5a0] ;  /* 0x0005a00001fb7983 */ /* 0x000f240000300800 */
        /* <DEDUP_REMOVED lines=8> */
[----:B---3--:R3:W-:Y:S01]  /*16580*/  @P0 STG.E desc[UR18][R226.64], R242 ;  /* 0x000000f2e2000986 */ /* 0x0087e2000c101912 */
[----:B------:R-:W-:Y:S01]  /*16590*/  ISETP.LT.AND P0, PT, R6, UR4, !P1 ;  /* 0x0000000406007c0c */ /* 0x000fe2000cf01270 */
[C---:B------:R-:W-:Y:S01]  /*165a0*/  VIADD R4, R0.reuse, UR28 ;  /* 0x0000001c00047c36 */ /* 0x040fe20008000000 */
[----:B------:R-:W-:Y:S01]  /*165b0*/  ULDC UR4, c[0x0][0x228] ;  /* 0x00008a0000047ab9 */ /* 0x000fe20000000800 */
[----:B------:R-:W-:Y:S01]  /*165c0*/  ULDC UR6, c[0x0][0x228] ;  /* 0x00008a0000067ab9 */ /* 0x000fe20000000800 */
[----:B-1----:R-:W-:Y:S01]  /*165d0*/  IMAD.WIDE R2, R0, 0x4, R10 ;  /* 0x0000000400027825 */ /* 0x002fe200078e020a */
[----:B------:R-:W4:Y:S01]  /*165e0*/  LDL.LU R250, [R1+0x420] ;  /* 0x0004200001fa7983 */ /* 0x000f220000300800 */
[----:B------:R-:W-:-:S02]  /*165f0*/  ULDC UR8, c[0x0][0x228] ;  /* 0x00008a0000087ab9 */ /* 0x000fc40000000800 */
[C---:B---3--:R-:W-:Y:S01]  /*16600*/  IMAD.WIDE R226, R0.reuse, 0x4, R150 ;  /* 0x0000000400e27825 */ /* 0x048fe200078e0296 */
[----:B------:R-:W3:Y:S03]  /*16610*/  LDL.LU R242, [R1+0x330] ;  /* 0x0003300001f27983 */ /* 0x000ee60000300800 */
[----:B------:R-:W-:-:S04]  /*16620*/  IMAD.WIDE R244, R0, 0x4, R148 ;  /* 0x0000000400f47825 */ /* 0x000fc800078e0294 */
[C---:B------:R-:W-:Y:S01]  /*16630*/  VIADD R0, R4.reuse, UR28 ;  /* 0x0000001c04007c36 */ /* 0x040fe20008000000 */
[----:B--2---:R1:W-:Y:S04]  /*16640*/  @P6 STG.E desc[UR18][R2.64], R247 ;  /* 0x000000f702006986 */ /* 0x0043e8000c101912 */
[----:B----4-:R2:W-:Y:S04]  /*16650*/  @P5 STG.E desc[UR18][R226.64], R248 ;  /* 0x000000f8e2005986 */ /* 0x0105e8000c101912 */
[----:B------:R4:W-:Y:S01]  /*16660*/  @P4 STG.E desc[UR18][R244.64], R249 ;  /* 0x000000f9f4004986 */ /* 0x0009e2000c101912 */
[----:B-1----:R-:W-:-:S04]  /*16670*/  IMAD.WIDE R2, R4, 0x4, R224 ;  /* 0x0000000404027825 */ /* 0x002fc800078e02e0 */
[C---:B--2---:R-:W-:Y:S01]  /*16680*/  IMAD.WIDE R226, R4.reuse, 0x4, R150 ;  /* 0x0000000404e27825 */ /* 0x044fe200078e0296 */
[----:B------:R1:W-:Y:S03]  /*16690*/  @P0 STG.E desc[UR18][R2.64], R243 ;  /* 0x000000f302000986 */ /* 0x0003e6000c101912 */
[C---:B----4-:R-:W-:Y:S01]  /*166a0*/  IMAD.WIDE R244, R4.reuse, 0x4, R148 ;  /* 0x0000000404f47825 */ /* 0x050fe200078e0294 */
[----:B------:R-:W2:Y:S04]  /*166b0*/  LDL.LU R249, [R1+0x230] ;  /* 0x0002300001f97983 */ /* 0x000ea80000300800 */
[----:B-1----:R-:W4:Y:S01]  /*166c0*/  LDL.LU R243, [R1+0x130] ;  /* 0x0001300001f37983 */ /* 0x002f220000300800 */
[----:B------:R-:W-:-:S03]  /*166d0*/  IMAD.WIDE R2, R4, 0x4, R10 ;  /* 0x0000000404027825 */ /* 0x000fc600078e020a */
[----:B------:R-:W3:Y:S01]  /*166e0*/  LDL.LU R4, [R1+0x5b0] ;  /* 0x0005b00001047983 */ /* 0x000ee20000300800 */
[----:B------:R-:W-:Y:S01]  /*166f0*/  ISETP.LT.AND P4, PT, R9, UR4, !P1 ;  /* 0x0000000409007c0c */ /* 0x000fe2000cf81270 */
[----:B------:R-:W-:Y:S01]  /*16700*/  ULDC UR4, c[0x0][0x22c] ;  /* 0x00008b0000047ab9 */ /* 0x000fe20000000800 */
[----:B------:R-:W-:Y:S01]  /*16710*/  ISETP.LT.AND P5, PT, R8, UR6, !P1 ;  /* 0x0000000608007c0c */ /* 0x000fe2000cfa1270 */
[----:B------:R-:W-:Y:S01]  /*16720*/  IMAD.WIDE R246, R0, 0x4, R224 ;  /* 0x0000000400f67825 */ /* 0x000fe200078e02e0 */
[----:B------:R-:W-:Y:S01]  /*16730*/  ISETP.LT.AND P1, PT, R7, UR8, !P1 ;  /* 0x0000000807007c0c */ /* 0x000fe2000cf21270 */
[----:B------:R-:W-:Y:S01]  /*16740*/  ULDC UR6, c[0x0][0x228] ;  /* 0x00008a0000067ab9 */ /* 0x000fe20000000800 */
[----:B------:R-:W-:Y:S01]  /*16750*/  IADD3 R248, R5, 0x1b, RZ ;  /* 0x0000001b05f87810 */ /* 0x000fe20007ffe0ff */
[----:B------:R-:W-:Y:S01]  /*16760*/  ULDC UR8, c[0x0][0x228] ;  /* 0x00008a0000087ab9 */ /* 0x000fe20000000800 */
[----:B------:R-:W-:Y:S01]  /*16770*/  ISETP.LT.AND P6, PT, R6, UR10, !P3 ;  /* 0x0000000a06007c0c */ /* 0x000fe2000dfc1270 */
[----:B------:R-:W-:Y:S01]  /*16780*/  ULDC UR10, c[0x0][0x228] ;  /* 0x00008a00000a7ab9 */ /* 0x000fe20000000800 */
[----:B------:R-:W-:Y:S01]  /*16790*/  ISETP.GE.AND P0, PT, R248, UR4, PT ;  /* 0x00000004f8007c0c */ /* 0x000fe2000bf06270 */
[----:B------:R-:W-:-:S02]  /*167a0*/  ULDC UR4, c[0x0][0x228] ;  /* 0x00008a0000047ab9 */ /* 0x000fc40000000800 */
[----:B---3--:R1:W-:Y:S04]  /*167b0*/  @P4 STG.E desc[UR18][R2.64], R4 ;  /* 0x0000000402004986 */ /* 0x0083e8000c101912 */
[----:B------:R-:W-:Y:S04]  /*167c0*/  @P5 STG.E desc[UR18][R226.64], R251 ;  /* 0x000000fbe2005986 */ /* 0x000fe8000c101912 */
[----:B------:R3:W-:Y:S01]  /*167d0*/  @P1 STG.E desc[UR18][R244.64], R250 ;  /* 0x000000faf4001986 */ /* 0x0007e2000c101912 */
[----:B------:R-:W-:Y:S01]  /*167e0*/  ISETP.LT.AND P1, PT, R9, UR4, !P3 ;  /* 0x0000000409007c0c */ /* 0x000fe2000df21270 */
[----:B------:R-:W-:Y:S01]  /*167f0*/  ULDC UR4, c[0x0][0x228] ;  /* 0x00008a0000047ab9 */ /* 0x000fe20000000800 */
[----:B-1----:R-:W-:Y:S01]  /*16800*/  VIADD R3, R5, 0x1c ;  /* 0x0000001c05037836 */ /* 0x002fe20000000000 */
[----:B------:R-:W-:Y:S01]  /*16810*/  ISETP.LT.AND P4, PT, R8, UR4, !P3 ;  /* 0x0000000408007c0c */ /* 0x000fe2000df81270 */
[----:B------:R1:W-:Y:S01]  /*16820*/  @P6 STG.E desc[UR18][R246.64], R242 ;  /* 0x000000f2f6006986 */ /* 0x0003e2000c101912 */
[----:B------:R-:W-:-:S03]  /*16830*/  ULDC UR4, c[0x0][0x22c] ;  /* 0x00008b0000047ab9 */ /* 0x000fc60000000800 */
[----:B------:R-:W4:Y:S01]  /*16840*/  LDL.LU R4, [R1+0x594] ;  /* 0x0005940001047983 */ /* 0x000f220000300800 */
[----:B---3--:R-:W-:-:S03]  /*16850*/  IMAD.WIDE R244, R0, 0x4, R10 ;  /* 0x0000000400f47825 */ /* 0x008fc600078e020a */
[----:B------:R-:W3:Y:S04]  /*16860*/  LDL.LU R250, [R1+0x5b4] ;  /* 0x0005b40001fa7983 */ /* 0x000ee80000300800 */
[----:B--2---:R2:W-:Y:S01]  /*16870*/  @P1 STG.E desc[UR18][R244.64], R249 ;  /* 0x000000f9f4001986 */ /* 0x0045e2000c101912 */
[----:B------:R-:W-:Y:S01]  /*16880*/  ISETP.GE.AND P1, PT, R3, UR4, PT ;  /* 0x0000000403007c0c */ /* 0x000fe2000bf26270 */
[----:B------:R-:W-:Y:S01]  /*16890*/  IMAD.WIDE R226, R0, 0x4, R150 ;  /* 0x0000000400e27825 */ /* 0x000fe200078e0296 */
[----:B------:R-:W-:Y:S01]  /*168a0*/  ISETP.LT.AND P3, PT, R7, UR6, !P3 ;  /* 0x0000000607007c0c */ /* 0x000fe2000df61270 */
[----:B-1----:R-:W3:Y:S01]  /*168b0*/  LDL.LU R242, [R1+0x5a4] ;  /* 0x0005a40001f27983 */ /* 0x002ee20000300800 */
[----:B------:R-:W-:Y:S01]  /*168c0*/  ISETP.LT.AND P5, PT, R6, UR8, !P2 ;  /* 0x0000000806007c0c */ /* 0x000fe2000d7a1270 */
[----:B------:R-:W-:Y:S01]  /*168d0*/  VIADD R2, R0, UR28 ;  /* 0x0000001c00027c36 */ /* 0x000fe20008000000 */
[----:B------:R-:W-:Y:S01]  /*168e0*/  ISETP.LT.AND P6, PT, R9, UR10, !P2 ;  /* 0x0000000a09007c0c */ /* 0x000fe2000d7c1270 */
[----:B------:R-:W3:Y:S01]  /*168f0*/  LDL.LU R3, [R1+0x30] ;  /* 0x0000300001037983 */ /* 0x000ee20000300800 */
[----:B------:R-:W-:-:S03]  /*16900*/  ULDC UR4, c[0x0][0x228] ;  /* 0x00008a0000047ab9 */ /* 0x000fc60000000800 */
[----:B----4-:R1:W-:Y:S01]  /*16910*/  @P4 STG.E desc[UR18][R226.64], R243 ;  /* 0x000000f3e2004986 */ /* 0x0103e2000c101912 */
[----:B--2---:R-:W-:Y:S01]  /*16920*/  IMAD.WIDE R244, R0, 0x4, R148 ;  /* 0x0000000400f47825 */ /* 0x004fe200078e0294 */
[----:B------:R-:W-:Y:S01]  /*16930*/  ULDC UR6, c[0x0][0x228] ;  /* 0x00008a0000067ab9 */ /* 0x000fe20000000800 */
[----:B------:R-:W-:Y:S01]  /*16940*/  ULDC UR8, c[0x0][0x228] ;  /* 0x00008a0000087ab9 */ /* 0x000fe20000000800 */
[----:B------:R-:W-:Y:S01]  /*16950*/  ULDC UR10, c[0x0][0x228] ;  /* 0x00008a00000a7ab9 */ /* 0x000fe20000000800 */
[----:B-1----:R-:W2:Y:S04]  /*16960*/  LDL.LU R243, [R1+0x424] ;  /* 0x0004240001f37983 */ /* 0x002ea80000300800 */
[----:B------:R-:W4:Y:S04]  /*16970*/  LDL.LU R248, [R1+0x334] ;  /* 0x0003340001f87983 */ /* 0x000f280000300800 */
[----:B------:R-:W4:Y:S04]  /*16980*/  LDL.LU R251, [R1+0x234] ;  /* 0x0002340001fb7983 */ /* 0x000f280000300800 */
[----:B------:R-:W4:Y:S01]  /*16990*/  LDL.LU R249, [R1+0x134] ;  /* 0x0001340001f97983 */ /* 0x000f220000300800 */
[----:B------:R-:W-:Y:S01]  /*169a0*/  ISETP.LT.AND P4, PT, R8, UR4, !P2 ;  /* 0x0000000408007c0c */ /* 0x000fe2000d781270 */
[----:B------:R-:W-:Y:S01]  /*169b0*/  IMAD.WIDE R226, R2, 0x4, R224 ;  /* 0x0000000402e27825 */ /* 0x000fe200078e02e0 */
[----:B------:R-:W-:-:S02]  /*169c0*/  ULDC UR4, c[0x0][0x228] ;  /* 0x00008a0000047ab9 */ /* 0x000fc40000000800 */
[----:B------:R-:W-:Y:S01]  /*169d0*/  ISETP.LT.AND P2, PT, R7, UR4, !P2 ;  /* 0x0000000407007c0c */ /* 0x000fe2000d741270 */
[----:B------:R-:W-:Y:S01]  /*169e0*/  IMAD.WIDE R246, R2, 0x4, R10 ;  /* 0x0000000402f67825 */ /* 0x000fe200078e020a */
[----:B------:R-:W-:-:S03]  /*169f0*/  ULDC UR4, c[0x0][0x22c] ;  /* 0x00008b0000047ab9 */ /* 0x000fc60000000800 */
[----:B------:R-:W-:Y:S01]  /*16a00*/  VIADD R0, R2, UR28 ;  /* 0x0000001c02007c36 */ /* 0x000fe20008000000 */
[----:B---3--:R-:W-:Y:S01]  /*16a10*/  @P3 STG.E desc[UR18][R244.64], R3 ;  /* 0x00000003f4003986 */ /* 0x008fe2000c101912 */
[----:B------:R-:W-:Y:S01]  /*16a20*/  ISETP.LT.AND P3, PT, R6, UR6, !P0 ;  /* 0x0000000606007c0c */ /* 0x000fe2000c761270 */
[----:B------:R-:W-:Y:S02]  /*16a30*/  ULDC UR6, c[0x0][0x228] ;  /* 0x00008a0000067ab9 */ /* 0x000fe40000000800 */
[----:B------:R1:W-:Y:S01]  /*16a40*/  @P5 STG.E desc[UR18][R226.64], R4 ;  /* 0x00000004e2005986 */ /* 0x0003e2000c101912 */
[----:B------:R-:W-:Y:S01]  /*16a50*/  ISETP.LT.AND P5, PT, R9, UR8, !P0 ;  /* 0x0000000809007c0c */ /* 0x000fe2000c7a1270 */
[----:B------:R-:W-:Y:S02]  /*16a60*/  ULDC UR8, c[0x0][0x228] ;  /* 0x00008a0000087ab9 */ /* 0x000fe40000000800 */
[----:B------:R3:W-:Y:S01]  /*16a70*/  @P6 STG.E desc[UR18][R246.64], R250 ;  /* 0x000000faf6006986 */ /* 0x0007e2000c101912 */
[----:B------:R-:W-:Y:S01]  /*16a80*/  ISETP.LT.AND P6, PT, R8, UR10, !P0 ;  /* 0x0000000a08007c0c */ /* 0x000fe2000c7c1270 */
[----:B------:R-:W-:Y:S01]  /*16a90*/  ULDC UR10, c[0x0][0x228] ;  /* 0x00008a00000a7ab9 */ /* 0x000fe20000000800 */
[----:B-1----:R-:W-:Y:S01]  /*16aa0*/  IMAD.WIDE R226, R2, 0x4, R150 ;  /* 0x0000000402e27825 */ /* 0x002fe200078e0296 */
[----:B------:R-:W-:-:S03]  /*16ab0*/  IADD3 R4, R5, 0x1d, RZ ;  /* 0x0000001d05047810 */ /* 0x000fc60007ffe0ff */
[----:B------:R-:W-:Y:S01]  /*16ac0*/  IMAD.WIDE R2, R2, 0x4, R148 ;  /* 0x0000000402027825 */ /* 0x000fe200078e0294 */
[----:B------:R1:W-:Y:S01]  /*16ad0*/  @P4 STG.E desc[UR18][R226.64], R242 ;  /* 0x000000f2e2004986 */ /* 0x0003e2000c101912 */
[----:B------:R-:W-:Y:S01]  /*16ae0*/  ISETP.GE.AND P4, PT, R4, UR4, PT ;  /* 0x0000000404007c0c */ /* 0x000fe2000bf86270 */
[----:B------:R-:W-:Y:S01]  /*16af0*/  ULDC UR4, c[0x0][0x228] ;  /* 0x00008a0000047ab9 */ /* 0x000fe20000000800 */
[C---:B------:R-:W-:Y:S01]  /*16b00*/  IMAD.WIDE R244, R0.reuse, 0x4, R10 ;  /* 0x0000000400f47825 */ /* 0x040fe200078e020a */
[----:B--2---:R2:W-:Y:S03]  /*16b10*/  @P2 STG.E desc[UR18][R2.64], R243 ;  /* 0x000000f302002986 */ /* 0x0045e6000c101912 */
[----:B---3--:R-:W-:-:S04]  /*16b20*/  IMAD.WIDE R246, R0, 0x4, R150 ;  /* 0x0000000400f67825 */ /* 0x008fc800078e0296 */
[----:B-1----:R-:W-:Y:S01]  /*16b30*/  IMAD.WIDE R226, R0, 0x4, R224 ;  /* 0x0000000400e27825 */ /* 0x002fe200078e02e0 */
[----:B------:R-:W3:Y:S03]  /*16b40*/  LDL.LU R242, [R1+0x34] ;  /* 0x0000340001f27983 */ /* 0x000ee60000300800 */
[----:B--2---:R-:W-:Y:S01]  /*16b50*/  VIADD R2, R5, 0x1e ;  /* 0x0000001e05027836 */ /* 0x004fe20000000000 */
[----:B----4-:R1:W-:Y:S01]  /*16b60*/  @P3 STG.E desc[UR18][R226.64], R248 ;  /* 0x000000f8e2003986 */ /* 0x0103e2000c101912 */
[----:B------:R-:W-:Y:S01]  /*16b70*/  ISETP.LT.AND P3, PT, R7, UR4, !P0 ;  /* 0x0000000407007c0c */ /* 0x000fe2000c761270 */
[----:B------:R-:W-:Y:S02]  /*16b80*/  ULDC UR4, c[0x0][0x22c] ;  /* 0x00008b0000047ab9 */ /* 0x000fe40000000800 */
[----:B------:R-:W2:Y:S01]  /*16b90*/  LDL.LU R250, [R1+0x5b8] ;  /* 0x0005b80001fa7983 */ /* 0x000ea20000300800 */
[----:B------:R-:W-:Y:S01]  /*16ba0*/  ISETP.GE.AND P2, PT, R2, UR4, PT ;  /* 0x0000000402007c0c */ /* 0x000fe2000bf46270 */
[----:B------:R-:W-:-:S02]  /*16bb0*/  VIADD R4, R0, UR28 ;  /* 0x0000001c00047c36 */ /* 0x000fc40008000000 */
[----:B------:R4:W-:Y:S01]  /*16bc0*/  @P5 STG.E desc[UR18][R244.64], R251 ;  /* 0x000000fbf4005986 */ /* 0x0009e2000c101912 */
[----:B------:R-:W-:Y:S01]  /*16bd0*/  IMAD.WIDE R2, R0, 0x4, R148 ;  /* 0x0000000400027825 */ /* 0x000fe200078e0294 */
[----:B------:R-:W-:Y:S01]  /*16be0*/  ISETP.LT.AND P0, PT, R6, UR6, !P1 ;  /* 0x0000000606007c0c */ /* 0x000fe2000cf01270 */
[----:B------:R-:W-:Y:S01]  /*16bf0*/  ULDC UR4, c[0x0][0x22c] ;  /* 0x00008b0000047ab9 */ /* 0x000fe20000000800 */
[----:B------:R-:W2:Y:S01]  /*16c00*/  LDL.LU R243, [R1+0x5a8] ;  /* 0x0005a80001f37983 */ /* 0x000ea20000300800 */
[----:B------:R-:W-:Y:S01]  /*16c10*/  ISETP.LT.AND P5, PT, R9, UR8, !P1 ;  /* 0x0000000809007c0c */ /* 0x000fe2000cfa1270 */
[----:B-1----:R-:W-:Y:S01]  /*16c20*/  VIADD R248, R5, 0x1f ;  /* 0x0000001f05f87836 */ /* 0x002fe20000000000 */
[----:B------:R-:W-:Y:S01]  /*16c30*/  ULDC UR6, c[0x0][0x228] ;  /* 0x00008a0000067ab9 */ /* 0x000fe20000000800 */
[----:B------:R1:W-:Y:S04]  /*16c40*/  @P6 STG.E desc[UR18][R246.64], R249 ;  /* 0x000000f9f6006986 */ /* 0x0003e8000c101912 */
[----:B----4-:R-:W4:Y:S01]  /*16c50*/  LDL.LU R251, [R1+0x428] ;  /* 0x0004280001fb7983 */ /* 0x010f220000300800 */
[----:B------:R-:W-:Y:S01]  /*16c60*/  IMAD.WIDE R226, R4, 0x4, R224 ;  /* 0x0000000404e27825 */ /* 0x000fe200078e02e0 */
[----:B------:R-:W-:-:S02]  /*16c70*/  ULDC UR8, c[0x0][0x228] ;  /* 0x00008a0000087ab9 */ /* 0x000fc40000000800 */
[----:B-1----:R-:W4:Y:S04]  /*16c80*/  LDL.LU R249, [R1+0x338] ;  /* 0x0003380001f97983 */ /* 0x002f280000300800 */
[----:B------:R-:W2:Y:S01]  /*16c90*/  LDL.LU R0, [R1+0x598] ;  /* 0x0005980001007983 */ /* 0x000ea20000300800 */
[----:B------:R-:W-:Y:S01]  /*16ca0*/  ISETP.LT.AND P6, PT, R8, UR10, !P1 ;  /* 0x0000000a08007c0c */ /* 0x000fe2000cfc1270 */
[----:B------:R-:W-:Y:S01]  /*16cb0*/  IMAD.WIDE R244, R4, 0x4, R10 ;  /* 0x0000000404f47825 */ /* 0x000fe200078e020a */
[----:B------:R-:W-:-:S03]  /*16cc0*/  ULDC UR10, c[0x0][0x228] ;  /* 0x00008a00000a7ab9 */ /* 0x000fc60000000800 */
[----:B------:R-:W-:Y:S01]  /*16cd0*/  IMAD.WIDE R246, R4, 0x4, R150 ;  /* 0x0000000404f67825 */ /* 0x000fe200078e0296 */
[----:B---3--:R1:W-:Y:S01]  /*16ce0*/  @P3 STG.E desc[UR18][R2.64], R242 ;  /* 0x000000f202003986 */ /* 0x0083e2000c101912 */
[----:B------:R-:W-:Y:S01]  /*16cf0*/  ISETP.GE.AND P3, PT, R248, UR4, PT ;  /* 0x00000004f8007c0c */ /* 0x000fe2000bf66270 */
[----:B------:R-:W-:Y:S02]  /*16d00*/  ULDC UR4, c[0x0][0x228] ;  /* 0x00008a0000047ab9 */ /* 0x000fe40000000800 */
[----:B-1----:R-:W3:Y:S04]  /*16d10*/  LDL.LU R242, [R1+0x238] ;  /* 0x0002380001f27983 */ /* 0x002ee80000300800 */
[----:B------:R-:W3:Y:S04]  /*16d20*/  LDL.LU R248, [R1+0x138] ;  /* 0x0001380001f87983 */ /* 0x000ee80000300800 */
[----:B--2---:R-:W-:Y:S04]  /*16d30*/  @P0 STG.E desc[UR18][R226.64], R0 ;  /* 0x00000000e2000986 */ /* 0x004fe8000c101912 */
[----:B------:R1:W-:Y:S04]  /*16d40*/  @P5 STG.E desc[UR18][R244.64], R250 ;  /* 0x000000faf4005986 */ /* 0x0003e8000c101912 */
[----:B------:R2:W-:Y:S04]  /*16d50*/  @P6 STG.E desc[UR18][R246.64], R243 ;  /* 0x000000f3f6006986 */ /* 0x0005e8000c101912 */
[----:B-1----:R-:W3:Y:S04]  /*16d60*/  LDL.LU R250, [R1+0x38] ;  /* 0x0000380001fa7983 */ /* 0x002ee80000300800 */
[----:B--2---:R-:W2:Y:S01]  /*16d70*/  LDL.LU R243, [R1+0x59c] ;  /* 0x00059c0001f37983 */ /* 0x004ea20000300800 */
[----:B------:R-:W-:Y:S01]  /*16d80*/  ISETP.LT.AND P1, PT, R7, UR4, !P1 ;  /* 0x0000000407007c0c */ /* 0x000fe2000cf21270 */
[----:B------:R-:W-:-:S02]  /*16d90*/  ULDC UR4, c[0x0][0x228] ;  /* 0x00008a0000047ab9 */ /* 0x000fc40000000800 */
[----:B------:R-:W-:Y:S02]  /*16da0*/  ISETP.LT.AND P0, PT, R6, UR4, !P4 ;  /* 0x0000000406007c0c */ /* 0x000fe4000e701270 */
[C---:B------:R-:W-:Y:S01]  /*16db0*/  IADD3 R0, R4.reuse, UR28, RZ ;  /* 0x0000001c04007c10 */ /* 0x040fe2000fffe0ff */
[----:B------:R-:W-:Y:S01]  /*16dc0*/  IMAD.WIDE R2, R4, 0x4, R148 ;  /* 0x0000000404027825 */ /* 0x000fe200078e0294 */
[----:B------:R-:W-:Y:S01]  /*16dd0*/  ULDC UR4, c[0x0][0x228] ;  /* 0x00008a0000047ab9 */ /* 0x000fe20000000800 */
[----:B------:R-:W-:Y:S01]  /*16de0*/  ISETP.LT.AND P6, PT, R9, UR6, !P4 ;  /* 0x0000000609007c0c */ /* 0x000fe2000e7c1270 */
[----:B------:R-:W-:Y:S01]  /*16df0*/  ULDC UR6, c[0x0][0x228] ;  /* 0x00008a0000067ab9 */ /* 0x000fe20000000800 */
[----:B------:R-:W-:Y:S01]  /*16e00*/  VIADD R244, R5, 0x20 ;  /* 0x0000002005f47836 */ /* 0x000fe20000000000 */
[----:B------:R-:W-:Y:S01]  /*16e10*/  ISETP.LT.AND P5, PT, R8, UR4, !P4 ;  /* 0x0000000408007c0c */ /* 0x000fe2000e7a1270 */
[----:B------:R-:W-:Y:S01]  /*16e20*/  IMAD.WIDE R226, R0, 0x4, R224 ;  /* 0x0000000400e27825 */ /* 0x000fe200078e02e0 */
[----:B------:R-:W-:Y:S01]  /*16e30*/  ULDC UR4, c[0x0][0x22c] ;  /* 0x00008b0000047ab9 */ /* 0x000fe20000000800 */
[----:B----4-:R1:W-:Y:S01]  /*16e40*/  @P1 STG.E desc[UR18][R2.64], R251 ;  /* 0x000000fb02001986 */ /* 0x0103e2000c101912 */
[----:B------:R-:W-:Y:S01]  /*16e50*/  ISETP.GE.AND P1, PT, R244, UR4, PT ;  /* 0x00000004f4007c0c */ /* 0x000fe2000bf26270 */
[----:B------:R-:W-:Y:S01]  /*16e60*/  ULDC UR4, c[0x0][0x228] ;  /* 0x00008a0000047ab9 */ /* 0x000fe20000000800 */
[----:B------:R-:W-:Y:S01]  /*16e70*/  ISETP.LT.AND P4, PT, R7, UR8, !P4 ;  /* 0x0000000807007c0c */ /* 0x000fe2000e781270 */
[----:B------:R4:W-:Y:S01]  /*16e80*/  @P0 STG.E desc[UR18][R226.64], R249 ;  /* 0x000000f9e2000986 */ /* 0x0009e2000c101912 */
[----:B------:R-:W-:Y:S01]  /*16e90*/  ISETP.LT.AND P0, PT, R6, UR4, !P2 ;  /* 0x0000000406007c0c */ /* 0x000fe2000d701270 */
[C---:B------:R-:W-:Y:S01]  /*16ea0*/  VIADD R4, R0.reuse, UR28 ;  /* 0x0000001c00047c36 */ /* 0x040fe20008000000 */
[----:B------:R-:W-:Y:S01]  /*16eb0*/  ULDC UR4, c[0x0][0x228] ;  /* 0x00008a0000047ab9 */ /* 0x000fe20000000800 */
[----:B-1----:R-:W-:Y:S01]  /*16ec0*/  IMAD.WIDE R2, R0, 0x4, R10 ;  /* 0x0000000400027825 */ /* 0x002fe200078e020a */
[----:B------:R-:W2:Y:S01]  /*16ed0*/  LDL.LU R251, [R1+0x5bc] ;  /* 0x0005bc0001fb7983 */ /* 0x000ea20000300800 */
[----:B------:R-:W-:-:S02]  /*16ee0*/  ULDC UR8, c[0x0][0x228] ;  /* 0x00008a0000087ab9 */ /* 0x000fc40000000800 */
[C---:B----4-:R-:W-:Y:S01]  /*16ef0*/  IMAD.WIDE R226, R0.reuse, 0x4, R150 ;  /* 0x0000000400e27825 */ /* 0x050fe200078e0296 */
[----:B------:R-:W4:Y:S03]  /*16f00*/  LDL.LU R249, [R1+0x5ac] ;  /* 0x0005ac0001f97983 */ /* 0x000f260000300800 */
[----:B------:R-:W-:-:S04]  /*16f10*/  IMAD.WIDE R244, R0, 0x4, R148 ;  /* 0x0000000400f47825 */ /* 0x000fc800078e0294 */
[C---:B------:R-:W-:Y:S01]  /*16f20*/  VIADD R0, R4.reuse, UR28 ;  /* 0x0000001c04007c36 */ /* 0x040fe20008000000 */
[----:B---3--:R1:W-:Y:S04]  /*16f30*/  @P6 STG.E desc[UR18][R2.64], R242 ;  /* 0x000000f202006986 */ /* 0x0083e8000c101912 */
[----:B------:R3:W-:Y:S01]  /*16f40*/  @P5 STG.E desc[UR18][R226.64], R248 ;  /* 0x000000f8e2005986 */ /* 0x0007e2000c101912 */
[----:B-1----:R-:W-:-:S03]  /*16f50*/  IMAD.WIDE R2, R4, 0x4, R224 ;  /* 0x0000000404027825 */ /* 0x002fc600078e02e0 */
[----:B------:R-:W4:Y:S01]  /*16f60*/  LDL.LU R242, [R1+0x33c] ;  /* 0x00033c0001f27983 */ /* 0x000f220000300800 */
[----:B---3--:R-:W-:-:S03]  /*16f70*/  IMAD.WIDE R226, R4, 0x4, R150 ;  /* 0x0000000404e27825 */ /* 0x008fc600078e0296 */
[----:B------:R1:W-:Y:S04]  /*16f80*/  @P4 STG.E desc[UR18][R244.64], R250 ;  /* 0x000000faf4004986 */ /* 0x0003e8000c101912 */
[----:B--2---:R2:W-:Y:S04]  /*16f90*/  @P0 STG.E desc[UR18][R2.64], R243 ;  /* 0x000000f302000986 */ /* 0x0045e8000c101912 */
[----:B-1----:R-:W3:Y:S01]  /*16fa0*/  LDL.LU R250, [R1+0x23c] ;  /* 0x00023c0001fa7983 */ /* 0x002ee20000300800 */
[----:B------:R-:W-:-:S03]  /*16fb0*/  IMAD.WIDE R244, R4, 0x4, R148 ;  /* 0x0000000404f47825 */ /* 0x000fc600078e0294 */
[----:B--2---:R-:W2:Y:S01]  /*16fc0*/  LDL.LU R243, [R1+0x13c] ;  /* 0x00013c0001f37983 */ /* 0x004ea20000300800 */
[----:B------:R-:W-:-:S03]  /*16fd0*/  IMAD.WIDE R2, R4, 0x4, R10 ;  /* 0x0000000404027825 */ /* 0x000fc600078e020a */
[----:B------:R-:W3:Y:S01]  /*16fe0*/  LDL.LU R4, [R1+0x42c] ;  /* 0x00042c0001047983 */ /* 0x000ee20000300800 */
[----:B------:R-:W-:Y:S02]  /*16ff0*/  ISETP.LT.AND P4, PT, R9, UR4, !P2 ;  /* 0x0000000409007c0c */ /* 0x000fe4000d781270 */
[----:B------:R-:W-:Y:S01]  /*17000*/  ISETP.LT.AND P6, PT, R6, UR10, !P3 ;  /* 0x0000000a06007c0c */ /* 0x000fe2000dfc1270 */
[----:B------:R-:W-:Y:S01]  /*17010*/  VIADD R248, R5, 0x21 ;  /* 0x0000002105f87836 */ /* 0x000fe20000000000 */
[----:B------:R-:W-:Y:S01]  /*17020*/  ISETP.LT.AND P5, PT, R8, UR6, !P2 ;  /* 0x0000000608007c0c */ /* 0x000fe2000d7a1270 */
[----:B------:R-:W-:Y:S01]  /*17030*/  ULDC UR4, c[0x0][0x22c] ;  /* 0x00008b0000047ab9 */ /* 0x000fe20000000800 */
        /* <DEDUP_REMOVED lines=9> */
[----:B----4-:R4:W-:Y:S04]  /*170d0*/  @P5 STG.E desc[UR18][R226.64], R249 ;  /* 0x000000f9e2005986 */ /* 0x0109e8000c101912 */
[----:B-1----:R-:W2:Y:S04]  /*170e0*/  LDL.LU R251, [R1+0x5e0] ;  /* 0x0005e00001fb7983 */ /* 0x002ea80000300800 */
[----:B----4-:R-:W4:Y:S04]  /*170f0*/  LDL.LU R249, [R1+0x5c0] ;  /* 0x0005c00001f97983 */ /* 0x010f280000300800 */
[----:B---3--:R-:W-:Y:S04]  /*17100*/  @P2 STG.E desc[UR18][R244.64], R4 ;  /* 0x00000004f4002986 */ /* 0x008fe8000c101912 */
        /* <DEDUP_REMOVED lines=16> */
[----:B--2---:R2:W-:Y:S01]  /*17210*/  @P4 STG.E desc[UR18][R226.64], R243 ;  /* 0x000000f3e2004986 */ /* 0x0045e2000c101912 */
[----:B------:R-:W-:Y:S01]  /*17220*/  ISETP.LT.AND P4, PT, R8, UR4, !P1 ;  /* 0x0000000408007c0c */ /* 0x000fe2000cf81270 */
[----:B------:R-:W-:Y:S01]  /*17230*/  ULDC UR4, c[0x0][0x228] ;  /* 0x00008a0000047ab9 */ /* 0x000fe20000000800 */
[C---:B------:R-:W-:Y:S01]  /*17240*/  IADD3 R4, R0.reuse, UR28, RZ ;  /* 0x0000001c00047c10 */ /* 0x040fe2000fffe0ff */
[----:B------:R-:W-:Y:S01]  /*17250*/  ULDC UR8, c[0x0][0x228] ;  /* 0x00008a0000087ab9 */ /* 0x000fe20000000800 */
[----:B------:R-:W-:Y:S01]  /*17260*/  ULDC UR10, c[0x0][0x228] ;  /* 0x00008a00000a7ab9 */ /* 0x000fe20000000800 */
[----:B-1----:R-:W-:Y:S01]  /*17270*/  IMAD.WIDE R2, R0, 0x4, R148 ;  /* 0x0000000400027825 */ /* 0x002fe200078e0294 */
[----:B------:R-:W3:Y:S03]  /*17280*/  LDL.LU R250, [R1+0x140] ;  /* 0x0001400001fa7983 */ /* 0x000ee60000300800 */
[C---:B--2---:R-:W-:Y:S01]  /*17290*/  IMAD.WIDE R226, R4.reuse, 0x4, R224 ;  /* 0x0000000404e27825 */ /* 0x044fe200078e02e0 */
[----:B------:R1:W-:Y:S03]  /*172a0*/  @P3 STG.E desc[UR18][R2.64], R248 ;  /* 0x000000f802003986 */ /* 0x0003e6000c101912 */
[----:B------:R-:W-:Y:S01]  /*172b0*/  IMAD.WIDE R244, R4, 0x4, R10 ;  /* 0x0000000404f47825 */ /* 0x000fe200078e020a */
[----:B------:R-:W2:Y:S01]  /*172c0*/  LDL.LU R243, [R1+0x40] ;  /* 0x0000400001f37983 */ /* 0x000ea20000300800 */
[----:B------:R-:W-:Y:S01]  /*172d0*/  ISETP.LT.AND P1, PT, R7, UR4, !P1 ;  /* 0x0000000407007c0c */ /* 0x000fe2000cf21270 */
[----:B------:R-:W-:-:S02]  /*172e0*/  ULDC UR4, c[0x0][0x22c] ;  /* 0x00008b0000047ab9 */ /* 0x000fc40000000800 */
[----:B------:R4:W-:Y:S01]  /*172f0*/  @P5 STG.E desc[UR18][R226.64], R251 ;  /* 0x000000fbe2005986 */ /* 0x0009e2000c101912 */
[----:B-1----:R-:W-:-:S03]  /*17300*/  IMAD.WIDE R2, R4, 0x4, R150 ;  /* 0x0000000404027825 */ /* 0x002fc600078e0296 */
[----:B----4-:R1:W-:Y:S01]  /*17310*/  @P6 STG.E desc[UR18][R244.64], R249 ;  /* 0x000000f9f4006986 */ /* 0x0103e2000c101912 */
[----:B------:R-:W-:Y:S02]  /*17320*/  VIADD R248, R5, 0x23 ;  /* 0x0000002305f87836 */ /* 0x000fe40000000000 */
[----:B------:R-:W-:Y:S01]  /*17330*/  VIADD R0, R4, UR28 ;  /* 0x0000001c04007c36 */ /* 0x000fe20008000000 */
[----:B------:R-:W4:Y:S04]  /*17340*/  LDL.LU R251, [R1+0x5e4] ;  /* 0x0005e40001fb7983 */ /* 0x000f280000300800 */
[----:B-1----:R-:W4:Y:S04]  /*17350*/  LDL.LU R249, [R1+0x5c4] ;  /* 0x0005c40001f97983 */ /* 0x002f280000300800 */
[----:B---3--:R1:W-:Y:S01]  /*17360*/  @P4 STG.E desc[UR18][R2.64], R242 ;  /* 0x000000f202004986 */ /* 0x0083e2000c101912 */
[----:B------:R-:W-:-:S02]  /*17370*/  ISETP.GE.AND P4, PT, R248, UR4, PT ;  /* 0x00000004f8007c0c */ /* 0x000fc4000bf86270 */
[----:B------:R-:W-:Y:S02]  /*17380*/  ISETP.LT.AND P3, PT, R6, UR6, !P0 ;  /* 0x0000000606007c0c */ /* 0x000fe4000c761270 */
[----:B------:R-:W-:Y:S02]  /*17390*/  ISETP.LT.AND P5, PT, R9, UR8, !P0 ;  /* 0x0000000809007c0c */ /* 0x000fe4000c7a1270 */
[----:B------:R-:W-:Y:S01]  /*173a0*/  ISETP.LT.AND P6, PT, R8, UR10, !P0 ;  /* 0x0000000a08007c0c */ /* 0x000fe2000c7c1270 */
[----:B------:R-:W-:Y:S01]  /*173b0*/  IMAD.WIDE R226, R0, 0x4, R224 ;  /* 0x0000000400e27825 */ /* 0x000fe200078e02e0 */
[----:B------:R-:W-:Y:S01]  /*173c0*/  ULDC UR4, c[0x0][0x228] ;  /* 0x00008a0000047ab9 */ /* 0x000fe20000000800 */
[----:B------:R-:W-:Y:S01]  /*173d0*/  ULDC UR6, c[0x0][0x228] ;  /* 0x00008a0000067ab9 */ /* 0x000fe20000000800 */
[----:B------:R-:W-:Y:S01]  /*173e0*/  ULDC UR8, c[0x0][0x228] ;  /* 0x00008a0000087ab9 */ /* 0x000fe20000000800 */
[----:B-1----:R-:W3:Y:S01]  /*173f0*/  LDL.LU R242, [R1+0x5d4] ;  /* 0x0005d40001f27983 */ /* 0x002ee20000300800 */
[----:B------:R-:W-:Y:S01]  /*17400*/  IMAD.WIDE R2, R4, 0x4, R148 ;  /* 0x0000000404027825 */ /* 0x000fe200078e0294 */
[----:B------:R-:W-:-:S02]  /*17410*/  ULDC UR10, c[0x0][0x228] ;  /* 0x00008a00000a7ab9 */ /* 0x000fc40000000800 */
[----:B------:R-:W2:Y:S04]  /*17420*/  LDL.LU R4, [R1+0x340] ;  /* 0x0003400001047983 */ /* 0x000ea80000300800 */
[----:B------:R-:W4:Y:S01]  /*17430*/  LDL.LU R248, [R1+0x430] ;  /* 0x0004300001f87983 */ /* 0x000f220000300800 */
[----:B------:R-:W-:-:S04]  /*17440*/  IMAD.WIDE R244, R0, 0x4, R10 ;  /* 0x0000000400f47825 */ /* 0x000fc800078e020a */
[----:B------:R-:W-:Y:S01]  /*17450*/  IMAD.WIDE R246, R0, 0x4, R150 ;  /* 0x0000000400f67825 */ /* 0x000fe200078e0296 */
[----:B----4-:R1:W-:Y:S04]  /*17460*/  @P1 STG.E desc[UR18][R2.64], R248 ;  /* 0x000000f802001986 */ /* 0x0103e8000c101912 */
[----:B--2---:R2:W-:Y:S01]  /*17470*/  @P3 STG.E desc[UR18][R226.64], R4 ;  /* 0x00000004e2003986 */ /* 0x0045e2000c101912 */
[----:B------:R-:W-:Y:S01]  /*17480*/  ISETP.LT.AND P3, PT, R7, UR4, !P0 ;  /* 0x0000000407007c0c */ /* 0x000fe2000c761270 */
[----:B------:R-:W-:Y:S02]  /*17490*/  ULDC UR4, c[0x0][0x22c] ;  /* 0x00008b0000047ab9 */ /* 0x000fe40000000800 */
[----:B------:R4:W-:Y:S01]  /*174a0*/  @P5 STG.E desc[UR18][R244.64], R250 ;  /* 0x000000faf4005986 */ /* 0x0009e2000c101912 */
[----:B-1----:R-:W-:-:S03]  /*174b0*/  VIADD R2, R5, 0x24 ;  /* 0x0000002405027836 */ /* 0x002fc60000000000 */
[----:B------:R1:W-:Y:S01]  /*174c0*/  @P6 STG.E desc[UR18][R246.64], R243 ;  /* 0x000000f3f6006986 */ /* 0x0003e2000c101912 */
[----:B--2---:R-:W-:Y:S01]  /*174d0*/  VIADD R4, R0, UR28 ;  /* 0x0000001c00047c36 */ /* 0x004fe20008000000 */
[----:B------:R-:W-:Y:S01]  /*174e0*/  ISETP.GE.AND P1, PT, R2, UR4, PT ;  /* 0x0000000402007c0c */ /* 0x000fe2000bf26270 */
[----:B------:R-:W-:Y:S01]  /*174f0*/  IMAD.WIDE R2, R0, 0x4, R148 ;  /* 0x0000000400027825 */ /* 0x000fe200078e0294 */
[----:B----4-:R-:W2:Y:S01]  /*17500*/  LDL.LU R250, [R1+0x434] ;  /* 0x0004340001fa7983 */ /* 0x010ea20000300800 */
[----:B------:R-:W-:Y:S02]  /*17510*/  ISETP.LT.AND P0, PT, R6, UR6, !P2 ;  /* 0x0000000606007c0c */ /* 0x000fe4000d701270 */
[----:B------:R-:W-:Y:S02]  /*17520*/  ISETP.LT.AND P5, PT, R9, UR8, !P2 ;  /* 0x0000000809007c0c */ /* 0x000fe4000d7a1270 */
[----:B------:R-:W-:Y:S01]  /*17530*/  ISETP.LT.AND P6, PT, R8, UR10, !P2 ;  /* 0x0000000a08007c0c */ /* 0x000fe2000d7c1270 */
[----:B-1----:R-:W4:Y:S01]  /*17540*/  LDL.LU R243, [R1+0x344] ;  /* 0x0003440001f37983 */ /* 0x002f220000300800 */
[----:B------:R-:W-:Y:S01]  /*17550*/  IADD3 R248, R5, 0x25, RZ ;  /* 0x0000002505f87810 */ /* 0x000fe20007ffe0ff */
[C---:B------:R-:W-:Y:S01]  /*17560*/  IMAD.WIDE R226, R4.reuse, 0x4, R224 ;  /* 0x0000000404e27825 */ /* 0x040fe200078e02e0 */
[----:B------:R-:W-:Y:S01]  /*17570*/  ULDC UR4, c[0x0][0x22c] ;  /* 0x00008b0000047ab9 */ /* 0x000fe20000000800 */
[----:B------:R-:W3:Y:S01]  /*17580*/  LDL.LU R0, [R1+0x240] ;  /* 0x0002400001007983 */ /* 0x000ee20000300800 */
[----:B------:R-:W-:Y:S01]  /*17590*/  ULDC UR6, c[0x0][0x228] ;  /* 0x00008a0000067ab9 */ /* 0x000fe20000000800 */
[----:B------:R-:W-:Y:S01]  /*175a0*/  IMAD.WIDE R244, R4, 0x4, R10 ;  /* 0x0000000404f47825 */ /* 0x000fe200078e020a */
[----:B------:R-:W-:Y:S01]  /*175b0*/  ULDC UR8, c[0x0][0x228] ;  /* 0x00008a0000087ab9 */ /* 0x000fe20000000800 */
[----:B------:R-:W-:-:S02]  /*175c0*/  ULDC UR10, c[0x0][0x228] ;  /* 0x00008a00000a7ab9 */ /* 0x000fc40000000800 */
        /* <DEDUP_REMOVED lines=28> */
[----:B------:R-:W-:Y:S01]  /*17790*/  ISETP.LT.AND P0, PT, R6, UR4, !P1 ;  /* 0x0000000406007c0c */ /* 0x000fe2000cf01270 */
[C---:B------:R-:W-:Y:S01]  /*177a0*/  VIADD R4, R0.reuse, UR28 ;  /* 0x0000001c00047c36 */ /* 0x040fe20008000000 */
[----:B------:R-:W-:Y:S01]  /*177b0*/  ULDC UR4, c[0x0][0x228] ;  /* 0x00008a0000047ab9 */ /* 0x000fe20000000800 */
[----:B------:R-:W-:Y:S01]  /*177c0*/  ULDC UR6, c[0x0][0x228] ;  /* 0x00008a0000067ab9 */ /* 0x000fe20000000800 */
[----:B-1----:R-:W-:Y:S01]  /*177d0*/  IMAD.WIDE R2, R0, 0x4, R10 ;  /* 0x0000000400027825 */ /* 0x002fe200078e020a */
[----:B------:R-:W3:Y:S01]  /*177e0*/  LDL.LU R250, [R1+0x438] ;  /* 0x0004380001fa7983 */ /* 0x000ee20000300800 */
[----:B------:R-:W-:-:S02]  /*177f0*/  ULDC UR8, c[0x0][0x228] ;  /* 0x00008a0000087ab9 */ /* 0x000fc40000000800 */
[C---:B----4-:R-:W-:Y:S01]  /*17800*/  IMAD.WIDE R226, R0.reuse, 0x4, R150 ;  /* 0x0000000400e27825 */ /* 0x050fe200078e0296 */
[----:B------:R-:W4:Y:S03]  /*17810*/  LDL.LU R243, [R1+0x348] ;  /* 0x0003480001f37983 */ /* 0x000f260000300800 */
[----:B------:R-:W-:Y:S01]  /*17820*/  IMAD.WIDE R244, R0, 0x4, R148 ;  /* 0x0000000400f47825 */ /* 0x000fe200078e0294 */
[C---:B------:R-:W-:Y:S01]  /*17830*/  IADD3 R0, R4.reuse, UR28, RZ ;  /* 0x0000001c04007c10 */ /* 0x040fe2000fffe0ff */
        /* <DEDUP_REMOVED lines=54> */
[----:B------:R-:W2:Y:S04]  /*17ba0*/  LDL.LU R242, [R1+0x43c] ;  /* 0x00043c0001f27983 */ /* 0x000ea80000300800 */
[----:B------:R-:W3:Y:S01]  /*17bb0*/  LDL.LU R251, [R1+0x14c] ;  /* 0x00014c0001fb7983 */ /* 0x000ee20000300800 */
[----:B------:R-:W-:-:S03]  /*17bc0*/  VIADD R0, R4, UR28 ;  /* 0x0000001c04007c36 */ /* 0x000fc60008000000 */
        /* <DEDUP_REMOVED lines=22> */
[----:B------:R-:W-:Y:S01]  /*17d30*/  IMAD.WIDE R246, R0, 0x4, R150 ;  /* 0x0000000400f67825 */ /* 0x000fe200078e0296 */
[----:B--2---:R1:W-:Y:S01]  /*17d40*/  @P2 STG.E desc[UR18][R2.64], R242 ;  /* 0x000000f202002986 */ /* 0x0043e2000c101912 */
[----:B------:R-:W-:Y:S01]  /*17d50*/  ULDC UR10, c[0x0][0x228] ;  /* 0x00008a00000a7ab9 */ /* 0x000fe20000000800 */
[----:B-1----:R-:W-:-:S02]  /*17d60*/  IADD3 R2, R5, 0x2a, RZ ;  /* 0x0000002a05027810 */ /* 0x002fc40007ffe0ff */
        /* <DEDUP_REMOVED lines=39> */
[----:B------:R-:W-:Y:S01]  /*17fe0*/  VIADD R244, R5, 0x2c ;  /* 0x0000002c05f47836 */ /* 0x000fe20000000000 */
        /* <DEDUP_REMOVED lines=8> */
[----:B------:R-:W-:Y:S01]  /*18070*/  ULDC UR6, c[0x0][0x228] ;  /* 0x00008a0000067ab9 */ /* 0x000fe20000000800 */
[----:B------:R3:W-:Y:S01]  /*18080*/  @P0 STG.E desc[UR18][R226.64], R249 ;  /* 0x000000f9e2000986 */ /* 0x0007e2000c101912 */
[----:B------:R-:W-:-:S02]  /*18090*/  ISETP.LT.AND P0, PT, R6, UR4, !P2 ;  /* 0x0000000406007c0c */ /* 0x000fc4000d701270 */
[C---:B------:R-:W-:Y:S01]  /*180a0*/  IADD3 R4, R0.reuse, UR28, RZ ;  /* 0x0000001c00047c10 */ /* 0x040fe2000fffe0ff */
[C---:B-1----:R-:W-:Y:S01]  /*180b0*/  IMAD.WIDE R2, R0.reuse, 0x4, R10 ;  /* 0x0000000400027825 */ /* 0x042fe200078e020a */
[----:B------:R-:W2:Y:S01]  /*180c0*/  LDL.LU R251, [R1+0x604] ;  /* 0x0006040001fb7983 */ /* 0x000ea20000300800 */
[----:B------:R-:W-:Y:S01]  /*180d0*/  ULDC UR4, c[0x0][0x228] ;  /* 0x00008a0000047ab9 */ /* 0x000fe20000000800 */
[----:B------:R-:W-:Y:S01]  /*180e0*/  ULDC UR8, c[0x0][0x228] ;  /* 0x00008a0000087ab9 */ /* 0x000fe20000000800 */
[C---:B------:R-:W-:Y:S01]  /*180f0*/  IMAD.WIDE R244, R0.reuse, 0x4, R148 ;  /* 0x0000000400f47825 */ /* 0x040fe200078e0294 */
[----:B----4-:R1:W-:Y:S03]  /*18100*/  @P6 STG.E desc[UR18][R2.64], R243 ;  /* 0x000000f302006986 */ /* 0x0103e6000c101912 */
[----:B---3--:R-:W-:Y:S01]  /*18110*/  IMAD.WIDE R226, R0, 0x4, R150 ;  /* 0x0000000400e27825 */ /* 0x008fe200078e0296 */
        /* <DEDUP_REMOVED lines=44> */
[----:B------:R1:W-:Y:S01]  /*183e0*/  @P2 STG.E desc[UR18][R226.64], R250 ;  /* 0x000000fae2002986 */ /* 0x0003e2000c101912 */
[----:B------:R-:W-:Y:S01]  /*183f0*/  ISETP.GE.AND P2, PT, R244, UR4, PT ;  /* 0x00000004f4007c0c */ /* 0x000fe2000bf46270 */
[----:B------:R-:W-:Y:S01]  /*18400*/  VIADD R4, R0, UR28 ;  /* 0x0000001c00047c36 */ /* 0x000fe20008000000 */
[----:B------:R-:W-:Y:S01]  /*18410*/  ULDC UR4, c[0x0][0x228] ;  /* 0x00008a0000047ab9 */ /* 0x000fe20000000800 */
[----:B--2---:R2:W-:Y:S01]  /*18420*/  @P4 STG.E desc[UR18][R2.64], R242 ;  /* 0x000000f202004986 */ /* 0x0045e2000c101912 */
[----:B------:R-:W-:Y:S01]  /*18430*/  ISETP.LT.AND P4, PT, R8, UR4, !P1 ;  /* 0x0000000408007c0c */ /* 0x000fe2000cf81270 */
[----:B------:R-:W-:Y:S01]  /*18440*/  IMAD.WIDE R244, R4, 0x4, R10 ;  /* 0x0000000404f47825 */ /* 0x000fe200078e020a */
[----:B------:R-:W-:Y:S01]  /*18450*/  ULDC UR4, c[0x0][0x228] ;  /* 0x00008a0000047ab9 */ /* 0x000fe20000000800 */
[----:B------:R-:W-:Y:S01]  /*18460*/  ULDC UR8, c[0x0][0x228] ;  /* 0x00008a0000087ab9 */ /* 0x000fe20000000800 */
[----:B------:R-:W-:Y:S01]  /*18470*/  ULDC UR10, c[0x0][0x228] ;  /* 0x00008a00000a7ab9 */ /* 0x000fe20000000800 */
        /* <DEDUP_REMOVED lines=10> */
[----:B---3--:R1:W-:Y:S01]  /*18520*/  @P6 STG.E desc[UR18][R244.64], R249 ;  /* 0x000000f9f4006986 */ /* 0x0083e2000c101912 */
[----:B------:R-:W-:-:S03]  /*18530*/  IADD3 R0, R4, UR28, RZ ;  /* 0x0000001c04007c10 */ /* 0x000fc6000fffe0ff */
[----:B------:R-:W2:Y:S04]  /*18540*/  LDL.LU R251, [R1+0x61c] ;  /* 0x00061c0001fb7983 */ /* 0x000ea80000300800 */
[----:B-1----:R-:W3:Y:S04]  /*18550*/  LDL.LU R249, [R1+0x60c] ;  /* 0x00060c0001f97983 */ /* 0x002ee80000300800 */
[----:B----4-:R1:W-:Y:S01]  /*18560*/  @P4 STG.E desc[UR18][R2.64], R243 ;  /* 0x000000f302004986 */ /* 0x0103e2000c101912 */
[----:B------:R-:W-:Y:S02]  /*18570*/  ISETP.GE.AND P4, PT, R248, UR4, PT ;  /* 0x00000004f8007c0c */ /* 0x000fe4000bf86270 */
[----:B------:R-:W-:-:S02]  /*18580*/  ISETP.LT.AND P3, PT, R6, UR6, !P0 ;  /* 0x0000000606007c0c */ /* 0x000fc4000c761270 */
        /* <DEDUP_REMOVED lines=8> */
[----:B------:R-:W-:Y:S02]  /*18610*/  ULDC UR10, c[0x0][0x228] ;  /* 0x00008a00000a7ab9 */ /* 0x000fe40000000800 */
        /* <DEDUP_REMOVED lines=14> */
[----:B---3--:R-:W2:Y:S01]  /*18700*/  LDL.LU R250, [R1+0x44c] ;  /* 0x00044c0001fa7983 */ /* 0x008ea20000300800 */
[----:B------:R-:W-:Y:S02]  /*18710*/  ISETP.LT.AND P0, PT, R6, UR6, !P2 ;  /* 0x0000000606007c0c */ /* 0x000fe4000d701270 */
        /* <DEDUP_REMOVED lines=9> */
[----:B------:R-:W-:Y:S01]  /*187b0*/  IMAD.WIDE R244, R4, 0x4, R10 ;  /* 0x0000000404f47825 */ /* 0x000fe200078e020a */
[----:B------:R-:W-:-:S03]  /*187c0*/  ULDC UR10, c[0x0][0x228] ;  /* 0x00008a00000a7ab9 */ /* 0x000fc60000000800 */
        /* <DEDUP_REMOVED lines=17> */
[----:B------:R-:W-:Y:S01]  /*188e0*/  IADD3 R244, R5, 0x32, RZ ;  /* 0x0000003205f47810 */ /* 0x000fe20007ffe0ff */
[----:B------:R-:W4:Y:S01]  /*188f0*/  LDL.LU R251, [R1+0x630] ;  /* 0x0006300001fb7983 */ /* 0x000f220000300800 */
[----:B------:R-:W-:Y:S01]  /*18900*/  ISETP.LT.AND P6, PT, R9, UR6, !P4 ;  /* 0x0000000609007c0c */ /* 0x000fe2000e7c1270 */
[----:B------:R-:W-:Y:S01]  /*18910*/  IMAD.WIDE R226, R0, 0x4, R224 ;  /* 0x0000000400e27825 */ /* 0x000fe200078e02e0 */
[----:B------:R-:W-:Y:S01]  /*18920*/  ISETP.LT.AND P5, PT, R8, UR4, !P4 ;  /* 0x0000000408007c0c */ /* 0x000fe2000e7a1270 */
        /* <DEDUP_REMOVED lines=36> */
[----:B------:R-:W-:Y:S01]  /*18b70*/  ISETP.LT.AND P6, PT, R6, UR10, !P3 ;  /* 0x0000000a06007c0c */ /* 0x000fe2000dfc1270 */
[----:B------:R-:W-:Y:S01]  /*18b80*/  ULDC UR6, c[0x0][0x228] ;  /* 0x00008a0000067ab9 */ /* 0x000fe20000000800 */
[----:B------:R-:W-:Y:S01]  /*18b90*/  ULDC UR8, c[0x0][0x228] ;  /* 0x00008a0000087ab9 */ /* 0x000fe20000000800 */
[----:B------:R-:W-:-:S02]  /*18ba0*/  ULDC UR10, c[0x0][0x228] ;  /* 0x00008a00000a7ab9 */ /* 0x000fc40000000800 */
[----:B---3--:R1:W-:Y:S04]  /*18bb0*/  @P4 STG.E desc[UR18][R2.64], R4 ;  /* 0x0000000402004986 */ /* 0x0083e8000c101912 */
[----:B------:R-:W-:Y:S04]  /*18bc0*/  @P5 STG.E desc[UR18][R226.64], R251 ;  /* 0x000000fbe2005986 */ /* 0x000fe8000c101912 */
[----:B------:R3:W-:Y:S01]  /*18bd0*/  @P1 STG.E desc[UR18][R244.64], R250 ;  /* 0x000000faf4001986 */ /* 0x0007e2000c101912 */
[----:B------:R-:W-:Y:S01]  /*18be0*/  ISETP.LT.AND P1, PT, R9, UR4, !P3 ;  /* 0x0000000409007c0c */ /* 0x000fe2000df21270 */
[----:B------:R-:W-:Y:S01]  /*18bf0*/  ULDC UR4, c[0x0][0x228] ;  /* 0x00008a0000047ab9 */ /* 0x000fe20000000800 */
[----:B-1----:R-:W-:Y:S01]  /*18c00*/  IADD3 R3, R5, 0x34, RZ ;  /* 0x0000003405037810 */ /* 0x002fe20007ffe0ff */
[----:B------:R1:W-:Y:S01]  /*18c10*/  @P6 STG.E desc[UR18][R246.64], R242 ;  /* 0x000000f2f6006986 */ /* 0x0003e2000c101912 */
[----:B------:R-:W-:Y:S01]  /*18c20*/  ISETP.LT.AND P4, PT, R8, UR4, !P3 ;  /* 0x0000000408007c0c */ /* 0x000fe2000df81270 */
[----:B------:R-:W-:-:S02]  /*18c30*/  ULDC UR4, c[0x0][0x22c] ;  /* 0x00008b0000047ab9 */ /* 0x000fc40000000800 */
        /* <DEDUP_REMOVED lines=17> */
[----:B------:R-:W2:Y:S01]  /*18d50*/  LDL.LU R249, [R1+0x454] ;  /* 0x0004540001f97983 */ /* 0x000ea20000300800 */
[----:B------:R-:W-:Y:S01]  /*18d60*/  IMAD.WIDE R246, R2, 0x4, R10 ;  /* 0x0000000402f67825 */ /* 0x000fe200078e020a */
[----:B------:R-:W-:Y:S02]  /*18d70*/  ULDC UR10, c[0x0][0x228] ;  /* 0x00008a00000a7ab9 */ /* 0x000fe40000000800 */
[----:B------:R-:W4:Y:S04]  /*18d80*/  LDL.LU R248, [R1+0x364] ;  /* 0x0003640001f87983 */ /* 0x000f280000300800 */
[----:B------:R-:W4:Y:S04]  /*18d90*/  LDL.LU R251, [R1+0x264] ;  /* 0x0002640001fb7983 */ /* 0x000f280000300800 */
[----:B-1----:R-:W4:Y:S01]  /*18da0*/  LDL.LU R243, [R1+0x164] ;  /* 0x0001640001f37983 */ /* 0x002f220000300800 */
[----:B------:R-:W-:Y:S01]  /*18db0*/  ISETP.LT.AND P4, PT, R8, UR4, !P2 ;  /* 0x0000000408007c0c */ /* 0x000fe2000d781270 */
[----:B------:R-:W-:Y:S01]  /*18dc0*/  IMAD.WIDE R226, R2, 0x4, R224 ;  /* 0x0000000402e27825 */ /* 0x000fe200078e02e0 */
[----:B------:R-:W-:-:S02]  /*18dd0*/  ULDC UR4, c[0x0][0x228] ;  /* 0x00008a0000047ab9 */ /* 0x000fc40000000800 */
[----:B------:R-:W-:Y:S01]  /*18de0*/  ISETP.LT.AND P2, PT, R7, UR4, !P2 ;  /* 0x0000000407007c0c */ /* 0x000fe2000d741270 */
[----:B------:R-:W-:Y:S01]  /*18df0*/  VIADD R0, R2, UR28 ;  /* 0x0000001c02007c36 */ /* 0x000fe20008000000 */
[----:B------:R-:W-:Y:S01]  /*18e00*/  ULDC UR4, c[0x0][0x22c] ;  /* 0x00008b0000047ab9 */ /* 0x000fe20000000800 */
[----:B---3--:R-:W-:Y:S01]  /*18e10*/  @P3 STG.E desc[UR18][R244.64], R3 ;  /* 0x00000003f4003986 */ /* 0x008fe2000c101912 */
[----:B------:R-:W-:Y:S01]  /*18e20*/  ISETP.LT.AND P3, PT, R6, UR6, !P0 ;  /* 0x0000000606007c0c */ /* 0x000fe2000c761270 */
[----:B------:R-:W-:Y:S02]  /*18e30*/  ULDC UR6, c[0x0][0x228] ;  /* 0x00008a0000067ab9 */ /* 0x000fe40000000800 */
[----:B------:R1:W-:Y:S01]  /*18e40*/  @P5 STG.E desc[UR18][R226.64], R4 ;  /* 0x00000004e2005986 */ /* 0x0003e2000c101912 */
[----:B------:R-:W-:Y:S01]  /*18e50*/  ISETP.LT.AND P5, PT, R9, UR8, !P0 ;  /* 0x0000000809007c0c */ /* 0x000fe2000c7a1270 */
[----:B------:R-:W-:Y:S02]  /*18e60*/  ULDC UR8, c[0x0][0x228] ;  /* 0x00008a0000087ab9 */ /* 0x000fe40000000800 */
[----:B------:R-:W-:Y:S01]  /*18e70*/  @P6 STG.E desc[UR18][R246.64], R250 ;  /* 0x000000faf6006986 */ /* 0x000fe2000c101912 */
[----:B------:R-:W-:Y:S01]  /*18e80*/  ISETP.LT.AND P6, PT, R8, UR10, !P0 ;  /* 0x0000000a08007c0c */ /* 0x000fe2000c7c1270 */
[----:B------:R-:W-:Y:S01]  /*18e90*/  ULDC UR10, c[0x0][0x228] ;  /* 0x00008a00000a7ab9 */ /* 0x000fe20000000800 */
[----:B-1----:R-:W-:-:S04]  /*18ea0*/  IMAD.WIDE R226, R2, 0x4, R150 ;  /* 0x0000000402e27825 */ /* 0x002fc800078e0296 */
[----:B------:R-:W-:Y:S01]  /*18eb0*/  VIADD R4, R5, 0x35 ;  /* 0x0000003505047836 */ /* 0x000fe20000000000 */
[----:B------:R1:W-:Y:S01]  /*18ec0*/  @P4 STG.E desc[UR18][R226.64], R242 ;  /* 0x000000f2e2004986 */ /* 0x0003e2000c101912 */
[----:B------:R-:W-:-:S03]  /*18ed0*/  IMAD.WIDE R2, R2, 0x4, R148 ;  /* 0x0000000402027825 */ /* 0x000fc600078e0294 */
[----:B------:R-:W-:Y:S01]  /*18ee0*/  ISETP.GE.AND P4, PT, R4, UR4, PT ;  /* 0x0000000404007c0c */ /* 0x000fe2000bf86270 */
[C---:B------:R-:W-:Y:S01]  /*18ef0*/  IMAD.WIDE R244, R0.reuse, 0x4, R10 ;  /* 0x0000000400f47825 */ /* 0x040fe200078e020a */
[----:B--2---:R2:W-:Y:S01]  /*18f00*/  @P2 STG.E desc[UR18][R2.64], R249 ;  /* 0x000000f902002986 */ /* 0x0045e2000c101912 */
[----:B------:R-:W-:Y:S02]  /*18f10*/  ULDC UR4, c[0x0][0x228] ;  /* 0x00008a0000047ab9 */ /* 0x000fe40000000800 */
[C---:B-1----:R-:W-:Y:S01]  /*18f20*/  IMAD.WIDE R226, R0.reuse, 0x4, R224 ;  /* 0x0000000400e27825 */ /* 0x042fe200078e02e0 */
[----:B------:R-:W3:Y:S03]  /*18f30*/  LDL.LU R242, [R1+0x64] ;  /* 0x0000640001f27983 */ /* 0x000ee60000300800 */
[C---:B------:R-:W-:Y:S01]  /*18f40*/  IMAD.WIDE R246, R0.reuse, 0x4, R150 ;  /* 0x0000000400f67825 */ /* 0x040fe200078e0296 */
[----:B----4-:R1:W-:Y:S01]  /*18f50*/  @P3 STG.E desc[UR18][R226.64], R248 ;  /* 0x000000f8e2003986 */ /* 0x0103e2000c101912 */
[----:B------:R-:W-:Y:S01]  /*18f60*/  ISETP.LT.AND P3, PT, R7, UR4, !P0 ;  /* 0x0000000407007c0c */ /* 0x000fe2000c761270 */
[----:B------:R-:W-:Y:S01]  /*18f70*/  ULDC UR4, c[0x0][0x22c] ;  /* 0x00008b0000047ab9 */ /* 0x000fe20000000800 */
[----:B--2---:R-:W-:Y:S01]  /*18f80*/  VIADD R2, R5, 0x36 ;  /* 0x0000003605027836 */ /* 0x004fe20000000000 */
[----:B------:R-:W2:Y:S01]  /*18f90*/  LDL.LU R250, [R1+0x648] ;  /* 0x0006480001fa7983 */ /* 0x000ea20000300800 */
[----:B------:R-:W-:-:S03]  /*18fa0*/  IADD3 R4, R0, UR28, RZ ;  /* 0x0000001c00047c10 */ /* 0x000fc6000fffe0ff */
[----:B------:R-:W4:Y:S01]  /*18fb0*/  LDL.LU R249, [R1+0x638] ;  /* 0x0006380001f97983 */ /* 0x000f220000300800 */
[----:B------:R-:W-:Y:S01]  /*18fc0*/  ISETP.GE.AND P2, PT, R2, UR4, PT ;  /* 0x0000000402007c0c */ /* 0x000fe2000bf46270 */
[----:B------:R-:W-:Y:S02]  /*18fd0*/  IMAD.WIDE R2, R0, 0x4, R148 ;  /* 0x0000000400027825 */ /* 0x000fe400078e0294 */
[----:B------:R1:W-:Y:S01]  /*18fe0*/  @P5 STG.E desc[UR18][R244.64], R251 ;  /* 0x000000fbf4005986 */ /* 0x0003e2000c101912 */
[----:B------:R-:W-:Y:S01]  /*18ff0*/  ISETP.LT.AND P0, PT, R6, UR6, !P1 ;  /* 0x0000000606007c0c */ /* 0x000fe2000cf01270 */
[----:B-1----:R-:W-:Y:S01]  /*19000*/  VIADD R248, R5, 0x37 ;  /* 0x0000003705f87836 */ /* 0x002fe20000000000 */
[----:B------:R-:W-:Y:S01]  /*19010*/  ULDC UR4, c[0x0][0x22c] ;  /* 0x00008b0000047ab9 */ /* 0x000fe20000000800 */
[----:B------:R1:W-:Y:S04]  /*19020*/  @P6 STG.E desc[UR18][R246.64], R243 ;  /* 0x000000f3f6006986 */ /* 0x0003e8000c101912 */
[----:B------:R-:W4:Y:S01]  /*19030*/  LDL.LU R251, [R1+0x458] ;  /* 0x0004580001fb7983 */ /* 0x000f220000300800 */
[----:B------:R-:W-:Y:S01]  /*19040*/  ISETP.LT.AND P5, PT, R9, UR8, !P1 ;  /* 0x0000000809007c0c */ /* 0x000fe2000cfa1270 */
[----:B------:R-:W-:Y:S01]  /*19050*/  IMAD.WIDE R226, R4, 0x4, R224 ;  /* 0x0000000404e27825 */ /* 0x000fe200078e02e0 */
[----:B------:R-:W-:Y:S01]  /*19060*/  ISETP.LT.AND P6, PT, R8, UR10, !P1 ;  /* 0x0000000a08007c0c */ /* 0x000fe2000cfc1270 */
[----:B-1----:R-:W4:Y:S01]  /*19070*/  LDL.LU R243, [R1+0x368] ;  /* 0x0003680001f37983 */ /* 0x002f220000300800 */
[----:B------:R-:W-:Y:S01]  /*19080*/  ULDC UR6, c[0x0][0x228] ;  /* 0x00008a0000067ab9 */ /* 0x000fe20000000800 */
[C---:B------:R-:W-:Y:S01]  /*19090*/  IMAD.WIDE R244, R4.reuse, 0x4, R10 ;  /* 0x0000000404f47825 */ /* 0x040fe200078e020a */
[----:B------:R-:W-:Y:S01]  /*190a0*/  ULDC UR8, c[0x0][0x228] ;  /* 0x00008a0000087ab9 */ /* 0x000fe20000000800 */
[----:B------:R-:W2:Y:S01]  /*190b0*/  LDL.LU R0, [R1+0x628] ;  /* 0x0006280001007983 */ /* 0x000ea20000300800 */
[----:B------:R-:W-:Y:S01]  /*190c0*/  ULDC UR10, c[0x0][0x228] ;  /* 0x00008a00000a7ab9 */ /* 0x000fe20000000800 */
[----:B------:R-:W-:-:S02]  /*190d0*/  IMAD.WIDE R246, R4, 0x4, R150 ;  /* 0x0000000404f67825 */ /* 0x000fc400078e0296 */
[----:B---3--:R1:W-:Y:S01]  /*190e0*/  @P3 STG.E desc[UR18][R2.64], R242 ;  /* 0x000000f202003986 */ /* 0x0083e2000c101912 */
[----:B------:R-:W-:Y:S01]  /*190f0*/  ISETP.GE.AND P3, PT, R248, UR4, PT ;  /* 0x00000004f8007c0c */ /* 0x000fe2000bf66270 */
[----:B------:R-:W-:Y:S02]  /*19100*/  ULDC UR4, c[0x0][0x228] ;  /* 0x00008a0000047ab9 */ /* 0x000fe40000000800 */
[----:B-1----:R-:W3:Y:S04]  /*19110*/  LDL.LU R242, [R1+0x268] ;  /* 0x0002680001f27983 */ /* 0x002ee80000300800 */
[----:B------:R-:W3:Y:S04]  /*19120*/  LDL.LU R248, [R1+0x168] ;  /* 0x0001680001f87983 */ /* 0x000ee80000300800 */
[----:B--2---:R-:W-:Y:S04]  /*19130*/  @P0 STG.E desc[UR18][R226.64], R0 ;  /* 0x00000000e2000986 */ /* 0x004fe8000c101912 */
[----:B------:R1:W-:Y:S04]  /*19140*/  @P5 STG.E desc[UR18][R244.64], R250 ;  /* 0x000000faf4005986 */ /* 0x0003e8000c101912 */
[----:B-1----:R-:W2:Y:S04]  /*19150*/  LDL.LU R250, [R1+0x68] ;  /* 0x0000680001fa7983 */ /* 0x002ea80000300800 */
[----:B----4-:R1:W-:Y:S04]  /*19160*/  @P6 STG.E desc[UR18][R246.64], R249 ;  /* 0x000000f9f6006986 */ /* 0x0103e8000c101912 */
[----:B-1----:R-:W4:Y:S01]  /*19170*/  LDL.LU R249, [R1+0x62c] ;  /* 0x00062c0001f97983 */ /* 0x002f220000300800 */
[----:B------:R-:W-:Y:S01]  /*19180*/  ISETP.LT.AND P1, PT, R7, UR4, !P1 ;  /* 0x0000000407007c0c */ /* 0x000fe2000cf21270 */
[----:B------:R-:W-:-:S02]  /*19190*/  ULDC UR4, c[0x0][0x228] ;  /* 0x00008a0000047ab9 */ /* 0x000fc40000000800 */
[----:B------:R-:W-:Y:S01]  /*191a0*/  ISETP.LT.AND P0, PT, R6, UR4, !P4 ;  /* 0x0000000406007c0c */ /* 0x000fe2000e701270 */
[----:B------:R-:W-:Y:S01]  /*191b0*/  ULDC UR4, c[0x0][0x228] ;  /* 0x00008a0000047ab9 */ /* 0x000fe20000000800 */
[C---:B------:R-:W-:Y:S01]  /*191c0*/  VIADD R0, R4.reuse, UR28 ;  /* 0x0000001c04007c36 */ /* 0x040fe20008000000 */
[----:B------:R-:W-:Y:S01]  /*191d0*/  ISETP.LT.AND P6, PT, R9, UR6, !P4 ;  /* 0x0000000609007c0c */ /* 0x000fe2000e7c1270 */
[----:B------:R-:W-:Y:S01]  /*191e0*/  IMAD.WIDE R2, R4, 0x4, R148 ;  /* 0x0000000404027825 */ /* 0x000fe200078e0294 */
[----:B------:R-:W-:Y:S01]  /*191f0*/  ISETP.LT.AND P5, PT, R8, UR4, !P4 ;  /* 0x0000000408007c0c */ /* 0x000fe2000e7a1270 */
[----:B------:R-:W-:Y:S01]  /*19200*/  ULDC UR4, c[0x0][0x22c] ;  /* 0x00008b0000047ab9 */ /* 0x000fe20000000800 */
[----:B------:R-:W-:Y:S01]  /*19210*/  ISETP.LT.AND P4, PT, R7, UR8, !P4 ;  /* 0x0000000807007c0c */ /* 0x000fe2000e781270 */
[----:B------:R-:W-:-:S04]  /*19220*/  IMAD.WIDE R226, R0, 0x4, R224 ;  /* 0x0000000400e27825 */ /* 0x000fc800078e02e0 */
[C---:B------:R-:W-:Y:S01]  /*19230*/  VIADD R244, R5.reuse, 0x38 ;  /* 0x0000003805f47836 */ /* 0x040fe20000000000 */
[----:B------:R1:W-:Y:S01]  /*19240*/  @P1 STG.E desc[UR18][R2.64], R251 ;  /* 0x000000fb02001986 */ /* 0x0003e2000c101912 */
[----:B------:R-:W-:Y:S01]  /*19250*/  IADD3 R4, R5, 0x39, RZ ;  /* 0x0000003905047810 */ /* 0x000fe20007ffe0ff */
[----:B------:R-:W-:Y:S01]  /*19260*/  ULDC UR6, c[0x0][0x228] ;  /* 0x00008a0000067ab9 */ /* 0x000fe20000000800 */
[----:B------:R-:W-:Y:S01]  /*19270*/  ULDC UR8, c[0x0][0x228] ;  /* 0x00008a0000087ab9 */ /* 0x000fe20000000800 */
[----:B------:R1:W-:Y:S01]  /*19280*/  @P0 STG.E desc[UR18][R226.64], R243 ;  /* 0x000000f3e2000986 */ /* 0x0003e2000c101912 */
[----:B------:R-:W-:Y:S01]  /*19290*/  ISETP.GE.AND P1, PT, R244, UR4, PT ;  /* 0x00000004f4007c0c */ /* 0x000fe2000bf26270 */
[----:B------:R-:W-:Y:S01]  /*192a0*/  IMAD.WIDE R244, R0, 0x4, R148 ;  /* 0x0000000400f47825 */ /* 0x000fe200078e0294 */
[----:B------:R-:W-:-:S03]  /*192b0*/  ULDC UR4, c[0x0][0x228] ;  /* 0x00008a0000047ab9 */ /* 0x000fc60000000800 */
[----:B-1----:R-:W-:Y:S01]  /*192c0*/  IMAD.WIDE R2, R0, 0x4, R10 ;  /* 0x0000000400027825 */ /* 0x002fe200078e020a */
[----:B------:R-:W-:Y:S01]  /*192d0*/  ISETP.LT.AND P0, PT, R6, UR4, !P2 ;  /* 0x0000000406007c0c */ /* 0x000fe2000d701270 */
[----:B------:R-:W-:Y:S01]  /*192e0*/  ULDC UR4, c[0x0][0x228] ;  /* 0x00008a0000047ab9 */ /* 0x000fe20000000800 */
[----:B------:R-:W4:Y:S01]  /*192f0*/  LDL.LU R251, [R1+0x64c] ;  /* 0x00064c0001fb7983 */ /* 0x000f220000300800 */
[----:B------:R-:W-:-:S03]  /*19300*/  IMAD.WIDE R226, R0, 0x4, R150 ;  /* 0x0000000400e27825 */ /* 0x000fc600078e0296 */
[----:B------:R-:W4:Y:S04]  /*19310*/  LDL.LU R243, [R1+0x63c] ;  /* 0x00063c0001f37983 */ /* 0x000f280000300800 */
[----:B---3--:R1:W-:Y:S04]  /*19320*/  @P6 STG.E desc[UR18][R2.64], R242 ;  /* 0x000000f202006986 */ /* 0x0083e8000c101912 */
[----:B------:R-:W-:Y:S04]  /*19330*/  @P5 STG.E desc[UR18][R226.64], R248 ;  /* 0x000000f8e2005986 */ /* 0x000fe8000c101912 */
[----:B-1----:R-:W3:Y:S04]  /*19340*/  LDL.LU R242, [R1+0x36c] ;  /* 0x00036c0001f27983 */ /* 0x002ee80000300800 */
[----:B--2---:R1:W-:Y:S01]  /*19350*/  @P4 STG.E desc[UR18][R244.64], R250 ;  /* 0x000000faf4004986 */ /* 0x0043e2000c101912 */
[----:B------:R-:W-:Y:S01]  /*19360*/  ISETP.LT.AND P4, PT, R9, UR4, !P2 ;  /* 0x0000000409007c0c */ /* 0x000fe2000d781270 */
[----:B------:R-:W-:Y:S01]  /*19370*/  ULDC UR4, c[0x0][0x22c] ;  /* 0x00008b0000047ab9 */ /* 0x000fe20000000800 */
[----:B-1----:R-:W-:Y:S01]  /*19380*/  VIADD R244, R0, UR28 ;  /* 0x0000001c00f47c36 */ /* 0x002fe20008000000 */
[----:B------:R-:W2:Y:S03]  /*19390*/  LDL.LU R250, [R1+0x26c] ;  /* 0x00026c0001fa7983 */ /* 0x000ea60000300800 */
[----:B------:R-:W-:-:S05]  /*193a0*/  IMAD.WIDE R2, R244, 0x4, R224 ;  /* 0x00000004f4027825 */ /* 0x000fca00078e02e0 */
[----:B----4-:R1:W-:Y:S01]  /*193b0*/  @P0 STG.E desc[UR18][R2.64], R249 ;  /* 0x000000f902000986 */ /* 0x0103e2000c101912 */
[----:B------:R-:W-:Y:S02]  /*193c0*/  ISETP.GE.AND P0, PT, R4, UR4, PT ;  /* 0x0000000404007c0c */ /* 0x000fe4000bf06270 */
[----:B------:R-:W-:Y:S02]  /*193d0*/  ISETP.LT.AND P5, PT, R8, UR6, !P2 ;  /* 0x0000000608007c0c */ /* 0x000fe4000d7a1270 */
[----:B------:R-:W-:Y:S01]  /*193e0*/  ISETP.LT.AND P6, PT, R6, UR10, !P3 ;  /* 0x0000000a06007c0c */ /* 0x000fe2000dfc1270 */
[C---:B------:R-:W-:Y:S01]  /*193f0*/  VIADD R0, R244.reuse, UR28 ;  /* 0x0000001cf4007c36 */ /* 0x040fe20008000000 */
[----:B-1----:R-:W4:Y:S01]  /*19400*/  LDL.LU R249, [R1+0x16c] ;  /* 0x00016c0001f97983 */ /* 0x002f220000300800 */
[----:B------:R-:W-:Y:S01]  /*19410*/  ISETP.LT.AND P2, PT, R7, UR8, !P2 ;  /* 0x0000000807007c0c */ /* 0x000fe2000d741270 */
[C---:B------:R-:W-:Y:S01]  /*19420*/  IMAD.WIDE R2, R244.reuse, 0x4, R10 ;  /* 0x00000004f4027825 */ /* 0x040fe200078e020a */
[----:B------:R-:W-:Y:S01]  /*19430*/  ULDC UR4, c[0x0][0x228] ;  /* 0x00008a0000047ab9 */ /* 0x000fe20000000800 */
[----:B------:R-:W3:Y:S01]  /*19440*/  LDL.LU R4, [R1+0x45c] ;  /* 0x00045c0001047983 */ /* 0x000ee20000300800 */
[----:B------:R-:W-:Y:S01]  /*19450*/  ULDC UR6, c[0x0][0x228] ;  /* 0x00008a0000067ab9 */ /* 0x000fe20000000800 */
[C---:B------:R-:W-:Y:S01]  /*19460*/  IMAD.WIDE R226, R244.reuse, 0x4, R150 ;  /* 0x00000004f4e27825 */ /* 0x040fe200078e0296 */
[----:B------:R-:W-:Y:S01]  /*19470*/  ULDC UR8, c[0x0][0x228] ;  /* 0x00008a0000087ab9 */ /* 0x000fe20000000800 */
[----:B------:R-:W4:Y:S01]  /*19480*/  LDL.LU R248, [R1+0x6c] ;  /* 0x00006c0001f87983 */ /* 0x000f220000300800 */
[----:B------:R-:W-:Y:S01]  /*19490*/  ULDC UR10, c[0x0][0x228] ;  /* 0x00008a00000a7ab9 */ /* 0x000fe20000000800 */
[----:B------:R-:W-:-:S04]  /*194a0*/  IMAD.WIDE R244, R244, 0x4, R148 ;  /* 0x00000004f4f47825 */ /* 0x000fc800078e0294 */
[----:B------:R-:W-:Y:S01]  /*194b0*/  IMAD.WIDE R246, R0, 0x4, R224 ;  /* 0x0000000400f67825 */ /* 0x000fe200078e02e0 */
[----:B------:R1:W-:Y:S04]  /*194c0*/  @P4 STG.E desc[UR18][R2.64], R251 ;  /* 0x000000fb02004986 */ /* 0x0003e8000c101912 */
[----:B------:R1:W-:Y:S04]  /*194d0*/  @P5 STG.E desc[UR18][R226.64], R243 ;  /* 0x000000f3e2005986 */ /* 0x0003e8000c101912 */
[----:B-1----:R-:W4:Y:S04]  /*194e0*/  LDL.LU R251, [R1+0x670] ;  /* 0x0006700001fb7983 */ /* 0x002f280000300800 */
[----:B------:R-:W4:Y:S04]  /*194f0*/  LDL.LU R243, [R1+0x650] ;  /* 0x0006500001f37983 */ /* 0x000f280000300800 */
        /* <DEDUP_REMOVED lines=13> */
[----:B--2---:R1:W-:Y:S01]  /*195d0*/  @P2 STG.E desc[UR18][R2.64], R250 ;  /* 0x000000fa02002986 */ /* 0x0043e2000c101912 */
        /* <DEDUP_REMOVED lines=8> */
[----:B------:R-:W-:Y:S01]  /*19660*/  ULDC UR10, c[0x0][0x228] ;  /* 0x00008a00000a7ab9 */ /* 0x000fe20000000800 */
[----:B-1----:R-:W-:Y:S01]  /*19670*/  IMAD.WIDE R2, R0, 0x4, R148 ;  /* 0x0000000400027825 */ /* 0x002fe200078e0294 */
[----:B------:R-:W4:Y:S03]  /*19680*/  LDL.LU R250, [R1+0x270] ;  /* 0x0002700001fa7983 */ /* 0x000f260000300800 */
[C---:B--2---:R-:W-:Y:S01]  /*19690*/  IMAD.WIDE R226, R4.reuse, 0x4, R224 ;  /* 0x0000000404e27825 */ /* 0x044fe200078e02e0 */
[----:B------:R1:W-:Y:S03]  /*196a0*/  @P3 STG.E desc[UR18][R2.64], R248 ;  /* 0x000000f802003986 */ /* 0x0003e6000c101912 */
[----:B------:R-:W-:Y:S01]  /*196b0*/  IMAD.WIDE R244, R4, 0x4, R10 ;  /* 0x0000000404f47825 */ /* 0x000fe200078e020a */
[----:B------:R2:W-:Y:S01]  /*196c0*/  @P5 STG.E desc[UR18][R226.64], R251 ;  /* 0x000000fbe2005986 */ /* 0x0005e2000c101912 */
[----:B------:R-:W-:Y:S01]  /*196d0*/  ISETP.LT.AND P1, PT, R7, UR4, !P1 ;  /* 0x0000000407007c0c */ /* 0x000fe2000cf21270 */
[----:B------:R-:W-:-:S02]  /*196e0*/  ULDC UR4, c[0x0][0x22c] ;  /* 0x00008b0000047ab9 */ /* 0x000fc40000000800 */
[----:B------:R-:W-:Y:S01]  /*196f0*/  @P6 STG.E desc[UR18][R244.64], R243 ;  /* 0x000000f3f4006986 */ /* 0x000fe2000c101912 */
[C---:B-1----:R-:W-:Y:S01]  /*19700*/  IMAD.WIDE R2, R4.reuse, 0x4, R150 ;  /* 0x0000000404027825 */ /* 0x042fe200078e0296 */
[----:B------:R-:W-:Y:S02]  /*19710*/  IADD3 R248, R5, 0x3b, RZ ;  /* 0x0000003b05f87810 */ /* 0x000fe40007ffe0ff */
[----:B------:R-:W4:Y:S01]  /*19720*/  LDL.LU R249, [R1+0x170] ;  /* 0x0001700001f97983 */ /* 0x000f220000300800 */
[----:B------:R-:W-:-:S03]  /*19730*/  VIADD R0, R4, UR28 ;  /* 0x0000001c04007c36 */ /* 0x000fc60008000000 */
[----:B---3--:R1:W-:Y:S01]  /*19740*/  @P4 STG.E desc[UR18][R2.64], R242 ;  /* 0x000000f202004986 */ /* 0x0083e2000c101912 */
[----:B------:R-:W-:Y:S02]  /*19750*/  ISETP.GE.AND P4, PT, R248, UR4, PT ;  /* 0x00000004f8007c0c */ /* 0x000fe4000bf86270 */
[----:B------:R-:W-:Y:S02]  /*19760*/  ISETP.LT.AND P3, PT, R6, UR6, !P0 ;  /* 0x0000000606007c0c */ /* 0x000fe4000c761270 */
[----:B------:R-:W-:Y:S02]  /*19770*/  ISETP.LT.AND P5, PT, R9, UR8, !P0 ;  /* 0x0000000809007c0c */ /* 0x000fe4000c7a1270 */
[----:B------:R-:W-:Y:S01]  /*19780*/  ISETP.LT.AND P6, PT, R8, UR10, !P0 ;  /* 0x0000000a08007c0c */ /* 0x000fe2000c7c1270 */
[----:B--2---:R-:W-:Y:S01]  /*19790*/  IMAD.WIDE R226, R0, 0x4, R224 ;  /* 0x0000000400e27825 */ /* 0x004fe200078e02e0 */
[----:B------:R-:W-:Y:S01]  /*197a0*/  ULDC UR4, c[0x0][0x228] ;  /* 0x00008a0000047ab9 */ /* 0x000fe20000000800 */
[----:B------:R-:W-:Y:S01]  /*197b0*/  ULDC UR6, c[0x0][0x228] ;  /* 0x00008a0000067ab9 */ /* 0x000fe20000000800 */
[----:B------:R-:W-:Y:S01]  /*197c0*/  ULDC UR8, c[0x0][0x228] ;  /* 0x00008a0000087ab9 */ /* 0x000fe20000000800 */
[----:B-1----:R-:W2:Y:S01]  /*197d0*/  LDL.LU R242, [R1+0x370] ;  /* 0x0003700001f27983 */ /* 0x002ea20000300800 */
[----:B------:R-:W-:Y:S01]  /*197e0*/  IMAD.WIDE R2, R4, 0x4, R148 ;  /* 0x0000000404027825 */ /* 0x000fe200078e0294 */
[----:B------:R-:W-:-:S02]  /*197f0*/  ULDC UR10, c[0x0][0x228] ;  /* 0x00008a00000a7ab9 */ /* 0x000fc40000000800 */
[----:B------:R-:W3:Y:S04]  /*19800*/  LDL.LU R251, [R1+0x654] ;  /* 0x0006540001fb7983 */ /* 0x000ee80000300800 */
[----:B------:R-:W3:Y:S04]  /*19810*/  LDL.LU R243, [R1+0x664] ;  /* 0x0006640001f37983 */ /* 0x000ee80000300800 */
[----:B------:R-:W4:Y:S04]  /*19820*/  LDL.LU R4, [R1+0x460] ;  /* 0x0004600001047983 */ /* 0x000f280000300800 */
[----:B------:R-:W2:Y:S01]  /*19830*/  LDL.LU R248, [R1+0x470] ;  /* 0x0004700001f87983 */ /* 0x000ea20000300800 */
[----:B------:R-:W-:-:S04]  /*19840*/  IMAD.WIDE R244, R0, 0x4, R10 ;  /* 0x0000000400f47825 */ /* 0x000fc800078e020a */
[----:B------:R-:W-:Y:S01]  /*19850*/  IMAD.WIDE R246, R0, 0x4, R150 ;  /* 0x0000000400f67825 */ /* 0x000fe200078e0296 */
[----:B--2---:R1:W-:Y:S04]  /*19860*/  @P1 STG.E desc[UR18][R2.64], R248 ;  /* 0x000000f802001986 */ /* 0x0043e8000c101912 */
[----:B----4-:R2:W-:Y:S01]  /*19870*/  @P3 STG.E desc[UR18][R226.64], R4 ;  /* 0x00000004e2003986 */ /* 0x0105e2000c101912 */
        /* <DEDUP_REMOVED lines=13> */
[C---:B------:R-:W-:Y:S01]  /*19950*/  IMAD.WIDE R226, R4.reuse, 0x4, R224 ;  /* 0x0000000404e27825 */ /* 0x040fe200078e02e0 */
[----:B------:R-:W-:Y:S01]  /*19960*/  ULDC UR4, c[0x0][0x22c] ;  /* 0x00008b0000047ab9 */ /* 0x000fe20000000800 */
[----:B------:R-:W-:Y:S01]  /*19970*/  ULDC UR6, c[0x0][0x228] ;  /* 0x00008a0000067ab9 */ /* 0x000fe20000000800 */
[----:B------:R-:W3:Y:S01]  /*19980*/  LDL.LU R0, [R1+0x674] ;  /* 0x0006740001007983 */ /* 0x000ee20000300800 */
[----:B------:R-:W-:Y:S01]  /*19990*/  IMAD.WIDE R244, R4, 0x4, R10 ;  /* 0x0000000404f47825 */ /* 0x000fe200078e020a */
[----:B------:R-:W-:Y:S01]  /*199a0*/  ULDC UR8, c[0x0][0x228] ;  /* 0x00008a0000087ab9 */ /* 0x000fe20000000800 */
[----:B------:R-:W-:-:S02]  /*199b0*/  ULDC UR10, c[0x0][0x228] ;  /* 0x00008a00000a7ab9 */ /* 0x000fc40000000800 */
[----:B------:R-:W-:Y:S01]  /*199c0*/  IMAD.WIDE R246, R4, 0x4, R150 ;  /* 0x0000000404f67825 */ /* 0x000fe200078e0296 */
[----:B------:R1:W-:Y:S04]  /*199d0*/  @P3 STG.E desc[UR18][R2.64], R242 ;  /* 0x000000f202003986 */ /* 0x0003e8000c101912 */
[----:B-1----:R-:W4:Y:S01]  /*199e0*/  LDL.LU R242, [R1+0xbec] ;  /* 0x000bec0001f27983 */ /* 0x002f220000300800 */
[----:B------:R-:W-:-:S03]  /*199f0*/  VIADD R248, R5, 0x3d ;  /* 0x0000003d05f87836 */ /* 0x000fc60000000000 */
[----:B---3--:R-:W-:Y:S04]  /*19a00*/  @P0 STG.E desc[UR18][R226.64], R0 ;  /* 0x00000000e2000986 */ /* 0x008fe8000c101912 */
[----:B------:R1:W-:Y:S04]  /*19a10*/  @P5 STG.E desc[UR18][R244.64], R251 ;  /* 0x000000fbf4005986 */ /* 0x0003e8000c101912 */
[----:B------:R3:W-:Y:S04]  /*19a20*/  @P6 STG.E desc[UR18][R246.64], R243 ;  /* 0x000000f3f6006986 */ /* 0x0007e8000c101912 */
[----:B-1----:R-:W4:Y:S04]  /*19a30*/  LDL.LU R251, [R1+0x374] ;  /* 0x0003740001fb7983 */ /* 0x002f280000300800 */
[----:B---3--:R-:W3:Y:S04]  /*19a40*/  LDL.LU R246, [R1+0x274] ;  /* 0x0002740001f67983 */ /* 0x008ee80000300800 */
[----:B------:R-:W3:Y:S04]  /*19a50*/  LDL.LU R247, [R1+0x174] ;  /* 0x0001740001f77983 */ /* 0x000ee80000300800 */
[----:B------:R-:W3:Y:S01]  /*19a60*/  LDL.LU R243, [R1+0x678] ;  /* 0x0006780001f37983 */ /* 0x000ee20000300800 */
[----:B------:R-:W-:Y:S01]  /*19a70*/  ISETP.GE.AND P3, PT, R248, UR4, PT ;  /* 0x00000004f8007c0c */ /* 0x000fe2000bf66270 */
[----:B------:R-:W-:-:S02]  /*19a80*/  ULDC UR4, c[0x0][0x228] ;  /* 0x00008a0000047ab9 */ /* 0x000fc40000000800 */
[----:B------:R-:W-:Y:S01]  /*19a90*/  ISETP.LT.AND P2, PT, R7, UR4, !P2 ;  /* 0x0000000407007c0c */ /* 0x000fe2000d741270 */
[----:B------:R-:W-:Y:S01]  /*19aa0*/  ULDC UR4, c[0x0][0x228] ;  /* 0x00008a0000047ab9 */ /* 0x000fe20000000800 */
[C---:B------:R-:W-:Y:S01]  /*19ab0*/  IADD3 R0, R4.reuse, UR28, RZ ;  /* 0x0000001c04007c10 */ /* 0x040fe2000fffe0ff */
[----:B------:R-:W-:Y:S01]  /*19ac0*/  IMAD.WIDE R2, R4, 0x4, R148 ;  /* 0x0000000404027825 */ /* 0x000fe200078e0294 */
[----:B------:R-:W-:Y:S01]  /*19ad0*/  ISETP.LT.AND P0, PT, R6, UR4, !P4 ;  /* 0x0000000406007c0c */ /* 0x000fe2000e701270 */
[----:B------:R-:W-:Y:S01]  /*19ae0*/  ULDC UR4, c[0x0][0x228] ;  /* 0x00008a0000047ab9 */ /* 0x000fe20000000800 */
[----:B------:R-:W-:Y:S01]  /*19af0*/  ISETP.LT.AND P6, PT, R9, UR6, !P4 ;  /* 0x0000000609007c0c */ /* 0x000fe2000e7c1270 */
[----:B------:R-:W-:Y:S01]  /*19b00*/  IMAD.WIDE R226, R0, 0x4, R224 ;  /* 0x0000000400e27825 */ /* 0x000fe200078e02e0 */
[----:B------:R-:W-:Y:S01]  /*19b10*/  ISETP.LT.AND P5, PT, R8, UR4, !P4 ;  /* 0x0000000408007c0c */ /* 0x000fe2000e7a1270 */
[----:B------:R-:W-:Y:S01]  /*19b20*/  ULDC UR4, c[0x0][0x22c] ;  /* 0x00008b0000047ab9 */ /* 0x000fe20000000800 */
[----:B------:R-:W-:Y:S01]  /*19b30*/  ISETP.LT.AND P4, PT, R7, UR8, !P4 ;  /* 0x0000000807007c0c */ /* 0x000fe2000e781270 */
[C---:B------:R-:W-:Y:S01]  /*19b40*/  VIADD R244, R5.reuse, 0x3e ;  /* 0x0000003e05f47836 */ /* 0x040fe20000000000 */
[----:B------:R-:W3:Y:S01]  /*19b50*/  LDL.LU R248, [R1+0x668] ;  /* 0x0006680001f87983 */ /* 0x000ee20000300800 */
[----:B------:R-:W-:Y:S01]  /*19b60*/  VIADD R4, R5, 0x3f ;  /* 0x0000003f05047836 */ /* 0x000fe20000000000 */
[----:B------:R-:W-:Y:S01]  /*19b70*/  ULDC UR6, c[0x0][0x228] ;  /* 0x00008a0000067ab9 */ /* 0x000fe20000000800 */
[----:B------:R-:W-:Y:S01]  /*19b80*/  ULDC UR8, c[0x0][0x228] ;  /* 0x00008a0000087ab9 */ /* 0x000fe20000000800 */
[----:B--2---:R1:W-:Y:S01]  /*19b90*/  @P2 STG.E desc[UR18][R2.64], R250 ;  /* 0x000000fa02002986 */ /* 0x0043e2000c101912 */
[----:B------:R-:W-:Y:S01]  /*19ba0*/  ISETP.GE.AND P2, PT, R244, UR4, PT ;  /* 0x00000004f4007c0c */ /* 0x000fe2000bf46270 */
[----:B------:R-:W-:Y:S01]  /*19bb0*/  IMAD.WIDE R244, R0, 0x4, R148 ;  /* 0x0000000400f47825 */ /* 0x000fe200078e0294 */
[----:B------:R-:W-:Y:S01]  /*19bc0*/  ULDC UR4, c[0x0][0x228] ;  /* 0x00008a0000047ab9 */ /* 0x000fe20000000800 */
[----:B----4-:R2:W-:Y:S01]  /*19bd0*/  @P0 STG.E desc[UR18][R226.64], R249 ;  /* 0x000000f9e2000986 */ /* 0x0105e2000c101912 */
[----:B------:R-:W-:Y:S01]  /*19be0*/  ISETP.LT.AND P0, PT, R6, UR4, !P1 ;  /* 0x0000000406007c0c */ /* 0x000fe2000cf01270 */
[----:B------:R-:W-:Y:S01]  /*19bf0*/  ULDC UR4, c[0x0][0x228] ;  /* 0x00008a0000047ab9 */ /* 0x000fe20000000800 */
[C---:B-1----:R-:W-:Y:S01]  /*19c00*/  IMAD.WIDE R2, R0.reuse, 0x4, R10 ;  /* 0x0000000400027825 */ /* 0x042fe200078e020a */
[----:B------:R-:W4:Y:S03]  /*19c10*/  LDL.LU R250, [R1+0x478] ;  /* 0x0004780001fa7983 */ /* 0x000f260000300800 */
[C---:B--2---:R-:W-:Y:S01]  /*19c20*/  IMAD.WIDE R226, R0.reuse, 0x4, R150 ;  /* 0x0000000400e27825 */ /* 0x044fe200078e0296 */
[----:B------:R-:W2:Y:S04]  /*19c30*/  LDL.LU R249, [R1+0x468] ;  /* 0x0004680001f97983 */ /* 0x000ea80000300800 */
[----:B---3--:R-:W-:Y:S04]  /*19c40*/  @P6 STG.E desc[UR18][R2.64], R246 ;  /* 0x000000f602006986 */ /* 0x008fe8000c101912 */
[----:B------:R-:W-:Y:S04]  /*19c50*/  @P5 STG.E desc[UR18][R226.64], R247 ;  /* 0x000000f7e2005986 */ /* 0x000fe8000c101912 */
[----:B------:R1:W-:Y:S01]  /*19c60*/  @P4 STG.E desc[UR18][R244.64], R251 ;  /* 0x000000fbf4004986 */ /* 0x0003e2000c101912 */
[----:B------:R-:W-:Y:S01]  /*19c70*/  ISETP.LT.AND P4, PT, R9, UR4, !P1 ;  /* 0x0000000409007c0c */ /* 0x000fe2000cf81270 */
[----:B------:R-:W-:Y:S01]  /*19c80*/  ULDC UR4, c[0x0][0x22c] ;  /* 0x00008b0000047ab9 */ /* 0x000fe20000000800 */
[----:B-1----:R-:W-:Y:S01]  /*19c90*/  VIADD R244, R0, UR28 ;  /* 0x0000001c00f47c36 */ /* 0x002fe20008000000 */
[----:B------:R-:W3:Y:S03]  /*19ca0*/  LDL.LU R251, [R1+0x278] ;  /* 0x0002780001fb7983 */ /* 0x000ee60000300800 */
[----:B------:R-:W-:-:S05]  /*19cb0*/  IMAD.WIDE R2, R244, 0x4, R224 ;  /* 0x00000004f4027825 */ /* 0x000fca00078e02e0 */
[----:B------:R1:W-:Y:S01]  /*19cc0*/  @P0 STG.E desc[UR18][R2.64], R243 ;  /* 0x000000f302000986 */ /* 0x0003e2000c101912 */
[----:B------:R-:W-:Y:S02]  /*19cd0*/  ISETP.GE.AND P0, PT, R4, UR4, PT ;  /* 0x0000000404007c0c */ /* 0x000fe4000bf06270 */
[----:B------:R-:W-:Y:S01]  /*19ce0*/  ISETP.LT.AND P5, PT, R8, UR6, !P1 ;  /* 0x0000000608007c0c */ /* 0x000fe2000cfa1270 */
[C---:B------:R-:W-:Y:S01]  /*19cf0*/  VIADD R0, R244.reuse, UR28 ;  /* 0x0000001cf4007c36 */ /* 0x040fe20008000000 */
[----:B-1----:R-:W3:Y:S01]  /*19d00*/  LDL.LU R243, [R1+0x178] ;  /* 0x0001780001f37983 */ /* 0x002ee20000300800 */
[----:B------:R-:W-:Y:S01]  /*19d10*/  IMAD.WIDE R2, R244, 0x4, R10 ;  /* 0x00000004f4027825 */ /* 0x000fe200078e020a */
[----:B------:R-:W-:Y:S01]  /*19d20*/  ULDC UR4, c[0x0][0x228] ;  /* 0x00008a0000047ab9 */ /* 0x000fe20000000800 */
[----:B------:R-:W-:Y:S01]  /*19d30*/  ISETP.LT.AND P6, PT, R6, UR10, !P3 ;  /* 0x0000000a06007c0c */ /* 0x000fe2000dfc1270 */
[----:B------:R-:W4:Y:S01]  /*19d40*/  LDL.LU R4, [R1+0x658] ;  /* 0x0006580001047983 */ /* 0x000f220000300800 */
[----:B------:R-:W-:Y:S01]  /*19d50*/  ISETP.LT.AND P1, PT, R7, UR8, !P1 ;  /* 0x0000000807007c0c */ /* 0x000fe2000cf21270 */
[C---:B------:R-:W-:Y:S01]  /*19d60*/  IMAD.WIDE R226, R244.reuse, 0x4, R150 ;  /* 0x00000004f4e27825 */ /* 0x040fe200078e0296 */
[----:B------:R-:W-:Y:S01]  /*19d70*/  ULDC UR6, c[0x0][0x228] ;  /* 0x00008a0000067ab9 */ /* 0x000fe20000000800 */
[----:B------:R-:W-:Y:S01]  /*19d80*/  ULDC UR8, c[0x0][0x228] ;  /* 0x00008a0000087ab9 */ /* 0x000fe20000000800 */
[----:B------:R-:W-:Y:S01]  /*19d90*/  ULDC UR10, c[0x0][0x228] ;  /* 0x00008a00000a7ab9 */ /* 0x000fe20000000800 */
[----:B------:R-:W-:-:S04]  /*19da0*/  IMAD.WIDE R244, R244, 0x4, R148 ;  /* 0x00000004f4f47825 */ /* 0x000fc800078e0294 */
[----:B------:R-:W-:Y:S01]  /*19db0*/  IMAD.WIDE R246, R0, 0x4, R224 ;  /* 0x0000000400f67825 */ /* 0x000fe200078e02e0 */
[----:B----4-:R1:W-:Y:S04]  /*19dc0*/  @P4 STG.E desc[UR18][R2.64], R4 ;  /* 0x0000000402004986 */ /* 0x0103e8000c101912 */
[----:B------:R-:W-:Y:S04]  /*19dd0*/  @P5 STG.E desc[UR18][R226.64], R248 ;  /* 0x000000f8e2005986 */ /* 0x000fe8000c101912 */
[----:B------:R4:W-:Y:S01]  /*19de0*/  @P1 STG.E desc[UR18][R244.64], R250 ;  /* 0x000000faf4001986 */ /* 0x0009e2000c101912 */
[----:B------:R-:W-:Y:S01]  /*19df0*/  ISETP.LT.AND P1, PT, R9, UR4, !P3 ;  /* 0x0000000409007c0c */ /* 0x000fe2000df21270 */
[----:B------:R-:W-:Y:S01]  /*19e00*/  ULDC UR4, c[0x0][0x228] ;  /* 0x00008a0000047ab9 */ /* 0x000fe20000000800 */
[----:B-1----:R-:W-:Y:S01]  /*19e10*/  VIADD R3, R5, 0x40 ;  /* 0x0000004005037836 */ /* 0x002fe20000000000 */
[----:B------:R-:W-:Y:S01]  /*19e20*/  ISETP.LT.AND P4, PT, R8, UR4, !P3 ;  /* 0x0000000408007c0c */ /* 0x000fe2000df81270 */
[----:B------:R-:W3:Y:S01]  /*19e30*/  LDL.LU R4, [R1+0x67c] ;  /* 0x00067c0001047983 */ /* 0x000ee20000300800 */
[----:B------:R-:W-:Y:S01]  /*19e40*/  ULDC UR4, c[0x0][0x22c] ;  /* 0x00008b0000047ab9 */ /* 0x000fe20000000800 */
[----:B----4-:R-:W-:-:S02]  /*19e50*/  IMAD.WIDE R244, R0, 0x4, R10 ;  /* 0x0000000400f47825 */ /* 0x010fc400078e020a */
[----:B--2---:R1:W-:Y:S04]  /*19e60*/  @P6 STG.E desc[UR18][R246.64], R249 ;  /* 0x000000f9f6006986 */ /* 0x0043e8000c101912 */
[----:B------:R-:W2:Y:S04]  /*19e70*/  LDL.LU R250, [R1+0x65c] ;  /* 0x00065c0001fa7983 */ /* 0x000ea80000300800 */
[----:B---3--:R3:W-:Y:S01]  /*19e80*/  @P1 STG.E desc[UR18][R244.64], R251 ;  /* 0x000000fbf4001986 */ /* 0x0087e2000c101912 */
[----:B------:R-:W-:Y:S01]  /*19e90*/  ISETP.GE.AND P1, PT, R3, UR4, PT ;  /* 0x0000000403007c0c */ /* 0x000fe2000bf26270 */
[----:B------:R-:W-:Y:S01]  /*19ea0*/  IMAD.WIDE R226, R0, 0x4, R150 ;  /* 0x0000000400e27825 */ /* 0x000fe200078e0296 */
[----:B------:R-:W-:Y:S01]  /*19eb0*/  ISETP.LT.AND P3, PT, R7, UR6, !P3 ;  /* 0x0000000607007c0c */ /* 0x000fe2000df61270 */
[----:B-1----:R-:W4:Y:S01]  /*19ec0*/  LDL.LU R249, [R1+0x66c] ;  /* 0x00066c0001f97983 */ /* 0x002f220000300800 */
[----:B------:R-:W-:Y:S01]  /*19ed0*/  ISETP.LT.AND P5, PT, R6, UR8, !P2 ;  /* 0x0000000806007c0c */ /* 0x000fe2000d7a1270 */
[----:B------:R-:W-:Y:S01]  /*19ee0*/  ULDC UR4, c[0x0][0x228] ;  /* 0x00008a0000047ab9 */ /* 0x000fe20000000800 */
[----:B------:R-:W-:Y:S01]  /*19ef0*/  IADD3 R2, R0, UR28, RZ ;  /* 0x0000001c00027c10 */ /* 0x000fe2000fffe0ff */
[----:B------:R-:W2:Y:S01]  /*19f00*/  LDL.LU R3, [R1+0x378] ;  /* 0x0003780001037983 */ /* 0x000ea20000300800 */
[----:B------:R-:W-:Y:S01]  /*19f10*/  ISETP.LT.AND P6, PT, R9, UR10, !P2 ;  /* 0x0000000a09007c0c */ /* 0x000fe2000d7c1270 */
[----:B------:R-:W-:Y:S01]  /*19f20*/  ULDC UR6, c[0x0][0x228] ;  /* 0x00008a0000067ab9 */ /* 0x000fe20000000800 */
[----:B------:R-:W-:Y:S01]  /*19f30*/  ULDC UR8, c[0x0][0x228] ;  /* 0x00008a0000087ab9 */ /* 0x000fe20000000800 */
[----:B------:R1:W-:Y:S01]  /*19f40*/  @P4 STG.E desc[UR18][R226.64], R243 ;  /* 0x000000f3e2004986 */ /* 0x0003e2000c101912 */
[----:B------:R-:W-:Y:S01]  /*19f50*/  ISETP.LT.AND P4, PT, R8, UR4, !P2 ;  /* 0x0000000408007c0c */ /* 0x000fe2000d781270 */
[----:B---3--:R-:W-:Y:S01]  /*19f60*/  IMAD.WIDE R244, R0, 0x4, R148 ;  /* 0x0000000400f47825 */ /* 0x008fe200078e0294 */
[----:B------:R-:W-:Y:S01]  /*19f70*/  ULDC UR4, c[0x0][0x228] ;  /* 0x00008a0000047ab9 */ /* 0x000fe20000000800 */
[----:B------:R-:W-:-:S02]  /*19f80*/  ULDC UR10, c[0x0][0x228] ;  /* 0x00008a00000a7ab9 */ /* 0x000fc40000000800 */
[----:B------:R-:W-:-:S04]  /*19f90*/  IMAD.WIDE R246, R2, 0x4, R10 ;  /* 0x0000000402f67825 */ /* 0x000fc800078e020a */
[C---:B-1----:R-:W-:Y:S01]  /*19fa0*/  IMAD.WIDE R226, R2.reuse, 0x4, R224 ;  /* 0x0000000402e27825 */ /* 0x042fe200078e02e0 */
[----:B------:R-:W3:Y:S01]  /*19fb0*/  LDL.LU R243, [R1+0x47c] ;  /* 0x00047c0001f37983 */ /* 0x000ee20000300800 */
[----:B------:R-:W-:Y:S01]  /*19fc0*/  ISETP.LT.AND P2, PT, R7, UR4, !P2 ;  /* 0x0000000407007c0c */ /* 0x000fe2000d741270 */
[----:B------:R-:W-:Y:S02]  /*19fd0*/  ULDC UR4, c[0x0][0x22c] ;  /* 0x00008b0000047ab9 */ /* 0x000fe40000000800 */
[----:B------:R-:W3:Y:S04]  /*19fe0*/  LDL.LU R248, [R1+0x27c] ;  /* 0x00027c0001f87983 */ /* 0x000ee80000300800 */
[----:B------:R-:W3:Y:S04]  /*19ff0*/  LDL.LU R251, [R1+0x17c] ;  /* 0x00017c0001fb7983 */ /* 0x000ee80000300800 */
[----:B--2---:R-:W-:Y:S04]  /*1a000*/  @P3 STG.E desc[UR18][R244.64], R3 ;  /* 0x00000003f4003986 */ /* 0x004fe8000c101912 */
[----:B------:R1:W-:Y:S04]  /*1a010*/  @P5 STG.E desc[UR18][R226.64], R4 ;  /* 0x00000004e2005986 */ /* 0x0003e8000c101912 */
[----:B------:R-:W-:Y:S01]  /*1a020*/  @P6 STG.E desc[UR18][R246.64], R250 ;  /* 0x000000faf6006986 */ /* 0x000fe2000c101912 */
[----:B-1----:R-:W-:-:S04]  /*1a030*/  IMAD.WIDE R226, R2, 0x4, R150 ;  /* 0x0000000402e27825 */ /* 0x002fc800078e0296 */
[----:B------:R-:W-:Y:S01]  /*1a040*/  VIADD R4, R5, 0x41 ;  /* 0x0000004105047836 */ /* 0x000fe20000000000 */
[----:B----4-:R1:W-:Y:S04]  /*1a050*/  @P4 STG.E desc[UR18][R226.64], R249 ;  /* 0x000000f9e2004986 */ /* 0x0103e8000c101912 */
[----:B------:R-:W-:Y:S01]  /*1a060*/  ISETP.GE.AND P4, PT, R4, UR4, PT ;  /* 0x0000000404007c0c */ /* 0x000fe2000bf86270 */
[----:B------:R-:W-:Y:S01]  /*1a070*/  VIADD R0, R2, UR28 ;  /* 0x0000001c02007c36 */ /* 0x000fe20008000000 */
[----:B------:R-:W-:Y:S01]  /*1a080*/  ISETP.LT.AND P3, PT, R6, UR6, !P0 ;  /* 0x0000000606007c0c */ /* 0x000fe2000c761270 */
[----:B-1----:R-:W2:Y:S01]  /*1a090*/  LDL.LU R249, [R1+0x37c] ;  /* 0x00037c0001f97983 */ /* 0x002ea20000300800 */
[----:B------:R-:W-:Y:S01]  /*1a0a0*/  IMAD.WIDE R2, R2, 0x4, R148 ;  /* 0x0000000402027825 */ /* 0x000fe200078e0294 */
[----:B------:R-:W-:Y:S01]  /*1a0b0*/  ISETP.LT.AND P5, PT, R9, UR8, !P0 ;  /* 0x0000000809007c0c */ /* 0x000fe2000c7a1270 */
[----:B------:R-:W-:Y:S01]  /*1a0c0*/  ULDC UR4, c[0x0][0x228] ;  /* 0x00008a0000047ab9 */ /* 0x000fe20000000800 */
[----:B------:R-:W4:Y:S01]  /*1a0d0*/  LDL.LU R250, [R1+0x680] ;  /* 0x0006800001fa7983 */ /* 0x000f220000300800 */
[----:B------:R-:W-:Y:S01]  /*1a0e0*/  ISETP.LT.AND P6, PT, R8, UR10, !P0 ;  /* 0x0000000a08007c0c */ /* 0x000fe2000c7c1270 */
[C---:B------:R-:W-:Y:S01]  /*1a0f0*/  IMAD.WIDE R226, R0.reuse, 0x4, R224 ;  /* 0x0000000400e27825 */ /* 0x040fe200078e02e0 */
[----:B------:R-:W-:Y:S01]  /*1a100*/  ULDC UR6, c[0x0][0x228] ;  /* 0x00008a0000067ab9 */ /* 0x000fe20000000800 */
[----:B------:R-:W2:Y:S01]  /*1a110*/  LDL.LU R4, [R1+0x46c] ;  /* 0x00046c0001047983 */ /* 0x000ea20000300800 */
[----:B------:R-:W-:Y:S01]  /*1a120*/  ULDC UR8, c[0x0][0x228] ;  /* 0x00008a0000087ab9 */ /* 0x000fe20000000800 */
[C---:B------:R-:W-:Y:S01]  /*1a130*/  IMAD.WIDE R244, R0.reuse, 0x4, R10 ;  /* 0x0000000400f47825 */ /* 0x040fe200078e020a */
[----:B------:R-:W-:Y:S01]  /*1a140*/  ULDC UR10, c[0x0][0x228] ;  /* 0x00008a00000a7ab9 */ /* 0x000fe20000000800 */
[----:B---3--:R1:W-:Y:S01]  /*1a150*/  @P2 STG.E desc[UR18][R2.64], R243 ;  /* 0x000000f302002986 */ /* 0x0083e2000c101912 */
[----:B------:R-:W-:Y:S01]  /*1a160*/  ISETP.LT.AND P2, PT, R7, UR4, !P0 ;  /* 0x0000000407007c0c */ /* 0x000fe2000c741270 */
[----:B------:R-:W-:Y:S01]  /*1a170*/  ULDC UR4, c[0x0][0x22c] ;  /* 0x00008b0000047ab9 */ /* 0x000fe20000000800 */
[----:B------:R-:W-:-:S04]  /*1a180*/  IMAD.WIDE R246, R0, 0x4, R150 ;  /* 0x0000000400f67825 */ /* 0x000fc800078e0296 */
[----:B-1----:R-:W-:Y:S01]  /*1a190*/  VIADD R2, R5, 0x42 ;  /* 0x0000004205027836 */ /* 0x002fe20000000000 */
[----:B------:R-:W3:Y:S04]  /*1a1a0*/  LDL.LU R243, [R1+0xbe8] ;  /* 0x000be80001f37983 */ /* 0x000ee80000300800 */
[----:B--2---:R1:W-:Y:S01]  /*1a1b0*/  @P3 STG.E desc[UR18][R226.64], R4 ;  /* 0x00000004e2003986 */ /* 0x0043e2000c101912 */
[----:B------:R-:W-:Y:S01]  /*1a1c0*/  ISETP.GE.AND P3, PT, R2, UR4, PT ;  /* 0x0000000402007c0c */ /* 0x000fe2000bf66270 */
[----:B------:R-:W-:Y:S01]  /*1a1d0*/  IMAD.WIDE R2, R0, 0x4, R148 ;  /* 0x0000000400027825 */ /* 0x000fe200078e0294 */
[----:B------:R-:W-:Y:S01]  /*1a1e0*/  ISETP.LT.AND P0, PT, R6, UR6, !P1 ;  /* 0x0000000606007c0c */ /* 0x000fe2000cf01270 */
[----:B------:R-:W-:Y:S01]  /*1a1f0*/  @P5 STG.E desc[UR18][R244.64], R248 ;  /* 0x000000f8f4005986 */ /* 0x000fe2000c101912 */
[----:B------:R-:W-:Y:S01]  /*1a200*/  ULDC UR4, c[0x0][0x22c] ;  /* 0x00008b0000047ab9 */ /* 0x000fe20000000800 */
[----:B------:R-:W-:-:S02]  /*1a210*/  ULDC UR6, c[0x0][0x228] ;  /* 0x00008a0000067ab9 */ /* 0x000fc40000000800 */
[----:B------:R2:W-:Y:S01]  /*1a220*/  @P6 STG.E desc[UR18][R246.64], R251 ;  /* 0x000000fbf6006986 */ /* 0x0005e2000c101912 */
[----:B-1----:R-:W-:-:S03]  /*1a230*/  VIADD R4, R0, UR28 ;  /* 0x0000001c00047c36 */ /* 0x002fc60008000000 */
[----:B------:R1:W-:Y:S04]  /*1a240*/  @P2 STG.E desc[UR18][R2.64], R249 ;  /* 0x000000f902002986 */ /* 0x0003e8000c101912 */
[----:B--2---:R-:W2:Y:S04]  /*1a250*/  LDL.LU R251, [R1+0x180] ;  /* 0x0001800001fb7983 */ /* 0x004ea80000300800 */
[----:B------:R-:W4:Y:S04]  /*1a260*/  LDL.LU R0, [R1+0x690] ;  /* 0x0006900001007983 */ /* 0x000f280000300800 */
[----:B-1----:R-:W3:Y:S01]  /*1a270*/  LDL.LU R3, [R1+0x6a0] ;  /* 0x0006a00001037983 */ /* 0x002ee20000300800 */
[----:B------:R-:W-:-:S02]  /*1a280*/  ISETP.LT.AND P5, PT, R9, UR8, !P1 ;  /* 0x0000000809007c0c */ /* 0x000fc4000cfa1270 */
[----:B------:R-:W-:Y:S02]  /*1a290*/  ISETP.LT.AND P6, PT, R8, UR10, !P1 ;  /* 0x0000000a08007c0c */ /* 0x000fe4000cfc1270 */
[----:B------:R-:W-:Y:S01]  /*1a2a0*/  IADD3 R248, R5, 0x43, RZ ;  /* 0x0000004305f87810 */ /* 0x000fe20007ffe0ff */
[----:B------:R-:W-:Y:S01]  /*1a2b0*/  IMAD.WIDE R226, R4, 0x4, R224 ;  /* 0x0000000404e27825 */ /* 0x000fe200078e02e0 */
[----:B------:R-:W2:Y:S01]  /*1a2c0*/  LDL.LU R249, [R1+0x78] ;  /* 0x0000780001f97983 */ /* 0x000ea20000300800 */
[----:B------:R-:W-:Y:S01]  /*1a2d0*/  ULDC UR8, c[0x0][0x228] ;  /* 0x00008a0000087ab9 */ /* 0x000fe20000000800 */
[----:B------:R-:W-:Y:S01]  /*1a2e0*/  ISETP.GE.AND P2, PT, R248, UR4, PT ;  /* 0x00000004f8007c0c */ /* 0x000fe2000bf46270 */
[C---:B------:R-:W-:Y:S01]  /*1a2f0*/  IMAD.WIDE R244, R4.reuse, 0x4, R10 ;  /* 0x0000000404f47825 */ /* 0x040fe200078e020a */
[----:B------:R-:W2:Y:S01]  /*1a300*/  LDL.LU R248, [R1+0x280] ;  /* 0x0002800001f87983 */ /* 0x000ea20000300800 */
[----:B------:R-:W-:Y:S01]  /*1a310*/  ULDC UR4, c[0x0][0x228] ;  /* 0x00008a0000047ab9 */ /* 0x000fe20000000800 */
[----:B------:R-:W-:Y:S01]  /*1a320*/  ULDC UR10, c[0x0][0x228] ;  /* 0x00008a00000a7ab9 */ /* 0x000fe20000000800 */
[----:B------:R-:W-:Y:S01]  /*1a330*/  IMAD.WIDE R246, R4, 0x4, R150 ;  /* 0x0000000404f67825 */ /* 0x000fe200078e0296 */
[----:B------:R-:W-:Y:S01]  /*1a340*/  ISETP.LT.AND P1, PT, R7, UR4, !P1 ;  /* 0x0000000407007c0c */ /* 0x000fe2000cf21270 */
[----:B------:R-:W-:Y:S01]  /*1a350*/  ULDC UR4, c[0x0][0x228] ;  /* 0x00008a0000047ab9 */ /* 0x000fe20000000800 */
[----:B---3--:R-:W-:Y:S04]  /*1a360*/  @P0 STG.E desc[UR18][R226.64], R3 ;  /* 0x00000003e2000986 */ /* 0x008fe8000c101912 */
[----:B----4-:R-:W-:Y:S04]  /*1a370*/  @P5 STG.E desc[UR18][R244.64], R0 ;  /* 0x00000000f4005986 */ /* 0x010fe8000c101912 */
[----:B------:R1:W-:Y:S04]  /*1a380*/  @P6 STG.E desc[UR18][R246.64], R250 ;  /* 0x000000faf6006986 */ /* 0x0003e8000c101912 */
[----:B-1----:R-:W3:Y:S04]  /*1a390*/  LDL.LU R246, [R1+0x80] ;  /* 0x0000800001f67983 */ /* 0x002ee80000300800 */
[----:B------:R-:W4:Y:S04]  /*1a3a0*/  LDL.LU R247, [R1+0x70] ;  /* 0x0000700001f77983 */ /* 0x000f280000300800 */
[----:B------:R-:W4:Y:S01]  /*1a3b0*/  LDL.LU R250, [R1+0x6a4] ;  /* 0x0006a40001fa7983 */ /* 0x000f220000300800 */
        /* <DEDUP_REMOVED lines=8> */
[----:B------:R-:W-:Y:S01]  /*1a440*/  IMAD.WIDE R226, R0, 0x4, R224 ;  /* 0x0000000400e27825 */ /* 0x000fe200078e02e0 */
[----:B--2---:R1:W-:Y:S01]  /*1a450*/  @P1 STG.E desc[UR18][R2.64], R248 ;  /* 0x000000f802001986 */ /* 0x0043e2000c101912 */
[----:B------:R-:W-:Y:S01]  /*1a460*/  ULDC UR6, c[0x0][0x228] ;  /* 0x00008a0000067ab9 */ /* 0x000fe20000000800 */
[----:B------:R-:W-:Y:S01]  /*1a470*/  ULDC UR8, c[0x0][0x228] ;  /* 0x00008a0000087ab9 */ /* 0x000fe20000000800 */
[----:B------:R-:W-:Y:S01]  /*1a480*/  VIADD R244, R5, 0x44 ;  /* 0x0000004405f47836 */ /* 0x000fe20000000000 */
[----:B------:R2:W-:Y:S04]  /*1a490*/  @P0 STG.E desc[UR18][R226.64], R251 ;  /* 0x000000fbe2000986 */ /* 0x0005e8000c101912 */
[----:B------:R-:W-:Y:S01]  /*1a4a0*/  ISETP.GE.AND P1, PT, R244, UR4, PT ;  /* 0x00000004f4007c0c */ /* 0x000fe2000bf26270 */
[C---:B------:R-:W-:Y:S01]  /*1a4b0*/  IMAD.WIDE R244, R0.reuse, 0x4, R148 ;  /* 0x0000000400f47825 */ /* 0x040fe200078e0294 */
[----:B------:R-:W-:Y:S01]  /*1a4c0*/  ULDC UR4, c[0x0][0x228] ;  /* 0x00008a0000047ab9 */ /* 0x000fe20000000800 */
[----:B-1----:R-:W4:Y:S02]  /*1a4d0*/  LDL.LU R248, [R1+0x284] ;  /* 0x0002840001f87983 */ /* 0x002f240000300800 */
[----:B------:R-:W-:Y:S01]  /*1a4e0*/  IMAD.WIDE R2, R0, 0x4, R10 ;  /* 0x0000000400027825 */ /* 0x000fe200078e020a */
[----:B------:R-:W-:Y:S01]  /*1a4f0*/  ISETP.LT.AND P0, PT, R6, UR4, !P3 ;  /* 0x0000000406007c0c */ /* 0x000fe2000df01270 */
[----:B------:R-:W-:Y:S01]  /*1a500*/  ULDC UR4, c[0x0][0x228] ;  /* 0x00008a0000047ab9 */ /* 0x000fe20000000800 */
[----:B--2---:R-:W2:Y:S01]  /*1a510*/  LDL.LU R251, [R1+0x184] ;  /* 0x0001840001fb7983 */ /* 0x004ea20000300800 */
[----:B------:R-:W-:-:S04]  /*1a520*/  IMAD.WIDE R226, R0, 0x4, R150 ;  /* 0x0000000400e27825 */ /* 0x000fc800078e0296 */
[----:B------:R-:W-:Y:S01]  /*1a530*/  VIADD R4, R5, 0x45 ;  /* 0x0000004505047836 */ /* 0x000fe20000000000 */
[----:B---3--:R-:W-:Y:S04]  /*1a540*/  @P6 STG.E desc[UR18][R2.64], R246 ;  /* 0x000000f602006986 */ /* 0x008fe8000c101912 */
[----:B----4-:R-:W-:Y:S04]  /*1a550*/  @P5 STG.E desc[UR18][R226.64], R247 ;  /* 0x000000f7e2005986 */ /* 0x010fe8000c101912 */
        /* <DEDUP_REMOVED lines=9> */
[C---:B------:R-:W-:Y:S01]  /*1a5f0*/  IMAD.WIDE R226, R244.reuse, 0x4, R150 ;  /* 0x00000004f4e27825 */ /* 0x040fe200078e0296 */
[----:B-1----:R-:W4:Y:S03]  /*1a600*/  LDL.LU R250, [R1+0x84] ;  /* 0x0000840001fa7983 */ /* 0x002f260000300800 */
[C---:B------:R-:W-:Y:S01]  /*1a610*/  IMAD.WIDE R2, R244.reuse, 0x4, R10 ;  /* 0x00000004f4027825 */ /* 0x040fe200078e020a */
[C---:B------:R-:W-:Y:S01]  /*1a620*/  IADD3 R0, R244.reuse, UR28, RZ ;  /* 0x0000001cf4007c10 */ /* 0x040fe2000fffe0ff */
[----:B------:R-:W-:Y:S01]  /*1a630*/  ULDC UR4, c[0x0][0x228] ;  /* 0x00008a0000047ab9 */ /* 0x000fe20000000800 */
[----:B------:R-:W2:Y:S01]  /*1a640*/  LDL.LU R4, [R1+0x694] ;  /* 0x0006940001047983 */ /* 0x000ea20000300800 */
[----:B------:R-:W-:Y:S01]  /*1a650*/  ISETP.LT.AND P3, PT, R7, UR8, !P3 ;  /* 0x0000000807007c0c */ /* 0x000fe2000df61270 */
[----:B------:R-:W-:Y:S01]  /*1a660*/  IMAD.WIDE R244, R244, 0x4, R148 ;  /* 0x00000004f4f47825 */ /* 0x000fe200078e0294 */
[----:B------:R-:W-:Y:S01]  /*1a670*/  ISETP.LT.AND P6, PT, R6, UR10, !P2 ;  /* 0x0000000a06007c0c */ /* 0x000fe2000d7c1270 */
[----:B------:R-:W-:Y:S01]  /*1a680*/  ULDC UR6, c[0x0][0x228] ;  /* 0x00008a0000067ab9 */ /* 0x000fe20000000800 */
[----:B------:R-:W-:Y:S01]  /*1a690*/  ULDC UR8, c[0x0][0x228] ;  /* 0x00008a0000087ab9 */ /* 0x000fe20000000800 */
[C---:B------:R-:W-:Y:S01]  /*1a6a0*/  IMAD.WIDE R246, R0.reuse, 0x4, R224 ;  /* 0x0000000400f67825 */ /* 0x040fe200078e02e0 */
[----:B------:R-:W-:Y:S01]  /*1a6b0*/  ULDC UR10, c[0x0][0x228] ;  /* 0x00008a00000a7ab9 */ /* 0x000fe20000000800 */
[----:B--2---:R1:W-:Y:S04]  /*1a6c0*/  @P4 STG.E desc[UR18][R2.64], R4 ;  /* 0x0000000402004986 */ /* 0x0043e8000c101912 */
[----:B---3--:R2:W-:Y:S04]  /*1a6d0*/  @P5 STG.E desc[UR18][R226.64], R240 ;  /* 0x000000f0e2005986 */ /* 0x0085e8000c101912 */
[----:B------:R3:W-:Y:S01]  /*1a6e0*/  @P3 STG.E desc[UR18][R244.64], R248 ;  /* 0x000000f8f4003986 */ /* 0x0007e2000c101912 */
[----:B------:R-:W-:Y:S01]  /*1a6f0*/  ISETP.LT.AND P3, PT, R9, UR4, !P2 ;  /* 0x0000000409007c0c */ /* 0x000fe2000d761270 */
[----:B------:R-:W-:Y:S01]  /*1a700*/  ULDC UR4, c[0x0][0x228] ;  /* 0x00008a0000047ab9 */ /* 0x000fe20000000800 */
[----:B-1----:R-:W-:Y:S01]  /*1a710*/  IMAD.WIDE R2, R0, 0x4, R10 ;  /* 0x0000000400027825 */ /* 0x002fe200078e020a */
[----:B------:R1:W-:Y:S01]  /*1a720*/  @P6 STG.E desc[UR18][R246.64], R251 ;  /* 0x000000fbf6006986 */ /* 0x0003e2000c101912 */
[----:B------:R-:W-:Y:S01]  /*1a730*/  ISETP.LT.AND P4, PT, R8, UR4, !P2 ;  /* 0x0000000408007c0c */ /* 0x000fe2000d781270 */
[----:B------:R-:W-:Y:S01]  /*1a740*/  ULDC UR4, c[0x0][0x22c] ;  /* 0x00008b0000047ab9 */ /* 0x000fe20000000800 */
[----:B--2---:R-:W-:Y:S01]  /*1a750*/  VIADD R240, R5, 0x46 ;  /* 0x0000004605f07836 */ /* 0x004fe20000000000 */
[----:B---3--:R-:W2:Y:S04]  /*1a760*/  LDL.LU R245, [R1+0x74] ;  /* 0x0000740001f57983 */ /* 0x008ea80000300800 */
[----:B-1----:R-:W3:Y:S04]  /*1a770*/  LDL.LU R246, [R1+0x698] ;  /* 0x0006980001f67983 */ /* 0x002ee80000300800 */
[----:B------:R-:W3:Y:S04]  /*1a780*/  LDL.LU R247, [R1+0x688] ;  /* 0x0006880001f77983 */ /* 0x000ee80000300800 */
[----:B------:R-:W3:Y:S04]  /*1a790*/  LDL.LU R248, [R1+0x288] ;  /* 0x0002880001f87983 */ /* 0x000ee80000300800 */
[----:B----4-:R1:W-:Y:S01]  /*1a7a0*/  @P3 STG.E desc[UR18][R2.64], R250 ;  /* 0x000000fa02003986 */ /* 0x0103e2000c101912 */
[----:B------:R-:W-:Y:S01]  /*1a7b0*/  ISETP.GE.AND P3, PT, R240, UR4, PT ;  /* 0x00000004f0007c0c */ /* 0x000fe2000bf66270 */
[----:B------:R-:W-:Y:S01]  /*1a7c0*/  IMAD.WIDE R226, R0, 0x4, R150 ;  /* 0x0000000400e27825 */ /* 0x000fe200078e0296 */
[----:B------:R-:W-:Y:S01]  /*1a7d0*/  ISETP.LT.AND P2, PT, R7, UR6, !P2 ;  /* 0x0000000607007c0c */ /* 0x000fe2000d741270 */
[----:B------:R-:W4:Y:S01]  /*1a7e0*/  LDL.LU R251, [R1+0x188] ;  /* 0x0001880001fb7983 */ /* 0x000f220000300800 */
[----:B------:R-:W-:Y:S01]  /*1a7f0*/  ISETP.LT.AND P5, PT, R6, UR8, !P1 ;  /* 0x0000000806007c0c */ /* 0x000fe2000cfa1270 */
[C---:B------:R-:W-:Y:S01]  /*1a800*/  VIADD R4, R0.reuse, UR28 ;  /* 0x0000001c00047c36 */ /* 0x040fe20008000000 */
[----:B------:R-:W-:Y:S01]  /*1a810*/  ISETP.LT.AND P6, PT, R9, UR10, !P1 ;  /* 0x0000000a09007c0c */ /* 0x000fe2000cfc1270 */
[----:B------:R-:W-:Y:S01]  /*1a820*/  ULDC UR4, c[0x0][0x228] ;  /* 0x00008a0000047ab9 */ /* 0x000fe20000000800 */
[----:B------:R-:W-:Y:S01]  /*1a830*/  ULDC UR6, c[0x0][0x228] ;  /* 0x00008a0000067ab9 */ /* 0x000fe20000000800 */
[----:B------:R-:W-:Y:S01]  /*1a840*/  ULDC UR8, c[0x0][0x228] ;  /* 0x00008a0000087ab9 */ /* 0x000fe20000000800 */
[----:B------:R-:W-:Y:S01]  /*1a850*/  ULDC UR10, c[0x0][0x228] ;  /* 0x00008a00000a7ab9 */ /* 0x000fe20000000800 */
[----:B-1----:R-:W4:Y:S04]  /*1a860*/  LDL.LU R250, [R1+0x88] ;  /* 0x0000880001fa7983 */ /* 0x002f280000300800 */
[----:B------:R-:W3:Y:S01]  /*1a870*/  LDL.LU R240, [R1+0x6a8] ;  /* 0x0006a80001f07983 */ /* 0x000ee20000300800 */
[----:B------:R-:W-:-:S04]  /*1a880*/  IMAD.WIDE R2, R0, 0x4, R148 ;  /* 0x0000000400027825 */ /* 0x000fc800078e0294 */
[----:B------:R-:W-:Y:S01]  /*1a890*/  VIADD R0, R4, UR28 ;  /* 0x0000001c04007c36 */ /* 0x000fe20008000000 */
[----:B--2---:R1:W-:Y:S04]  /*1a8a0*/  @P4 STG.E desc[UR18][R226.64], R245 ;  /* 0x000000f5e2004986 */ /* 0x0043e8000c101912 */
[----:B------:R2:W-:Y:S01]  /*1a8b0*/  @P2 STG.E desc[UR18][R2.64], R241 ;  /* 0x000000f102002986 */ /* 0x0005e2000c101912 */
[----:B------:R-:W-:Y:S01]  /*1a8c0*/  ISETP.LT.AND P2, PT, R8, UR4, !P1 ;  /* 0x0000000408007c0c */ /* 0x000fe2000cf41270 */
[----:B------:R-:W-:Y:S01]  /*1a8d0*/  ULDC UR4, c[0x0][0x228] ;  /* 0x00008a0000047ab9 */ /* 0x000fe20000000800 */
[----:B-1----:R-:W-:-:S04]  /*1a8e0*/  IMAD.WIDE R226, R4, 0x4, R224 ;  /* 0x0000000404e27825 */ /* 0x002fc800078e02e0 */
[C---:B------:R-:W-:Y:S01]  /*1a8f0*/  IMAD.WIDE R244, R4.reuse, 0x4, R10 ;  /* 0x0000000404f47825 */ /* 0x040fe200078e020a */
[----:B------:R-:W-:Y:S01]  /*1a900*/  ISETP.LT.AND P1, PT, R7, UR4, !P1 ;  /* 0x0000000407007c0c */ /* 0x000fe2000cf21270 */
[----:B------:R-:W-:Y:S02]  /*1a910*/  ULDC UR4, c[0x0][0x22c] ;  /* 0x00008b0000047ab9 */ /* 0x000fe40000000800 */
[----:B--2---:R-:W-:Y:S01]  /*1a920*/  IMAD.WIDE R2, R4, 0x4, R150 ;  /* 0x0000000404027825 */ /* 0x004fe200078e0296 */
[----:B------:R-:W-:Y:S01]  /*1a930*/  ISETP.LT.AND P4, PT, R8, UR10, !P0 ;  /* 0x0000000a08007c0c */ /* 0x000fe2000c781270 */
[----:B------:R-:W-:Y:S01]  /*1a940*/  ULDC UR10, c[0x0][0x228] ;  /* 0x00008a00000a7ab9 */ /* 0x000fe20000000800 */
[----:B---3--:R-:W-:Y:S04]  /*1a950*/  @P5 STG.E desc[UR18][R226.64], R240 ;  /* 0x000000f0e2005986 */ /* 0x008fe8000c101912 */
[----:B------:R1:W-:Y:S01]  /*1a960*/  @P6 STG.E desc[UR18][R244.64], R246 ;  /* 0x000000f6f4006986 */ /* 0x0003e2000c101912 */
[----:B------:R-:W-:Y:S01]  /*1a970*/  ISETP.LT.AND P6, PT, R6, UR6, !P0 ;  /* 0x0000000606007c0c */ /* 0x000fe2000c7c1270 */
[----:B------:R-:W-:Y:S01]  /*1a980*/  ULDC UR6, c[0x0][0x228] ;  /* 0x00008a0000067ab9 */ /* 0x000fe20000000800 */
[----:B------:R-:W-:Y:S01]  /*1a990*/  ISETP.LT.AND P5, PT, R9, UR8, !P0 ;  /* 0x0000000809007c0c */ /* 0x000fe2000c7a1270 */
[----:B------:R2:W-:Y:S01]  /*1a9a0*/  @P2 STG.E desc[UR18][R2.64], R247 ;  /* 0x000000f702002986 */ /* 0x0005e2000c101912 */
[----:B------:R-:W-:Y:S01]  /*1a9b0*/  ULDC UR8, c[0x0][0x228] ;  /* 0x00008a0000087ab9 */ /* 0x000fe20000000800 */
[----:B-1----:R-:W-:-:S02]  /*1a9c0*/  VIADD R246, R5, 0x47 ;  /* 0x0000004705f67836 */ /* 0x002fc40000000000 */
[----:B------:R-:W-:Y:S01]  /*1a9d0*/  IMAD.WIDE R226, R0, 0x4, R224 ;  /* 0x0000000400e27825 */ /* 0x000fe200078e02e0 */
[----:B--2---:R-:W2:Y:S02]  /*1a9e0*/  LDL.LU R247, [R1+0x68c] ;  /* 0x00068c0001f77983 */ /* 0x004ea40000300800 */
[----:B------:R-:W-:Y:S01]  /*1a9f0*/  ISETP.GE.AND P2, PT, R246, UR4, PT ;  /* 0x00000004f6007c0c */ /* 0x000fe2000bf46270 */
[----:B------:R-:W-:Y:S02]  /*1aa00*/  ULDC UR4, c[0x0][0x228] ;  /* 0x00008a0000047ab9 */ /* 0x000fe40000000800 */
[----:B------:R-:W-:Y:S01]  /*1aa10*/  ISETP.LT.AND P0, PT, R7, UR4, !P0 ;  /* 0x0000000407007c0c */ /* 0x000fe2000c701270 */
[----:B------:R-:W-:-:S04]  /*1aa20*/  IMAD.WIDE R2, R4, 0x4, R148 ;  /* 0x0000000404027825 */ /* 0x000fc800078e0294 */
[C---:B------:R-:W-:Y:S01]  /*1aa30*/  IMAD.WIDE R240, R0.reuse, 0x4, R10 ;  /* 0x0000000400f07825 */ /* 0x040fe200078e020a */
[----:B------:R1:W-:Y:S03]  /*1aa40*/  @P1 STG.E desc[UR18][R2.64], R248 ;  /* 0x000000f802001986 */ /* 0x0003e6000c101912 */
[C---:B------:R-:W-:Y:S01]  /*1aa50*/  IMAD.WIDE R244, R0.reuse, 0x4, R150 ;  /* 0x0000000400f47825 */ /* 0x040fe200078e0296 */
[----:B----4-:R3:W-:Y:S01]  /*1aa60*/  @P6 STG.E desc[UR18][R226.64], R251 ;  /* 0x000000fbe2006986 */ /* 0x0107e2000c101912 */
[----:B------:R-:W-:Y:S01]  /*1aa70*/  IADD3 R246, R5, 0x48, RZ ;  /* 0x0000004805f67810 */ /* 0x000fe20007ffe0ff */
[----:B------:R-:W-:Y:S02]  /*1aa80*/  ULDC UR4, c[0x0][0x22c] ;  /* 0x00008b0000047ab9 */ /* 0x000fe40000000800 */
[----:B------:R4:W-:Y:S01]  /*1aa90*/  @P5 STG.E desc[UR18][R240.64], R250 ;  /* 0x000000faf0005986 */ /* 0x0009e2000c101912 */
[----:B-1----:R-:W-:-:S03]  /*1aaa0*/  IMAD.WIDE R2, R0, 0x4, R148 ;  /* 0x0000000400027825 */ /* 0x002fc600078e0294 */
[----:B------:R-:W2:Y:S04]  /*1aab0*/  LDL.LU R248, [R1+0x28c] ;  /* 0x00028c0001f87983 */ /* 0x000ea80000300800 */
[----:B---3--:R-:W3:Y:S01]  /*1aac0*/  LDL.LU R251, [R1+0x18c] ;  /* 0x00018c0001fb7983 */ /* 0x008ee20000300800 */
[----:B------:R-:W-:-:S03]  /*1aad0*/  VIADD R4, R0, UR28 ;  /* 0x0000001c00047c36 */ /* 0x000fc60008000000 */
[----:B------:R1:W-:Y:S04]  /*1aae0*/  @P4 STG.E desc[UR18][R244.64], R249 ;  /* 0x000000f9f4004986 */ /* 0x0003e8000c101912 */
[----:B----4-:R-:W4:Y:S04]  /*1aaf0*/  LDL.LU R250, [R1+0x8c] ;  /* 0x00008c0001fa7983 */ /* 0x010f280000300800 */
[----:B------:R1:W-:Y:S04]  /*1ab00*/  @P0 STG.E desc[UR18][R2.64], R242 ;  /* 0x000000f202000986 */ /* 0x0003e8000c101912 */
[----:B-1----:R-:W4:Y:S04]  /*1ab10*/  LDL.LU R249, [R1+0x7c] ;  /* 0x00007c0001f97983 */ /* 0x002f280000300800 */
[----:B------:R-:W2:Y:S04]  /*1ab20*/  LDL.LU R0, [R1+0x69c] ;  /* 0x00069c0001007983 */ /* 0x000ea80000300800 */
[----:B------:R-:W3:Y:S01]  /*1ab30*/  LDL.LU R3, [R1+0x6ac] ;  /* 0x0006ac0001037983 */ /* 0x000ee20000300800 */
[----:B------:R-:W-:-:S02]  /*1ab40*/  ISETP.LT.AND P4, PT, R6, UR6, !P3 ;  /* 0x0000000606007c0c */ /* 0x000fc4000df81270 */
[----:B------:R-:W-:Y:S01]  /*1ab50*/  ISETP.GE.AND P1, PT, R246, UR4, PT ;  /* 0x00000004f6007c0c */ /* 0x000fe2000bf26270 */
[----:B------:R-:W-:Y:S01]  /*1ab60*/  VIADD R246, R5, 0x49 ;  /* 0x0000004905f67836 */ /* 0x000fe20000000000 */
[----:B------:R-:W-:Y:S01]  /*1ab70*/  ISETP.LT.AND P5, PT, R9, UR8, !P3 ;  /* 0x0000000809007c0c */ /* 0x000fe2000dfa1270 */
[----:B------:R-:W-:Y:S01]  /*1ab80*/  ULDC UR4, c[0x0][0x22c] ;  /* 0x00008b0000047ab9 */ /* 0x000fe20000000800 */
[----:B------:R-:W-:Y:S01]  /*1ab90*/  ISETP.LT.AND P6, PT, R8, UR10, !P3 ;  /* 0x0000000a08007c0c */ /* 0x000fe2000dfc1270 */
[----:B------:R-:W-:Y:S01]  /*1aba0*/  IMAD.WIDE R226, R4, 0x4, R224 ;  /* 0x0000000404e27825 */ /* 0x000fe200078e02e0 */
[----:B------:R-:W-:Y:S01]  /*1abb0*/  ISETP.GE.AND P0, PT, R246, UR4, PT ;  /* 0x00000004f6007c0c */ /* 0x000fe2000bf06270 */
[----:B------:R-:W-:Y:S01]  /*1abc0*/  ULDC UR4, c[0x0][0x228] ;  /* 0x00008a0000047ab9 */ /* 0x000fe20000000800 */
[----:B------:R-:W-:Y:S01]  /*1abd0*/  ULDC UR6, c[0x0][0x228] ;  /* 0x00008a0000067ab9 */ /* 0x000fe20000000800 */
[C---:B------:R-:W-:Y:S01]  /*1abe0*/  IMAD.WIDE R240, R4.reuse, 0x4, R10 ;  /* 0x0000000404f07825 */ /* 0x040fe200078e020a */
[----:B------:R-:W-:Y:S01]  /*1abf0*/  ISETP.LT.AND P3, PT, R7, UR4, !P3 ;  /* 0x0000000407007c0c */ /* 0x000fe2000df61270 */
[----:B------:R-:W-:Y:S01]  /*1ac00*/  ULDC UR4, c[0x0][0x228] ;  /* 0x00008a0000047ab9 */ /* 0x000fe20000000800 */
[----:B------:R-:W-:Y:S01]  /*1ac10*/  ULDC UR8, c[0x0][0x228] ;  /* 0x00008a0000087ab9 */ /* 0x000fe20000000800 */
[----:B------:R-:W-:Y:S01]  /*1ac20*/  IMAD.WIDE R244, R4, 0x4, R150 ;  /* 0x0000000404f47825 */ /* 0x000fe200078e0296 */
[----:B------:R-:W-:Y:S01]  /*1ac30*/  ULDC UR10, c[0x0][0x228] ;  /* 0x00008a00000a7ab9 */ /* 0x000fe20000000800 */
[----:B---3--:R1:W-:Y:S01]  /*1ac40*/  @P4 STG.E desc[UR18][R226.64], R3 ;  /* 0x00000003e2004986 */ /* 0x0083e2000c101912 */
[----:B------:R-:W-:Y:S01]  /*1ac50*/  ISETP.LT.AND P4, PT, R6, UR4, !P2 ;  /* 0x0000000406007c0c */ /* 0x000fe2000d781270 */
[----:B------:R-:W-:-:S02]  /*1ac60*/  ULDC UR4, c[0x0][0x228] ;  /* 0x00008a0000047ab9 */ /* 0x000fc40000000800 */
[----:B--2---:R-:W-:Y:S01]  /*1ac70*/  @P5 STG.E desc[UR18][R240.64], R0 ;  /* 0x00000000f0005986 */ /* 0x004fe2000c101912 */
[----:B------:R-:W-:Y:S01]  /*1ac80*/  ISETP.LT.AND P5, PT, R8, UR4, !P2 ;  /* 0x0000000408007c0c */ /* 0x000fe2000d7a1270 */
[----:B------:R-:W-:Y:S02]  /*1ac90*/  ULDC UR4, c[0x0][0x22c] ;  /* 0x00008b0000047ab9 */ /* 0x000fe40000000800 */
[----:B------:R2:W-:Y:S01]  /*1aca0*/  @P6 STG.E desc[UR18][R244.64], R247 ;  /* 0x000000f7f4006986 */ /* 0x0005e2000c101912 */
[----:B------:R-:W-:Y:S01]  /*1acb0*/  ISETP.LT.AND P6, PT, R9, UR6, !P2 ;  /* 0x0000000609007c0c */ /* 0x000fe2000d7c1270 */
[----:B------:R-:W-:Y:S01]  /*1acc0*/  ULDC UR6, c[0x0][0x228] ;  /* 0x00008a0000067ab9 */ /* 0x000fe20000000800 */
[----:B------:R-:W-:Y:S01]  /*1acd0*/  ISETP.LT.AND P2, PT, R7, UR8, !P2 ;  /* 0x0000000807007c0c */ /* 0x000fe2000d741270 */
[----:B-1----:R-:W-:Y:S01]  /*1ace0*/  IMAD.WIDE R2, R4, 0x4, R148 ;  /* 0x0000000404027825 */ /* 0x002fe200078e0294 */
[----:B------:R-:W-:-:S03]  /*1acf0*/  ULDC UR8, c[0x0][0x228] ;  /* 0x00008a0000087ab9 */ /* 0x000fc60000000800 */
[----:B--2---:R-:W-:Y:S02]  /*1ad00*/  VIADD R247, R4, UR28 ;  /* 0x0000001c04f77c36 */ /* 0x004fe40008000000 */
[----:B------:R-:W-:Y:S02]  /*1ad10*/  VIADD R0, R5, 0x4a ;  /* 0x0000004a05007836 */ /* 0x000fe40000000000 */
[C---:B------:R-:W-:Y:S01]  /*1ad20*/  IMAD.WIDE R226, R247.reuse, 0x4, R224 ;  /* 0x00000004f7e27825 */ /* 0x040fe200078e02e0 */
[----:B------:R1:W-:Y:S02]  /*1ad30*/  @P3 STG.E desc[UR18][R2.64], R248 ;  /* 0x000000f802003986 */ /* 0x0003e4000c101912 */
[----:B------:R-:W-:Y:S01]  /*1ad40*/  ISETP.GE.AND P3, PT, R0, UR4, PT ;  /* 0x0000000400007c0c */ /* 0x000fe2000bf66270 */
[----:B------:R-:W-:Y:S01]  /*1ad50*/  IMAD.WIDE R240, R247, 0x4, R148 ;  /* 0x00000004f7f07825 */ /* 0x000fe200078e0294 */
[----:B------:R2:W-:Y:S01]  /*1ad60*/  @P4 STG.E desc[UR18][R226.64], R251 ;  /* 0x000000fbe2004986 */ /* 0x0005e2000c101912 */
[----:B------:R-:W-:-:S02]  /*1ad70*/  ULDC UR4, c[0x0][0x228] ;  /* 0x00008a0000047ab9 */ /* 0x000fc40000000800 */
[----:B------:R-:W-:Y:S01]  /*1ad80*/  ISETP.LT.AND P4, PT, R6, UR4, !P1 ;  /* 0x0000000406007c0c */ /* 0x000fe2000cf81270 */
[----:B------:R-:W-:Y:S01]  /*1ad90*/  ULDC UR4, c[0x0][0x228] ;  /* 0x00008a0000047ab9 */ /* 0x000fe20000000800 */
[----:B-1----:R-:W-:-:S04]  /*1ada0*/  IMAD.WIDE R2, R247, 0x4, R10 ;  /* 0x00000004f7027825 */ /* 0x002fc800078e020a */
[C---:B--2---:R-:W-:Y:S01]  /*1adb0*/  IMAD.WIDE R226, R247.reuse, 0x4, R150 ;  /* 0x00000004f7e27825 */ /* 0x044fe200078e0296 */
[----:B----4-:R1:W-:Y:S01]  /*1adc0*/  @P6 STG.E desc[UR18][R2.64], R250 ;  /* 0x000000fa02006986 */ /* 0x0103e2000c101912 */
[----:B------:R-:W-:-:S03]  /*1add0*/  IADD3 R247, R247, UR28, RZ ;  /* 0x0000001cf7f77c10 */ /* 0x000fc6000fffe0ff */
[----:B------:R2:W-:Y:S01]  /*1ade0*/  @P5 STG.E desc[UR18][R226.64], R249 ;  /* 0x000000f9e2005986 */ /* 0x0005e2000c101912 */
[----:B------:R-:W-:Y:S01]  /*1adf0*/  ISETP.LT.AND P5, PT, R8, UR6, !P1 ;  /* 0x0000000608007c0c */ /* 0x000fe2000cfa1270 */
[----:B------:R-:W-:Y:S01]  /*1ae00*/  IMAD.WIDE R244, R247, 0x4, R224 ;  /* 0x00000004f7f47825 */ /* 0x000fe200078e02e0 */
[----:B------:R-:W-:Y:S01]  /*1ae10*/  ISETP.LT.AND P6, PT, R6, UR10, !P0 ;  /* 0x0000000a06007c0c */ /* 0x000fe2000c7c1270 */
[----:B------:R3:W-:Y:S01]  /*1ae20*/  @P2 STG.E desc[UR18][R240.64], R243 ;  /* 0x000000f3f0002986 */ /* 0x0007e2000c101912 */
[----:B------:R-:W-:Y:S01]  /*1ae30*/  ISETP.LT.AND P2, PT, R9, UR4, !P1 ;  /* 0x0000000409007c0c */ /* 0x000fe2000cf41270 */
[----:B------:R-:W-:Y:S01]  /*1ae40*/  VIADD R0, R5, 0x4b ;  /* 0x0000004b05007836 */ /* 0x000fe20000000000 */
[----:B------:R-:W-:Y:S01]  /*1ae50*/  ISETP.LT.AND P1, PT, R7, UR8, !P1 ;  /* 0x0000000807007c0c */ /* 0x000fe2000cf21270 */
[C---:B-1----:R-:W-:Y:S01]  /*1ae60*/  IMAD.WIDE R2, R247.reuse, 0x4, R10 ;  /* 0x00000004f7027825 */ /* 0x042fe200078e020a */
[----:B------:R-:W-:Y:S01]  /*1ae70*/  ULDC UR4, c[0x0][0x22c] ;  /* 0x00008b0000047ab9 */ /* 0x000fe20000000800 */
[----:B------:R-:W-:Y:S01]  /*1ae80*/  @P4 STG.E desc[UR18][R244.64], R236 ;  /* 0x000000ecf4004986 */ /* 0x000fe2000c101912 */
[----:B------:R-:W-:Y:S01]  /*1ae90*/  ISETP.GE.AND P4, PT, R0, UR4, PT ;  /* 0x0000000400007c0c */ /* 0x000fe2000bf86270 */
[C---:B--2---:R-:W-:Y:S01]  /*1aea0*/  IMAD.WIDE R226, R247.reuse, 0x4, R150 ;  /* 0x00000004f7e27825 */ /* 0x044fe200078e0296 */
[----:B------:R-:W-:Y:S01]  /*1aeb0*/  ULDC UR4, c[0x0][0x228] ;  /* 0x00008a0000047ab9 */ /* 0x000fe20000000800 */
[----:B------:R-:W-:Y:S01]  /*1aec0*/  ULDC UR6, c[0x0][0x228] ;  /* 0x00008a0000067ab9 */ /* 0x000fe20000000800 */
[----:B------:R-:W-:Y:S01]  /*1aed0*/  ULDC UR8, c[0x0][0x228] ;  /* 0x00008a0000087ab9 */ /* 0x000fe20000000800 */
[C---:B---3--:R-:W-:Y:S01]  /*1aee0*/  IMAD.WIDE R240, R247.reuse, 0x4, R148 ;  /* 0x00000004f7f07825 */ /* 0x048fe200078e0294 */
[----:B------:R-:W-:Y:S01]  /*1aef0*/  ULDC UR10, c[0x0][0x228] ;  /* 0x00008a00000a7ab9 */ /* 0x000fe20000000800 */
[----:B------:R1:W-:Y:S02]  /*1af00*/  @P2 STG.E desc[UR18][R2.64], R232 ;  /* 0x000000e802002986 */ /* 0x0003e4000c101912 */
[----:B------:R-:W-:Y:S01]  /*1af10*/  VIADD R249, R247, UR28 ;  /* 0x0000001cf7f97c36 */ /* 0x000fe20008000000 */
[----:B------:R-:W-:Y:S01]  /*1af20*/  ISETP.LT.AND P2, PT, R9, UR4, !P0 ;  /* 0x0000000409007c0c */ /* 0x000fe2000c741270 */
[----:B------:R2:W-:Y:S01]  /*1af30*/  @P5 STG.E desc[UR18][R226.64], R220 ;  /* 0x000000dce2005986 */ /* 0x0005e2000c101912 */
[----:B------:R-:W-:Y:S01]  /*1af40*/  ULDC UR4, c[0x0][0x228] ;  /* 0x00008a0000047ab9 */ /* 0x000fe20000000800 */
[----:B------:R-:W-:-:S02]  /*1af50*/  IMAD.WIDE R242, R249, 0x4, R224 ;  /* 0x00000004f9f27825 */ /* 0x000fc400078e02e0 */
[----:B------:R3:W-:Y:S01]  /*1af60*/  @P1 STG.E desc[UR18][R240.64], R216 ;  /* 0x000000d8f0001986 */ /* 0x0007e2000c101912 */
[----:B------:R-:W-:Y:S01]  /*1af70*/  ISETP.LT.AND P1, PT, R8, UR4, !P0 ;  /* 0x0000000408007c0c */ /* 0x000fe2000c721270 */
[----:B------:R-:W-:Y:S01]  /*1af80*/  VIADD R0, R5, 0x4c ;  /* 0x0000004c05007836 */ /* 0x000fe20000000000 */
[----:B------:R-:W-:Y:S01]  /*1af90*/  ISETP.LT.AND P0, PT, R7, UR6, !P0 ;  /* 0x0000000607007c0c */ /* 0x000fe2000c701270 */
[----:B------:R4:W-:Y:S01]  /*1afa0*/  @P6 STG.E desc[UR18][R242.64], R12 ;  /* 0x0000000cf2006986 */ /* 0x0009e2000c101912 */
[----:B------:R-:W-:Y:S01]  /*1afb0*/  ISETP.LT.AND P5, PT, R6, UR8, !P3 ;  /* 0x0000000806007c0c */ /* 0x000fe2000dfa1270 */
[----:B-1----:R-:W-:Y:S01]  /*1afc0*/  IMAD.WIDE R2, R249, 0x4, R150 ;  /* 0x00000004f9027825 */ /* 0x002fe200078e0296 */
[----:B------:R-:W-:Y:S01]  /*1afd0*/  ISETP.LT.AND P6, PT, R9, UR10, !P3 ;  /* 0x0000000a09007c0c */ /* 0x000fe2000dfc1270 */
[----:B------:R-:W-:Y:S01]  /*1afe0*/  ULDC UR4, c[0x0][0x22c] ;  /* 0x00008b0000047ab9 */ /* 0x000fe20000000800 */
[----:B------:R-:W-:Y:S01]  /*1aff0*/  ULDC UR6, c[0x0][0x228] ;  /* 0x00008a0000067ab9 */ /* 0x000fe20000000800 */
[----:B--2---:R-:W-:Y:S01]  /*1b000*/  IMAD.WIDE R226, R249, 0x4, R10 ;  /* 0x00000004f9e27825 */ /* 0x004fe200078e020a */
[----:B------:R-:W-:Y:S01]  /*1b010*/  ULDC UR8, c[0x0][0x228] ;  /* 0x00008a0000087ab9 */ /* 0x000fe20000000800 */
[----:B------:R-:W-:-:S02]  /*1b020*/  ULDC UR10, c[0x0][0x228] ;  /* 0x00008a00000a7ab9 */ /* 0x000fc40000000800 */
[C---:B------:R-:W-:Y:S02]  /*1b030*/  VIADD R247, R249.reuse, UR28 ;  /* 0x0000001cf9f77c36 */ /* 0x040fe40008000000 */
[----:B---3--:R-:W-:Y:S01]  /*1b040*/  IMAD.WIDE R240, R249, 0x4, R148 ;  /* 0x00000004f9f07825 */ /* 0x008fe200078e0294 */
[----:B------:R1:W-:Y:S01]  /*1b050*/  @P2 STG.E desc[UR18][R226.64], R28 ;  /* 0x0000001ce2002986 */ /* 0x0003e2000c101912 */
[----:B------:R-:W-:Y:S01]  /*1b060*/  ISETP.GE.AND P2, PT, R0, UR4, PT ;  /* 0x0000000400007c0c */ /* 0x000fe2000bf46270 */
[----:B------:R-:W-:Y:S01]  /*1b070*/  ULDC UR4, c[0x0][0x228] ;  /* 0x00008a0000047ab9 */ /* 0x000fe20000000800 */
[C---:B----4-:R-:W-:Y:S01]  /*1b080*/  IMAD.WIDE R242, R247.reuse, 0x4, R224 ;  /* 0x00000004f7f27825 */ /* 0x050fe200078e02e0 */
[----:B------:R2:W-:Y:S03]  /*1b090*/  @P1 STG.E desc[UR18][R2.64], R36 ;  /* 0x0000002402001986 */ /* 0x0005e6000c101912 */
[----:B------:R-:W-:Y:S01]  /*1b0a0*/  IMAD.WIDE R244, R247, 0x4, R10 ;  /* 0x00000004f7f47825 */ /* 0x000fe200078e020a */
[----:B------:R-:W-:Y:S01]  /*1b0b0*/  @P0 STG.E desc[UR18][R240.64], R32 ;  /* 0x00000020f0000986 */ /* 0x000fe2000c101912 */
[----:B------:R-:W-:Y:S01]  /*1b0c0*/  ISETP.LT.AND P0, PT, R8, UR4, !P3 ;  /* 0x0000000408007c0c */ /* 0x000fe2000df01270 */
[----:B------:R-:W-:-:S02]  /*1b0d0*/  ULDC UR4, c[0x0][0x228] ;  /* 0x00008a0000047ab9 */ /* 0x000fc40000000800 */
[----:B------:R3:W-:Y:S01]  /*1b0e0*/  @P5 STG.E desc[UR18][R242.64], R237 ;  /* 0x000000edf2005986 */ /* 0x0007e2000c101912 */
[----:B------:R-:W-:Y:S01]  /*1b0f0*/  ISETP.LT.AND P3, PT, R7, UR4, !P3 ;  /* 0x0000000407007c0c */ /* 0x000fe2000df61270 */
[----:B-1----:R-:W-:Y:S01]  /*1b100*/  IMAD.WIDE R226, R247, 0x4, R148 ;  /* 0x00000004f7e27825 */ /* 0x002fe200078e0294 */
[----:B------:R-:W-:Y:S01]  /*1b110*/  ISETP.LT.AND P5, PT, R9, UR8, !P4 ;  /* 0x0000000809007c0c */ /* 0x000fe2000e7a1270 */
[----:B------:R1:W-:Y:S01]  /*1b120*/  @P6 STG.E desc[UR18][R244.64], R233 ;  /* 0x000000e9f4006986 */ /* 0x0003e2000c101912 */
[----:B------:R-:W-:Y:S01]  /*1b130*/  ISETP.LT.AND P6, PT, R6, UR6, !P4 ;  /* 0x0000000606007c0c */ /* 0x000fe2000e7c1270 */
[----:B--2---:R-:W-:Y:S01]  /*1b140*/  IMAD.WIDE R2, R247, 0x4, R150 ;  /* 0x00000004f7027825 */ /* 0x004fe200078e0296 */
[----:B------:R-:W-:Y:S01]  /*1b150*/  ISETP.LT.AND P1, PT, R8, UR10, !P4 ;  /* 0x0000000a08007c0c */ /* 0x000fe2000e721270 */
[----:B------:R-:W-:Y:S01]  /*1b160*/  ULDC UR4, c[0x0][0x22c] ;  /* 0x00008b0000047ab9 */ /* 0x000fe20000000800 */
[----:B------:R-:W-:Y:S01]  /*1b170*/  ULDC UR6, c[0x0][0x228] ;  /* 0x00008a0000067ab9 */ /* 0x000fe20000000800 */
[----:B------:R-:W-:Y:S01]  /*1b180*/  VIADD R0, R5, 0x4d ;  /* 0x0000004d05007836 */ /* 0x000fe20000000000 */
[----:B---3--:R-:W-:Y:S01]  /*1b190*/  IADD3 R243, R247, UR28, RZ ;  /* 0x0000001cf7f37c10 */ /* 0x008fe2000fffe0ff */
[----:B------:R2:W-:Y:S01]  /*1b1a0*/  @P0 STG.E desc[UR18][R2.64], R221 ;  /* 0x000000dd02000986 */ /* 0x0005e2000c101912 */
[----:B------:R-:W-:Y:S01]  /*1b1b0*/  ULDC UR8, c[0x0][0x228] ;  /* 0x00008a0000087ab9 */ /* 0x000fe20000000800 */
[----:B------:R-:W-:-:S02]  /*1b1c0*/  ULDC UR10, c[0x0][0x228] ;  /* 0x00008a00000a7ab9 */ /* 0x000fc40000000800 */
[C---:B-1----:R-:W-:Y:S01]  /*1b1d0*/  IMAD.WIDE R232, R243.reuse, 0x4, R224 ;  /* 0x00000004f3e87825 */ /* 0x042fe200078e02e0 */
[----:B------:R1:W-:Y:S03]  /*1b1e0*/  @P3 STG.E desc[UR18][R226.64], R217 ;  /* 0x000000d9e2003986 */ /* 0x0003e6000c101912 */
[----:B------:R-:W-:Y:S01]  /*1b1f0*/  IMAD.WIDE R236, R243, 0x4, R10 ;  /* 0x00000004f3ec7825 */ /* 0x000fe200078e020a */
[----:B------:R-:W-:-:S03]  /*1b200*/  ISETP.GE.AND P0, PT, R0, UR4, PT ;  /* 0x0000000400007c0c */ /* 0x000fc6000bf06270 */
[----:B------:R-:W-:Y:S01]  /*1b210*/  IMAD.WIDE R240, R243, 0x4, R150 ;  /* 0x00000004f3f07825 */ /* 0x000fe200078e0296 */
[----:B------:R3:W-:Y:S01]  /*1b220*/  @P6 STG.E desc[UR18][R232.64], R13 ;  /* 0x0000000de8006986 */ /* 0x0007e2000c101912 */
[----:B------:R-:W-:-:S03]  /*1b230*/  ULDC UR4, c[0x0][0x228] ;  /* 0x00008a0000047ab9 */ /* 0x000fc60000000800 */
[----:B------:R4:W-:Y:S04]  /*1b240*/  @P5 STG.E desc[UR18][R236.64], R29 ;  /* 0x0000001dec005986 */ /* 0x0009e8000c101912 */
[----:B------:R4:W-:Y:S01]  /*1b250*/  @P1 STG.E desc[UR18][R240.64], R37 ;  /* 0x00000025f0001986 */ /* 0x0009e2000c101912 */
[----:B------:R-:W-:Y:S01]  /*1b260*/  ISETP.LT.AND P1, PT, R7, UR4, !P4 ;  /* 0x0000000407007c0c */ /* 0x000fe2000e721270 */
[----:B------:R-:W-:Y:S01]  /*1b270*/  VIADD R0, R5, 0x4e ;  /* 0x0000004e05007836 */ /* 0x000fe20000000000 */
[----:B------:R-:W-:Y:S01]  /*1b280*/  ULDC UR4, c[0x0][0x22c] ;  /* 0x00008b0000047ab9 */ /* 0x000fe20000000800 */
[----:B------:R-:W-:Y:S01]  /*1b290*/  ISETP.LT.AND P4, PT, R6, UR6, !P2 ;  /* 0x0000000606007c0c */ /* 0x000fe2000d781270 */
[----:B--2---:R-:W-:Y:S01]  /*1b2a0*/  IMAD.WIDE R2, R243, 0x4, R148 ;  /* 0x00000004f3027825 */ /* 0x004fe200078e0294 */
[----:B------:R-:W-:Y:S01]  /*1b2b0*/  ISETP.LT.AND P5, PT, R9, UR8, !P2 ;  /* 0x0000000809007c0c */ /* 0x000fe2000d7a1270 */
[----:B------:R-:W-:Y:S01]  /*1b2c0*/  ULDC UR6, c[0x0][0x228] ;  /* 0x00008a0000067ab9 */ /* 0x000fe20000000800 */
[----:B------:R-:W-:Y:S01]  /*1b2d0*/  ISETP.LT.AND P6, PT, R8, UR10, !P2 ;  /* 0x0000000a08007c0c */ /* 0x000fe2000d7c1270 */
[----:B-1----:R-:W-:Y:S01]  /*1b2e0*/  VIADD R217, R243, UR28 ;  /* 0x0000001cf3d97c36 */ /* 0x002fe20008000000 */
[----:B------:R-:W-:Y:S01]  /*1b2f0*/  ISETP.GE.AND P3, PT, R0, UR4, PT ;  /* 0x0000000400007c0c */ /* 0x000fe2000bf66270 */
[----:B------:R-:W-:Y:S01]  /*1b300*/  VIADD R0, R5, 0x4f ;  /* 0x0000004f05007836 */ /* 0x000fe20000000000 */
[----:B------:R-:W-:Y:S01]  /*1b310*/  ULDC UR4, c[0x0][0x22c] ;  /* 0x00008b0000047ab9 */ /* 0x000fe20000000800 */
[C---:B---3--:R-:W-:Y:S01]  /*1b320*/  IMAD.WIDE R12, R217.reuse, 0x4, R224 ;  /* 0x00000004d90c7825 */ /* 0x048fe200078e02e0 */
[----:B------:R1:W-:Y:S01]  /*1b330*/  @P1 STG.E desc[UR18][R2.64], R33 ;  /* 0x0000002102001986 */ /* 0x0003e2000c101912 */
[----:B------:R-:W-:Y:S01]  /*1b340*/  ULDC UR8, c[0x0][0x228] ;  /* 0x00008a0000087ab9 */ /* 0x000fe20000000800 */
[----:B------:R-:W-:Y:S01]  /*1b350*/  ISETP.GE.AND P1, PT, R0, UR4, PT ;  /* 0x0000000400007c0c */ /* 0x000fe2000bf26270 */
[----:B----4-:R-:W-:Y:S01]  /*1b360*/  IMAD.WIDE R28, R217, 0x4, R10 ;  /* 0x00000004d91c7825 */ /* 0x010fe200078e020a */
[----:B------:R-:W-:Y:S01]  /*1b370*/  ULDC UR4, c[0x0][0x228] ;  /* 0x00008a0000047ab9 */ /* 0x000fe20000000800 */
[----:B------:R-:W-:Y:S01]  /*1b380*/  ULDC UR10, c[0x0][0x228] ;  /* 0x00008a00000a7ab9 */ /* 0x000fe20000000800 */
[----:B------:R-:W-:Y:S01]  /*1b390*/  ISETP.LT.AND P2, PT, R7, UR4, !P2 ;  /* 0x0000000407007c0c */ /* 0x000fe2000d741270 */
[----:B------:R-:W-:Y:S01]  /*1b3a0*/  IMAD.WIDE R36, R217, 0x4, R150 ;  /* 0x00000004d9247825 */ /* 0x000fe200078e0296 */
[----:B------:R-:W-:Y:S01]  /*1b3b0*/  ULDC UR4, c[0x0][0x228] ;  /* 0x00008a0000047ab9 */ /* 0x000fe20000000800 */
[----:B------:R2:W-:Y:S01]  /*1b3c0*/  @P4 STG.E desc[UR18][R12.64], R238 ;  /* 0x000000ee0c004986 */ /* 0x0005e2000c101912 */
[----:B------:R-:W-:Y:S01]  /*1b3d0*/  ISETP.LT.AND P4, PT, R6, UR4, !P0 ;  /* 0x0000000406007c0c */ /* 0x000fe2000c781270 */
[----:B------:R-:W-:-:S02]  /*1b3e0*/  ULDC UR4, c[0x0][0x228] ;  /* 0x00008a0000047ab9 */ /* 0x000fc40000000800 */
[----:B------:R3:W-:Y:S01]  /*1b3f0*/  @P5 STG.E desc[UR18][R28.64], R234 ;  /* 0x000000ea1c005986 */ /* 0x0007e2000c101912 */
[----:B------:R-:W-:Y:S01]  /*1b400*/  ISETP.LT.AND P5, PT, R8, UR4, !P0 ;  /* 0x0000000408007c0c */ /* 0x000fe2000c7a1270 */
[C---:B------:R-:W-:Y:S02]  /*1b410*/  VIADD R221, R217.reuse, UR28 ;  /* 0x0000001cd9dd7c36 */ /* 0x040fe40008000000 */
[----:B-1----:R-:W-:Y:S01]  /*1b420*/  IMAD.WIDE R2, R217, 0x4, R148 ;  /* 0x00000004d9027825 */ /* 0x002fe200078e0294 */
[----:B------:R1:W-:Y:S01]  /*1b430*/  @P6 STG.E desc[UR18][R36.64], R222 ;  /* 0x000000de24006986 */ /* 0x0003e2000c101912 */
[----:B------:R-:W-:Y:S01]  /*1b440*/  ISETP.LT.AND P6, PT, R9, UR6, !P0 ;  /* 0x0000000609007c0c */ /* 0x000fe2000c7c1270 */
[----:B------:R-:W-:Y:S01]  /*1b450*/  ULDC UR4, c[0x0][0x22c] ;  /* 0x00008b0000047ab9 */ /* 0x000fe20000000800 */
[----:B------:R-:W-:Y:S01]  /*1b460*/  ISETP.LT.AND P0, PT, R7, UR8, !P0 ;  /* 0x0000000807007c0c */ /* 0x000fe2000c701270 */
[----:B--2---:R-:W-:Y:S01]  /*1b470*/  IMAD.WIDE R12, R221, 0x4, R224 ;  /* 0x00000004dd0c7825 */ /* 0x004fe200078e02e0 */
[----:B------:R-:W-:Y:S01]  /*1b480*/  IADD3 R0, R5, 0x50, RZ ;  /* 0x0000005005007810 */ /* 0x000fe20007ffe0ff */
[----:B------:R2:W-:Y:S01]  /*1b490*/  @P2 STG.E desc[UR18][R2.64], R218 ;  /* 0x000000da02002986 */ /* 0x0005e2000c101912 */
[----:B------:R-:W-:Y:S01]  /*1b4a0*/  ULDC UR6, c[0x0][0x228] ;  /* 0x00008a0000067ab9 */ /* 0x000fe20000000800 */
[----:B---3--:R-:W-:Y:S01]  /*1b4b0*/  IMAD.WIDE R28, R221, 0x4, R10 ;  /* 0x00000004dd1c7825 */ /* 0x008fe200078e020a */
[----:B------:R-:W-:Y:S01]  /*1b4c0*/  ISETP.GE.AND P2, PT, R0, UR4, PT ;  /* 0x0000000400007c0c */ /* 0x000fe2000bf46270 */
[----:B------:R-:W-:-:S02]  /*1b4d0*/  ULDC UR4, c[0x0][0x228] ;  /* 0x00008a0000047ab9 */ /* 0x000fc40000000800 */
[C---:B------:R-:W-:Y:S01]  /*1b4e0*/  IMAD.WIDE R32, R221.reuse, 0x4, R150 ;  /* 0x00000004dd207825 */ /* 0x040fe200078e0296 */
[----:B------:R3:W-:Y:S03]  /*1b4f0*/  @P4 STG.E desc[UR18][R12.64], R14 ;  /* 0x0000000e0c004986 */ /* 0x0007e6000c101912 */
[C---:B-1----:R-:W-:Y:S01]  /*1b500*/  IMAD.WIDE R36, R221.reuse, 0x4, R148 ;  /* 0x00000004dd247825 */ /* 0x042fe200078e0294 */
[----:B------:R1:W-:Y:S01]  /*1b510*/  @P6 STG.E desc[UR18][R28.64], R30 ;  /* 0x0000001e1c006986 */ /* 0x0003e2000c101912 */
[----:B------:R-:W-:Y:S01]  /*1b520*/  ISETP.LT.AND P4, PT, R6, UR4, !P3 ;  /* 0x0000000406007c0c */ /* 0x000fe2000df81270 */
[----:B------:R-:W-:Y:S01]  /*1b530*/  ULDC UR4, c[0x0][0x228] ;  /* 0x00008a0000047ab9 */ /* 0x000fe20000000800 */
[----:B------:R-:W-:Y:S01]  /*1b540*/  ULDC UR8, c[0x0][0x228] ;  /* 0x00008a0000087ab9 */ /* 0x000fe20000000800 */
[----:B------:R4:W-:Y:S01]  /*1b550*/  @P5 STG.E desc[UR18][R32.64], R38 ;  /* 0x0000002620005986 */ /* 0x0009e2000c101912 */
[----:B------:R-:W-:Y:S01]  /*1b560*/  ISETP.LT.AND P5, PT, R8, UR6, !P3 ;  /* 0x0000000608007c0c */ /* 0x000fe2000dfa1270 */
[----:B------:R-:W-:Y:S01]  /*1b570*/  VIADD R221, R221, UR28 ;  /* 0x0000001cdddd7c36 */ /* 0x000fe20008000000 */
[----:B------:R-:W-:Y:S01]  /*1b580*/  ISETP.LT.AND P6, PT, R6, UR10, !P1 ;  /* 0x0000000a06007c0c */ /* 0x000fe2000cfc1270 */
[----:B------:R4:W-:Y:S01]  /*1b590*/  @P0 STG.E desc[UR18][R36.64], R34 ;  /* 0x0000002224000986 */ /* 0x0009e2000c101912 */
[----:B------:R-:W-:Y:S01]  /*1b5a0*/  ISETP.LT.AND P0, PT, R9, UR4, !P3 ;  /* 0x0000000409007c0c */ /* 0x000fe2000df01270 */
[----:B--2---:R-:W-:Y:S01]  /*1b5b0*/  IMAD.WIDE R2, R221, 0x4, R224 ;  /* 0x00000004dd027825 */ /* 0x004fe200078e02e0 */
[----:B------:R-:W-:Y:S01]  /*1b5c0*/  ISETP.LT.AND P3, PT, R7, UR8, !P3 ;  /* 0x0000000807007c0c */ /* 0x000fe2000df61270 */
[----:B------:R-:W-:Y:S01]  /*1b5d0*/  ULDC UR4, c[0x0][0x22c] ;  /* 0x00008b0000047ab9 */ /* 0x000fe20000000800 */
[----:B------:R-:W-:Y:S01]  /*1b5e0*/  ULDC UR6, c[0x0][0x228] ;  /* 0x00008a0000067ab9 */ /* 0x000fe20000000800 */
[----:B------:R-:W-:-:S02]  /*1b5f0*/  VIADD R0, R5, 0x51 ;  /* 0x0000005105007836 */ /* 0x000fc40000000000 */
[C---:B---3--:R-:W-:Y:S01]  /*1b600*/  IMAD.WIDE R12, R221.reuse, 0x4, R10 ;  /* 0x00000004dd0c7825 */ /* 0x048fe200078e020a */
[----:B------:R2:W-:Y:S01]  /*1b610*/  @P4 STG.E desc[UR18][R2.64], R239 ;  /* 0x000000ef02004986 */ /* 0x0005e2000c101912 */
[----:B------:R-:W-:Y:S02]  /*1b620*/  ULDC UR8, c[0x0][0x228] ;  /* 0x00008a0000087ab9 */ /* 0x000fe40000000800 */
[----:B-1----:R-:W-:Y:S01]  /*1b630*/  IMAD.WIDE R28, R221, 0x4, R150 ;  /* 0x00000004dd1c7825 */ /* 0x002fe200078e0296 */
[----:B------:R-:W-:-:S03]  /*1b640*/  ISETP.GE.AND P4, PT, R0, UR4, PT ;  /* 0x0000000400007c0c */ /* 0x000fc6000bf86270 */
[C---:B----4-:R-:W-:Y:S01]  /*1b650*/  IMAD.WIDE R32, R221.reuse, 0x4, R148 ;  /* 0x00000004dd207825 */ /* 0x050fe200078e0294 */
[----:B------:R1:W-:Y:S01]  /*1b660*/  @P0 STG.E desc[UR18][R12.64], R235 ;  /* 0x000000eb0c000986 */ /* 0x0003e2000c101912 */
[----:B------:R-:W-:Y:S01]  /*1b670*/  ULDC UR4, c[0x0][0x228] ;  /* 0x00008a0000047ab9 */ /* 0x000fe20000000800 */
[----:B------:R-:W-:Y:S01]  /*1b680*/  ULDC UR10, c[0x0][0x228] ;  /* 0x00008a00000a7ab9 */ /* 0x000fe20000000800 */
[----:B------:R-:W-:Y:S01]  /*1b690*/  VIADD R217, R221, UR28 ;  /* 0x0000001cddd97c36 */ /* 0x000fe20008000000 */
[----:B------:R-:W-:Y:S04]  /*1b6a0*/  @P5 STG.E desc[UR18][R28.64], R223 ;  /* 0x000000df1c005986 */ /* 0x000fe8000c101912 */
[----:B------:R-:W-:Y:S01]  /*1b6b0*/  @P3 STG.E desc[UR18][R32.64], R219 ;  /* 0x000000db20003986 */ /* 0x000fe2000c101912 */
[----:B------:R-:W-:Y:S01]  /*1b6c0*/  ISETP.LT.AND P3, PT, R9, UR4, !P1 ;  /* 0x0000000409007c0c */ /* 0x000fe2000cf61270 */
[----:B------:R-:W-:Y:S01]  /*1b6d0*/  IMAD.WIDE R36, R217, 0x4, R224 ;  /* 0x00000004d9247825 */ /* 0x000fe200078e02e0 */
[----:B------:R-:W-:-:S02]  /*1b6e0*/  ULDC UR4, c[0x0][0x228] ;  /* 0x00008a0000047ab9 */ /* 0x000fc40000000800 */
[----:B------:R-:W-:Y:S01]  /*1b6f0*/  ISETP.LT.AND P0, PT, R8, UR4, !P1 ;  /* 0x0000000408007c0c */ /* 0x000fe2000cf01270 */
[----:B--2---:R-:W-:Y:S01]  /*1b700*/  IMAD.WIDE R2, R217, 0x4, R10 ;  /* 0x00000004d9027825 */ /* 0x004fe200078e020a */
[----:B------:R-:W-:Y:S01]  /*1b710*/  ISETP.LT.AND P1, PT, R7, UR6, !P1 ;  /* 0x0000000607007c0c */ /* 0x000fe2000cf21270 */
[----:B------:R2:W-:Y:S01]  /*1b720*/  @P6 STG.E desc[UR18][R36.64], R15 ;  /* 0x0000000f24006986 */ /* 0x0005e2000c101912 */
[----:B------:R-:W-:Y:S01]  /*1b730*/  ISETP.LT.AND P5, PT, R6, UR8, !P2 ;  /* 0x0000000806007c0c */ /* 0x000fe2000d7a1270 */
[----:B-1----:R-:W-:Y:S01]  /*1b740*/  IMAD.WIDE R12, R217, 0x4, R150 ;  /* 0x00000004d90c7825 */ /* 0x002fe200078e0296 */
[----:B------:R-:W-:Y:S01]  /*1b750*/  ISETP.LT.AND P6, PT, R9, UR10, !P2 ;  /* 0x0000000a09007c0c */ /* 0x000fe2000d7c1270 */
[----:B------:R-:W-:Y:S01]  /*1b760*/  ULDC UR4, c[0x0][0x22c] ;  /* 0x00008b0000047ab9 */ /* 0x000fe20000000800 */
[----:B------:R-:W-:Y:S01]  /*1b770*/  IADD3 R0, R5, 0x52, RZ ;  /* 0x0000005205007810 */ /* 0x000fe20007ffe0ff */
[----:B------:R1:W-:Y:S01]  /*1b780*/  @P3 STG.E desc[UR18][R2.64], R31 ;  /* 0x0000001f02003986 */ /* 0x0003e2000c101912 */
[----:B------:R-:W-:Y:S01]  /*1b790*/  ULDC UR6, c[0x0][0x228] ;  /* 0x00008a0000067ab9 */ /* 0x000fe20000000800 */
[----:B------:R-:W-:Y:S01]  /*1b7a0*/  ULDC UR8, c[0x0][0x228] ;  /* 0x00008a0000087ab9 */ /* 0x000fe20000000800 */
[C---:B--2---:R-:W-:Y:S01]  /*1b7b0*/  VIADD R37, R217.reuse, UR28 ;  /* 0x0000001cd9257c36 */ /* 0x044fe20008000000 */
[----:B------:R-:W-:Y:S01]  /*1b7c0*/  ISETP.GE.AND P3, PT, R0, UR4, PT ;  /* 0x0000000400007c0c */ /* 0x000fe2000bf66270 */
[----:B------:R-:W-:Y:S01]  /*1b7d0*/  IMAD.WIDE R14, R217, 0x4, R148 ;  /* 0x00000004d90e7825 */ /* 0x000fe200078e0294 */
[----:B------:R-:W-:Y:S01]  /*1b7e0*/  ULDC UR4, c[0x0][0x228] ;  /* 0x00008a0000047ab9 */ /* 0x000fe20000000800 */
[----:B------:R2:W-:Y:S01]  /*1b7f0*/  @P0 STG.E desc[UR18][R12.64], R39 ;  /* 0x000000270c000986 */ /* 0x0005e2000c101912 */
[----:B------:R-:W-:Y:S01]  /*1b800*/  ULDC UR10, c[0x0][0x228] ;  /* 0x00008a00000a7ab9 */ /* 0x000fe20000000800 */
[----:B------:R-:W-:Y:S01]  /*1b810*/  IMAD.WIDE R28, R37, 0x4, R224 ;  /* 0x00000004251c7825 */ /* 0x000fe200078e02e0 */
[----:B------:R-:W-:-:S03]  /*1b820*/  ISETP.LT.AND P0, PT, R8, UR4, !P2 ;  /* 0x0000000408007c0c */ /* 0x000fc6000d701270 */
[----:B------:R-:W-:Y:S01]  /*1b830*/  IMAD.WIDE R32, R37, 0x4, R10 ;  /* 0x0000000425207825 */ /* 0x000fe200078e020a */
[----:B------:R3:W-:Y:S01]  /*1b840*/  @P1 STG.E desc[UR18][R14.64], R35 ;  /* 0x000000230e001986 */ /* 0x0007e2000c101912 */
[----:B------:R-:W-:Y:S02]  /*1b850*/  ULDC UR4, c[0x0][0x228] ;  /* 0x00008a0000047ab9 */ /* 0x000fe40000000800 */
[----:B------:R-:W-:Y:S01]  /*1b860*/  ISETP.LT.AND P2, PT, R7, UR4, !P2 ;  /* 0x0000000407007c0c */ /* 0x000fe2000d741270 */
[----:B------:R4:W-:Y:S01]  /*1b870*/  @P5 STG.E desc[UR18][R28.64], R24 ;  /* 0x000000181c005986 */ /* 0x0009e2000c101912 */
[----:B------:R-:W-:Y:S01]  /*1b880*/  ISETP.LT.AND P5, PT, R9, UR8, !P4 ;  /* 0x0000000809007c0c */ /* 0x000fe2000e7a1270 */
[C---:B-1----:R-:W-:Y:S01]  /*1b890*/  IMAD.WIDE R2, R37.reuse, 0x4, R150 ;  /* 0x0000000425027825 */ /* 0x042fe200078e0296 */
[----:B------:R-:W-:Y:S01]  /*1b8a0*/  ISETP.LT.AND P1, PT, R8, UR10, !P4 ;  /* 0x0000000a08007c0c */ /* 0x000fe2000e721270 */
[----:B------:R-:W-:Y:S01]  /*1b8b0*/  @P6 STG.E desc[UR18][R32.64], R20 ;  /* 0x0000001420006986 */ /* 0x000fe2000c101912 */
[----:B------:R-:W-:Y:S01]  /*1b8c0*/  ISETP.LT.AND P6, PT, R6, UR6, !P4 ;  /* 0x0000000606007c0c */ /* 0x000fe2000e7c1270 */
[----:B--2---:R-:W-:Y:S01]  /*1b8d0*/  IMAD.WIDE R12, R37, 0x4, R148 ;  /* 0x00000004250c7825 */ /* 0x004fe200078e0294 */
[----:B------:R-:W-:-:S03]  /*1b8e0*/  ULDC UR4, c[0x0][0x22c] ;  /* 0x00008b0000047ab9 */ /* 0x000fc60000000800 */
[----:B---3--:R-:W-:Y:S02]  /*1b8f0*/  VIADD R35, R37, UR28 ;  /* 0x0000001c25237c36 */ /* 0x008fe40008000000 */
[----:B------:R-:W-:Y:S01]  /*1b900*/  VIADD R0, R5, 0x53 ;  /* 0x0000005305007836 */ /* 0x000fe20000000000 */
[----:B------:R1:W-:Y:S01]  /*1b910*/  @P0 STG.E desc[UR18][R2.64], R16 ;  /* 0x0000001002000986 */ /* 0x0003e2000c101912 */
[C---:B------:R-:W-:Y:S01]  /*1b920*/  IMAD.WIDE R14, R35.reuse, 0x4, R224 ;  /* 0x00000004230e7825 */ /* 0x040fe200078e02e0 */
[----:B------:R-:W-:Y:S01]  /*1b930*/  ULDC UR6, c[0x0][0x228] ;  /* 0x00008a0000067ab9 */ /* 0x000fe20000000800 */
[----:B------:R-:W-:Y:S01]  /*1b940*/  ULDC UR8, c[0x0][0x228] ;  /* 0x00008a0000087ab9 */ /* 0x000fe20000000800 */
[----:B------:R-:W-:Y:S01]  /*1b950*/  ULDC UR10, c[0x0][0x228] ;  /* 0x00008a00000a7ab9 */ /* 0x000fe20000000800 */
[C---:B----4-:R-:W-:Y:S01]  /*1b960*/  IMAD.WIDE R28, R35.reuse, 0x4, R10 ;  /* 0x00000004231c7825 */ /* 0x050fe200078e020a */
[----:B------:R-:W-:Y:S03]  /*1b970*/  @P2 STG.E desc[UR18][R12.64], R44 ;  /* 0x0000002c0c002986 */ /* 0x000fe6000c101912 */
[----:B------:R-:W-:Y:S01]  /*1b980*/  IMAD.WIDE R30, R35, 0x4, R150 ;  /* 0x00000004231e7825 */ /* 0x000fe200078e0296 */
[----:B------:R-:W-:Y:S01]  /*1b990*/  ISETP.GE.AND P0, PT, R0, UR4, PT ;  /* 0x0000000400007c0c */ /* 0x000fe2000bf06270 */
[----:B------:R-:W-:Y:S01]  /*1b9a0*/  @P6 STG.E desc[UR18][R14.64], R40 ;  /* 0x000000280e006986 */ /* 0x000fe2000c101912 */
[----:B------:R-:W-:-:S03]  /*1b9b0*/  ULDC UR4, c[0x0][0x228] ;  /* 0x00008a0000047ab9 */ /* 0x000fc60000000800 */
[----:B------:R-:W-:Y:S04]  /*1b9c0*/  @P5 STG.E desc[UR18][R28.64], R88 ;  /* 0x000000581c005986 */ /* 0x000fe8000c101912 */
[----:B------:R2:W-:Y:S01]  /*1b9d0*/  @P1 STG.E desc[UR18][R30.64], R64 ;  /* 0x000000401e001986 */ /* 0x0005e2000c101912 */
[----:B------:R-:W-:Y:S01]  /*1b9e0*/  ISETP.LT.AND P1, PT, R7, UR4, !P4 ;  /* 0x0000000407007c0c */ /* 0x000fe2000e721270 */
[----:B------:R-:W-:Y:S01]  /*1b9f0*/  VIADD R0, R5, 0x54 ;  /* 0x0000005405007836 */ /* 0x000fe20000000000 */
[----:B------:R-:W-:Y:S01]  /*1ba00*/  ULDC UR4, c[0x0][0x22c] ;  /* 0x00008b0000047ab9 */ /* 0x000fe20000000800 */
[----:B------:R-:W-:Y:S01]  /*1ba10*/  ISETP.LT.AND P4, PT, R6, UR6, !P3 ;  /* 0x0000000606007c0c */ /* 0x000fe2000df81270 */
[----:B-1----:R-:W-:Y:S01]  /*1ba20*/  IMAD.WIDE R2, R35, 0x4, R148 ;  /* 0x0000000423027825 */ /* 0x002fe200078e0294 */
[----:B------:R-:W-:Y:S01]  /*1ba30*/  ISETP.LT.AND P5, PT, R9, UR8, !P3 ;  /* 0x0000000809007c0c */ /* 0x000fe2000dfa1270 */
[----:B------:R-:W-:Y:S01]  /*1ba40*/  ULDC UR6, c[0x0][0x228] ;  /* 0x00008a0000067ab9 */ /* 0x000fe20000000800 */
[----:B------:R-:W-:Y:S01]  /*1ba50*/  ISETP.LT.AND P6, PT, R8, UR10, !P3 ;  /* 0x0000000a08007c0c */ /* 0x000fe2000dfc1270 */
[----:B------:R-:W-:Y:S01]  /*1ba60*/  ULDC UR8, c[0x0][0x228] ;  /* 0x00008a0000087ab9 */ /* 0x000fe20000000800 */
[----:B------:R-:W-:Y:S01]  /*1ba70*/  ISETP.GE.AND P2, PT, R0, UR4, PT ;  /* 0x0000000400007c0c */ /* 0x000fe2000bf46270 */
[----:B------:R-:W-:Y:S01]  /*1ba80*/  VIADD R0, R5, 0x55 ;  /* 0x0000005505007836 */ /* 0x000fe20000000000 */
[----:B--2---:R-:W-:Y:S01]  /*1ba90*/  IADD3 R31, R35, UR28, RZ ;  /* 0x0000001c231f7c10 */ /* 0x004fe2000fffe0ff */
[----:B------:R-:W-:Y:S01]  /*1baa0*/  ULDC UR4, c[0x0][0x22c] ;  /* 0x00008b0000047ab9 */ /* 0x000fe20000000800 */
[----:B------:R1:W-:Y:S01]  /*1bab0*/  @P1 STG.E desc[UR18][R2.64], R60 ;  /* 0x0000003c02001986 */ /* 0x0003e2000c101912 */
[----:B------:R-:W-:Y:S01]  /*1bac0*/  ULDC UR10, c[0x0][0x228] ;  /* 0x00008a00000a7ab9 */ /* 0x000fe20000000800 */
[----:B------:R-:W-:Y:S01]  /*1bad0*/  ISETP.GE.AND P1, PT, R0, UR4, PT ;  /* 0x0000000400007c0c */ /* 0x000fe2000bf26270 */
[----:B------:R-:W-:Y:S01]  /*1bae0*/  IMAD.WIDE R12, R31, 0x4, R224 ;  /* 0x000000041f0c7825 */ /* 0x000fe200078e02e0 */
[----:B------:R-:W-:-:S03]  /*1baf0*/  ULDC UR4, c[0x0][0x228] ;  /* 0x00008a0000047ab9 */ /* 0x000fc60000000800 */
[----:B------:R-:W-:Y:S01]  /*1bb00*/  IMAD.WIDE R14, R31, 0x4, R10 ;  /* 0x000000041f0e7825 */ /* 0x000fe200078e020a */
[----:B------:R-:W-:Y:S01]  /*1bb10*/  ISETP.LT.AND P3, PT, R7, UR4, !P3 ;  /* 0x0000000407007c0c */ /* 0x000fe2000df61270 */
[----:B------:R-:W-:Y:S02]  /*1bb20*/  ULDC UR4, c[0x0][0x228] ;  /* 0x00008a0000047ab9 */ /* 0x000fe40000000800 */
[C---:B------:R-:W-:Y:S01]  /*1bb30*/  IMAD.WIDE R28, R31.reuse, 0x4, R150 ;  /* 0x000000041f1c7825 */ /* 0x040fe200078e0296 */
[----:B------:R2:W-:Y:S01]  /*1bb40*/  @P4 STG.E desc[UR18][R12.64], R25 ;  /* 0x000000190c004986 */ /* 0x0005e2000c101912 */
[----:B------:R-:W-:Y:S01]  /*1bb50*/  ISETP.LT.AND P4, PT, R6, UR4, !P0 ;  /* 0x0000000406007c0c */ /* 0x000fe2000c781270 */
[----:B------:R-:W-:Y:S02]  /*1bb60*/  ULDC UR4, c[0x0][0x228] ;  /* 0x00008a0000047ab9 */ /* 0x000fe40000000800 */
[----:B------:R3:W-:Y:S01]  /*1bb70*/  @P5 STG.E desc[UR18][R14.64], R21 ;  /* 0x000000150e005986 */ /* 0x0007e2000c101912 */
[----:B------:R-:W-:Y:S01]  /*1bb80*/  ISETP.LT.AND P5, PT, R8, UR4, !P0 ;  /* 0x0000000408007c0c */ /* 0x000fe2000c7a1270 */
[----:B-1----:R-:W-:Y:S01]  /*1bb90*/  IMAD.WIDE R2, R31, 0x4, R148 ;  /* 0x000000041f027825 */ /* 0x002fe200078e0294 */
[----:B------:R-:W-:Y:S01]  /*1bba0*/  ULDC UR4, c[0x0][0x22c] ;  /* 0x00008b0000047ab9 */ /* 0x000fe20000000800 */
[----:B------:R1:W-:Y:S01]  /*1bbb0*/  @P6 STG.E desc[UR18][R28.64], R17 ;  /* 0x000000111c006986 */ /* 0x0003e2000c101912 */
[----:B------:R-:W-:Y:S01]  /*1bbc0*/  ISETP.LT.AND P6, PT, R9, UR6, !P0 ;  /* 0x0000000609007c0c */ /* 0x000fe2000c7c1270 */
[----:B------:R-:W-:Y:S01]  /*1bbd0*/  VIADD R0, R5, 0x56 ;  /* 0x0000005605007836 */ /* 0x000fe20000000000 */
[----:B------:R-:W-:Y:S01]  /*1bbe0*/  ISETP.LT.AND P0, PT, R7, UR8, !P0 ;  /* 0x0000000807007c0c */ /* 0x000fe2000c701270 */
[----:B--2---:R-:W-:Y:S01]  /*1bbf0*/  VIADD R25, R31, UR28 ;  /* 0x0000001c1f197c36 */ /* 0x004fe20008000000 */
[----:B------:R2:W-:Y:S01]  /*1bc00*/  @P3 STG.E desc[UR18][R2.64], R45 ;  /* 0x0000002d02003986 */ /* 0x0005e2000c101912 */
[----:B------:R-:W-:Y:S01]  /*1bc10*/  ULDC UR6, c[0x0][0x228] ;  /* 0x00008a0000067ab9 */ /* 0x000fe20000000800 */
[----:B------:R-:W-:Y:S01]  /*1bc20*/  ULDC UR8, c[0x0][0x228] ;  /* 0x00008a0000087ab9 */ /* 0x000fe20000000800 */
[----:B------:R-:W-:Y:S01]  /*1bc30*/  IMAD.WIDE R12, R25, 0x4, R224 ;  /* 0x00000004190c7825 */ /* 0x000fe200078e02e0 */
[----:B------:R-:W-:Y:S01]  /*1bc40*/  ISETP.GE.AND P3, PT, R0, UR4, PT ;  /* 0x0000000400007c0c */ /* 0x000fe2000bf66270 */
[----:B------:R-:W-:-:S02]  /*1bc50*/  ULDC UR4, c[0x0][0x228] ;  /* 0x00008a0000047ab9 */ /* 0x000fc40000000800 */
[C---:B---3--:R-:W-:Y:S01]  /*1bc60*/  IMAD.WIDE R14, R25.reuse, 0x4, R10 ;  /* 0x00000004190e7825 */ /* 0x048fe200078e020a */
[----:B------:R3:W-:Y:S03]  /*1bc70*/  @P4 STG.E desc[UR18][R12.64], R41 ;  /* 0x000000290c004986 */ /* 0x0007e6000c101912 */
[C---:B-1----:R-:W-:Y:S01]  /*1bc80*/  IMAD.WIDE R16, R25.reuse, 0x4, R150 ;  /* 0x0000000419107825 */ /* 0x042fe200078e0296 */
[----:B------:R1:W-:Y:S03]  /*1bc90*/  @P6 STG.E desc[UR18][R14.64], R89 ;  /* 0x000000590e006986 */ /* 0x0003e6000c101912 */
[C---:B------:R-:W-:Y:S01]  /*1bca0*/  IMAD.WIDE R20, R25.reuse, 0x4, R148 ;  /* 0x0000000419147825 */ /* 0x040fe200078e0294 */
[----:B------:R-:W-:Y:S01]  /*1bcb0*/  ISETP.LT.AND P4, PT, R6, UR4, !P2 ;  /* 0x0000000406007c0c */ /* 0x000fe2000d781270 */
[----:B------:R4:W-:Y:S01]  /*1bcc0*/  @P5 STG.E desc[UR18][R16.64], R65 ;  /* 0x0000004110005986 */ /* 0x0009e2000c101912 */
[----:B------:R-:W-:Y:S01]  /*1bcd0*/  ULDC UR4, c[0x0][0x228] ;  /* 0x00008a0000047ab9 */ /* 0x000fe20000000800 */
[----:B------:R-:W-:Y:S01]  /*1bce0*/  ISETP.LT.AND P5, PT, R8, UR6, !P2 ;  /* 0x0000000608007c0c */ /* 0x000fe2000d7a1270 */
[----:B------:R-:W-:Y:S01]  /*1bcf0*/  VIADD R25, R25, UR28 ;  /* 0x0000001c19197c36 */ /* 0x000fe20008000000 */
[----:B------:R4:W-:Y:S01]  /*1bd00*/  @P0 STG.E desc[UR18][R20.64], R61 ;  /* 0x0000003d14000986 */ /* 0x0009e2000c101912 */
[----:B------:R-:W-:Y:S01]  /*1bd10*/  ISETP.LT.AND P0, PT, R9, UR4, !P2 ;  /* 0x0000000409007c0c */ /* 0x000fe2000d701270 */
[----:B------:R-:W-:Y:S01]  /*1bd20*/  ULDC UR4, c[0x0][0x22c] ;  /* 0x00008b0000047ab9 */ /* 0x000fe20000000800 */
[----:B------:R-:W-:Y:S01]  /*1bd30*/  ISETP.LT.AND P2, PT, R7, UR8, !P2 ;  /* 0x0000000807007c0c */ /* 0x000fe2000d741270 */
[----:B--2---:R-:W-:Y:S01]  /*1bd40*/  IMAD.WIDE R2, R25, 0x4, R224 ;  /* 0x0000000419027825 */ /* 0x004fe200078e02e0 */
[----:B------:R-:W-:Y:S01]  /*1bd50*/  ISETP.LT.AND P6, PT, R6, UR10, !P1 ;  /* 0x0000000a06007c0c */ /* 0x000fe2000cfc1270 */
[----:B------:R-:W-:Y:S01]  /*1bd60*/  ULDC UR6, c[0x0][0x228] ;  /* 0x00008a0000067ab9 */ /* 0x000fe20000000800 */
[----:B------:R-:W-:Y:S01]  /*1bd70*/  IADD3 R0, R5, 0x57, RZ ;  /* 0x0000005705007810 */ /* 0x000fe20007ffe0ff */
[----:B---3--:R-:W-:Y:S01]  /*1bd80*/  IMAD.WIDE R12, R25, 0x4, R10 ;  /* 0x00000004190c7825 */ /* 0x008fe200078e020a */
[----:B------:R2:W-:Y:S01]  /*1bd90*/  @P4 STG.E desc[UR18][R2.64], R26 ;  /* 0x0000001a02004986 */ /* 0x0005e2000c101912 */
[----:B------:R-:W-:-:S02]  /*1bda0*/  ULDC UR8, c[0x0][0x228] ;  /* 0x00008a0000087ab9 */ /* 0x000fc40000000800 */
[----:B-1----:R-:W-:Y:S01]  /*1bdb0*/  IMAD.WIDE R14, R25, 0x4, R150 ;  /* 0x00000004190e7825 */ /* 0x002fe200078e0296 */
[----:B------:R-:W-:-:S03]  /*1bdc0*/  ISETP.GE.AND P4, PT, R0, UR4, PT ;  /* 0x0000000400007c0c */ /* 0x000fc6000bf86270 */
[C---:B----4-:R-:W-:Y:S01]  /*1bdd0*/  IMAD.WIDE R16, R25.reuse, 0x4, R148 ;  /* 0x0000000419107825 */ /* 0x050fe200078e0294 */
[----:B------:R1:W-:Y:S01]  /*1bde0*/  @P0 STG.E desc[UR18][R12.64], R22 ;  /* 0x000000160c000986 */ /* 0x0003e2000c101912 */
[----:B------:R-:W-:Y:S01]  /*1bdf0*/  ULDC UR4, c[0x0][0x228] ;  /* 0x00008a0000047ab9 */ /* 0x000fe20000000800 */
[----:B------:R-:W-:Y:S01]  /*1be00*/  ULDC UR10, c[0x0][0x228] ;  /* 0x00008a00000a7ab9 */ /* 0x000fe20000000800 */
[----:B------:R-:W-:Y:S01]  /*1be10*/  VIADD R29, R25, UR28 ;  /* 0x0000001c191d7c36 */ /* 0x000fe20008000000 */
[----:B------:R3:W-:Y:S04]  /*1be20*/  @P5 STG.E desc[UR18][R14.64], R18 ;  /* 0x000000120e005986 */ /* 0x0007e8000c101912 */
[----:B------:R4:W-:Y:S01]  /*1be30*/  @P2 STG.E desc[UR18][R16.64], R46 ;  /* 0x0000002e10002986 */ /* 0x0009e2000c101912 */
        /* <DEDUP_REMOVED lines=8> */
[----:B------:R-:W-:Y:S01]  /*1bec0*/  VIADD R0, R5, 0x58 ;  /* 0x0000005805007836 */ /* 0x000fe20000000000 */
[----:B------:R-:W-:Y:S01]  /*1bed0*/  ISETP.LT.AND P6, PT, R9, UR10, !P3 ;  /* 0x0000000a09007c0c */ /* 0x000fe2000dfc1270 */
[C---:B------:R-:W-:Y:S01]  /*1bee0*/  VIADD R25, R29.reuse, UR28 ;  /* 0x0000001c1d197c36 */ /* 0x040fe20008000000 */
[----:B------:R-:W-:Y:S01]  /*1bef0*/  ULDC UR4, c[0x0][0x22c] ;  /* 0x00008b0000047ab9 */ /* 0x000fe20000000800 */
[C---:B-1----:R-:W-:Y:S01]  /*1bf00*/  IMAD.WIDE R12, R29.reuse, 0x4, R150 ;  /* 0x000000041d0c7825 */ /* 0x042fe200078e0296 */
[----:B------:R1:W-:Y:S01]  /*1bf10*/  @P2 STG.E desc[UR18][R2.64], R90 ;  /* 0x0000005a02002986 */ /* 0x0003e2000c101912 */
[----:B------:R-:W-:Y:S01]  /*1bf20*/  ISETP.GE.AND P2, PT, R0, UR4, PT ;  /* 0x0000000400007c0c */ /* 0x000fe2000bf46270 */
[----:B------:R-:W-:Y:S01]  /*1bf30*/  ULDC UR4, c[0x0][0x228] ;  /* 0x00008a0000047ab9 */ /* 0x000fe20000000800 */
[----:B---3--:R-:W-:Y:S01]  /*1bf40*/  IMAD.WIDE R14, R29, 0x4, R148 ;  /* 0x000000041d0e7825 */ /* 0x008fe200078e0294 */
[----:B------:R3:W-:Y:S01]  /*1bf50*/  @P0 STG.E desc[UR18][R12.64], R66 ;  /* 0x000000420c000986 */ /* 0x0007e2000c101912 */
[----:B------:R-:W-:Y:S01]  /*1bf60*/  ULDC UR6, c[0x0][0x228] ;  /* 0x00008a0000067ab9 */ /* 0x000fe20000000800 */
[----:B------:R-:W-:Y:S01]  /*1bf70*/  ULDC UR8, c[0x0][0x228] ;  /* 0x00008a0000087ab9 */ /* 0x000fe20000000800 */
[----:B----4-:R-:W-:Y:S01]  /*1bf80*/  IMAD.WIDE R16, R25, 0x4, R224 ;  /* 0x0000000419107825 */ /* 0x010fe200078e02e0 */
[----:B------:R-:W-:Y:S01]  /*1bf90*/  ISETP.LT.AND P0, PT, R8, UR4, !P3 ;  /* 0x0000000408007c0c */ /* 0x000fe2000df01270 */
[----:B------:R-:W-:-:S02]  /*1bfa0*/  ULDC UR10, c[0x0][0x228] ;  /* 0x00008a00000a7ab9 */ /* 0x000fc40000000800 */
[----:B--2---:R-:W-:Y:S01]  /*1bfb0*/  IMAD.WIDE R20, R25, 0x4, R10 ;  /* 0x0000000419147825 */ /* 0x004fe200078e020a */
[----:B------:R-:W-:Y:S01]  /*1bfc0*/  @P1 STG.E desc[UR18][R14.64], R62 ;  /* 0x0000003e0e001986 */ /* 0x000fe2000c101912 */
[----:B------:R-:W-:Y:S02]  /*1bfd0*/  ULDC UR4, c[0x0][0x228] ;  /* 0x00008a0000047ab9 */ /* 0x000fe40000000800 */
[----:B------:R-:W-:Y:S01]  /*1bfe0*/  ISETP.LT.AND P3, PT, R7, UR4, !P3 ;  /* 0x0000000407007c0c */ /* 0x000fe2000df61270 */
[----:B------:R2:W-:Y:S01]  /*1bff0*/  @P5 STG.E desc[UR18][R16.64], R27 ;  /* 0x0000001b10005986 */ /* 0x0005e2000c101912 */
[----:B------:R-:W-:Y:S01]  /*1c000*/  ISETP.LT.AND P5, PT, R9, UR8, !P4 ;  /* 0x0000000809007c0c */ /* 0x000fe2000e7a1270 */
[C---:B-1----:R-:W-:Y:S01]  /*1c010*/  IMAD.WIDE R2, R25.reuse, 0x4, R150 ;  /* 0x0000000419027825 */ /* 0x042fe200078e0296 */
[----:B------:R-:W-:Y:S01]  /*1c020*/  ISETP.LT.AND P1, PT, R8, UR10, !P4 ;  /* 0x0000000a08007c0c */ /* 0x000fe2000e721270 */
[----:B------:R1:W-:Y:S01]  /*1c030*/  @P6 STG.E desc[UR18][R20.64], R23 ;  /* 0x0000001714006986 */ /* 0x0003e2000c101912 */
[----:B------:R-:W-:Y:S01]  /*1c040*/  ISETP.LT.AND P6, PT, R6, UR6, !P4 ;  /* 0x0000000606007c0c */ /* 0x000fe2000e7c1270 */
[----:B---3--:R-:W-:Y:S01]  /*1c050*/  IMAD.WIDE R12, R25, 0x4, R148 ;  /* 0x00000004190c7825 */ /* 0x008fe200078e0294 */
[----:B------:R-:W-:Y:S01]  /*1c060*/  IADD3 R0, R5, 0x59, RZ ;  /* 0x0000005905007810 */ /* 0x000fe20007ffe0ff */
[----:B------:R-:W-:-:S02]  /*1c070*/  ULDC UR4, c[0x0][0x22c] ;  /* 0x00008b0000047ab9 */ /* 0x000fc40000000800 */
[----:B--2---:R-:W-:Y:S01]  /*1c080*/  VIADD R27, R25, UR28 ;  /* 0x0000001c191b7c36 */ /* 0x004fe20008000000 */
[----:B------:R2:W-:Y:S01]  /*1c090*/  @P0 STG.E desc[UR18][R2.64], R19 ;  /* 0x0000001302000986 */ /* 0x0005e2000c101912 */
[----:B------:R-:W-:Y:S01]  /*1c0a0*/  ULDC UR6, c[0x0][0x228] ;  /* 0x00008a0000067ab9 */ /* 0x000fe20000000800 */
[----:B------:R-:W-:Y:S01]  /*1c0b0*/  ULDC UR8, c[0x0][0x228] ;  /* 0x00008a0000087ab9 */ /* 0x000fe20000000800 */
[C---:B------:R-:W-:Y:S01]  /*1c0c0*/  IMAD.WIDE R14, R27.reuse, 0x4, R224 ;  /* 0x000000041b0e7825 */ /* 0x040fe200078e02e0 */
[----:B------:R3:W-:Y:S01]  /*1c0d0*/  @P3 STG.E desc[UR18][R12.64], R47 ;  /* 0x0000002f0c003986 */ /* 0x0007e2000c101912 */
[----:B------:R-:W-:Y:S02]  /*1c0e0*/  ULDC UR10, c[0x0][0x228] ;  /* 0x00008a00000a7ab9 */ /* 0x000fe40000000800 */
[----:B------:R-:W-:Y:S01]  /*1c0f0*/  IMAD.WIDE R16, R27, 0x4, R10 ;  /* 0x000000041b107825 */ /* 0x000fe200078e020a */
[----:B------:R-:W-:-:S03]  /*1c100*/  ISETP.GE.AND P0, PT, R0, UR4, PT ;  /* 0x0000000400007c0c */ /* 0x000fc6000bf06270 */
[----:B-1----:R-:W-:Y:S01]  /*1c110*/  IMAD.WIDE R20, R27, 0x4, R150 ;  /* 0x000000041b147825 */ /* 0x002fe200078e0296 */
        /* <DEDUP_REMOVED lines=12> */
[----:B------:R-:W-:Y:S01]  /*1c1e0*/  VIADD R19, R27, UR28 ;  /* 0x0000001c1b137c36 */ /* 0x000fe20008000000 */
[----:B------:R-:W-:Y:S01]  /*1c1f0*/  ISETP.GE.AND P3, PT, R0, UR4, PT ;  /* 0x0000000400007c0c */ /* 0x000fe2000bf66270 */
[----:B------:R-:W-:Y:S01]  /*1c200*/  VIADD R0, R5, 0x5b ;  /* 0x0000005b05007836 */ /* 0x000fe20000000000 */
[----:B------:R-:W-:Y:S01]  /*1c210*/  ULDC UR4, c[0x0][0x22c] ;  /* 0x00008b0000047ab9 */ /* 0x000fe20000000800 */
[C---:B---3--:R-:W-:Y:S01]  /*1c220*/  IMAD.WIDE R12, R19.reuse, 0x4, R224 ;  /* 0x00000004130c7825 */ /* 0x048fe200078e02e0 */
[----:B------:R2:W-:Y:S01]  /*1c230*/  @P1 STG.E desc[UR18][R2.64], R63 ;  /* 0x0000003f02001986 */ /* 0x0005e2000c101912 */
[----:B------:R-:W-:Y:S01]  /*1c240*/  ULDC UR8, c[0x0][0x228] ;  /* 0x00008a0000087ab9 */ /* 0x000fe20000000800 */
[----:B------:R-:W-:Y:S01]  /*1c250*/  ISETP.GE.AND P1, PT, R0, UR4, PT ;  /* 0x0000000400007c0c */ /* 0x000fe2000bf26270 */
[----:B-1----:R-:W-:Y:S01]  /*1c260*/  IMAD.WIDE R14, R19, 0x4, R10 ;  /* 0x00000004130e7825 */ /* 0x002fe200078e020a */
[----:B------:R-:W-:Y:S01]  /*1c270*/  ULDC UR4, c[0x0][0x228] ;  /* 0x00008a0000047ab9 */ /* 0x000fe20000000800 */
[----:B------:R-:W-:Y:S01]  /*1c280*/  ULDC UR10, c[0x0][0x228] ;  /* 0x00008a00000a7ab9 */ /* 0x000fe20000000800 */
[----:B------:R-:W-:Y:S01]  /*1c290*/  ISETP.LT.AND P2, PT, R7, UR4, !P2 ;  /* 0x0000000407007c0c */ /* 0x000fe2000d741270 */
[----:B----4-:R-:W-:Y:S01]  /*1c2a0*/  IMAD.WIDE R16, R19, 0x4, R150 ;  /* 0x0000000413107825 */ /* 0x010fe200078e0296 */
[----:B------:R-:W-:Y:S01]  /*1c2b0*/  ULDC UR4, c[0x0][0x228] ;  /* 0x00008a0000047ab9 */ /* 0x000fe20000000800 */
[----:B------:R1:W-:Y:S01]  /*1c2c0*/  @P4 STG.E desc[UR18][R12.64], R48 ;  /* 0x000000300c004986 */ /* 0x0003e2000c101912 */
[----:B------:R-:W-:Y:S01]  /*1c2d0*/  ISETP.LT.AND P4, PT, R6, UR4, !P0 ;  /* 0x0000000406007c0c */ /* 0x000fe2000c781270 */
[----:B------:R-:W-:-:S02]  /*1c2e0*/  ULDC UR4, c[0x0][0x228] ;  /* 0x00008a0000047ab9 */ /* 0x000fc40000000800 */
[----:B------:R3:W-:Y:S01]  /*1c2f0*/  @P5 STG.E desc[UR18][R14.64], R56 ;  /* 0x000000380e005986 */ /* 0x0007e2000c101912 */
[----:B------:R-:W-:Y:S02]  /*1c300*/  ISETP.LT.AND P5, PT, R8, UR4, !P0 ;  /* 0x0000000408007c0c */ /* 0x000fe4000c7a1270 */
[----:B------:R-:W-:Y:S01]  /*1c310*/  IADD3 R21, R19, UR28, RZ ;  /* 0x0000001c13157c10 */ /* 0x000fe2000fffe0ff */
[----:B------:R4:W-:Y:S01]  /*1c320*/  @P6 STG.E desc[UR18][R16.64], R52 ;  /* 0x0000003410006986 */ /* 0x0009e2000c101912 */
[----:B------:R-:W-:Y:S01]  /*1c330*/  ISETP.LT.AND P6, PT, R9, UR6, !P0 ;  /* 0x0000000609007c0c */ /* 0x000fe2000c7c1270 */
[----:B--2---:R-:W-:Y:S01]  /*1c340*/  IMAD.WIDE R2, R19, 0x4, R148 ;  /* 0x0000000413027825 */ /* 0x004fe200078e0294 */
[----:B------:R-:W-:Y:S01]  /*1c350*/  ISETP.LT.AND P0, PT, R7, UR8, !P0 ;  /* 0x0000000807007c0c */ /* 0x000fe2000c701270 */
[----:B------:R-:W-:Y:S01]  /*1c360*/  ULDC UR4, c[0x0][0x22c] ;  /* 0x00008b0000047ab9 */ /* 0x000fe20000000800 */
[----:B------:R-:W-:Y:S01]  /*1c370*/  ULDC UR6, c[0x0][0x228] ;  /* 0x00008a0000067ab9 */ /* 0x000fe20000000800 */
[----:B------:R-:W-:-:S02]  /*1c380*/  VIADD R0, R5, 0x5c ;  /* 0x0000005c05007836 */ /* 0x000fc40000000000 */
[C---:B-1----:R-:W-:Y:S01]  /*1c390*/  IMAD.WIDE R12, R21.reuse, 0x4, R224 ;  /* 0x00000004150c7825 */ /* 0x042fe200078e02e0 */
[----:B------:R1:W-:Y:S01]  /*1c3a0*/  @P2 STG.E desc[UR18][R2.64], R96 ;  /* 0x0000006002002986 */ /* 0x0003e2000c101912 */
[----:B------:R-:W-:Y:S02]  /*1c3b0*/  ULDC UR8, c[0x0][0x228] ;  /* 0x00008a0000087ab9 */ /* 0x000fe40000000800 */
[C---:B---3--:R-:W-:Y:S01]  /*1c3c0*/  IMAD.WIDE R14, R21.reuse, 0x4, R10 ;  /* 0x00000004150e7825 */ /* 0x048fe200078e020a */
[----:B------:R-:W-:Y:S01]  /*1c3d0*/  ISETP.GE.AND P2, PT, R0, UR4, PT ;  /* 0x0000000400007c0c */ /* 0x000fe2000bf46270 */
[----:B------:R-:W-:Y:S02]  /*1c3e0*/  ULDC UR4, c[0x0][0x228] ;  /* 0x00008a0000047ab9 */ /* 0x000fe40000000800 */
[C---:B----4-:R-:W-:Y:S01]  /*1c3f0*/  IMAD.WIDE R16, R21.reuse, 0x4, R150 ;  /* 0x0000000415107825 */ /* 0x050fe200078e0296 */
[----:B------:R2:W-:Y:S03]  /*1c400*/  @P4 STG.E desc[UR18][R12.64], R92 ;  /* 0x0000005c0c004986 */ /* 0x0005e6000c101912 */
[----:B------:R-:W-:Y:S01]  /*1c410*/  IMAD.WIDE R18, R21, 0x4, R148 ;  /* 0x0000000415127825 */ /* 0x000fe200078e0294 */
[----:B------:R3:W-:Y:S01]  /*1c420*/  @P6 STG.E desc[UR18][R14.64], R116 ;  /* 0x000000740e006986 */ /* 0x0007e2000c101912 */
[----:B------:R-:W-:Y:S01]  /*1c430*/  ISETP.LT.AND P4, PT, R6, UR4, !P3 ;  /* 0x0000000406007c0c */ /* 0x000fe2000df81270 */
[----:B------:R-:W-:-:S02]  /*1c440*/  ULDC UR4, c[0x0][0x228] ;  /* 0x00008a0000047ab9 */ /* 0x000fc40000000800 */
[----:B------:R4:W-:Y:S01]  /*1c450*/  @P5 STG.E desc[UR18][R16.64], R112 ;  /* 0x0000007010005986 */ /* 0x0009e2000c101912 */
[----:B------:R-:W-:Y:S01]  /*1c460*/  ISETP.LT.AND P5, PT, R8, UR6, !P3 ;  /* 0x0000000608007c0c */ /* 0x000fe2000dfa1270 */
[----:B------:R-:W-:Y:S01]  /*1c470*/  VIADD R21, R21, UR28 ;  /* 0x0000001c15157c36 */ /* 0x000fe20008000000 */
[----:B------:R-:W-:Y:S01]  /*1c480*/  ISETP.LT.AND P6, PT, R6, UR10, !P1 ;  /* 0x0000000a06007c0c */ /* 0x000fe2000cfc1270 */
[----:B------:R4:W-:Y:S01]  /*1c490*/  @P0 STG.E desc[UR18][R18.64], R108 ;  /* 0x0000006c12000986 */ /* 0x0009e2000c101912 */
[----:B------:R-:W-:Y:S01]  /*1c4a0*/  ISETP.LT.AND P0, PT, R9, UR4, !P3 ;  /* 0x0000000409007c0c */ /* 0x000fe2000df01270 */
[----:B-1----:R-:W-:Y:S01]  /*1c4b0*/  IMAD.WIDE R2, R21, 0x4, R224 ;  /* 0x0000000415027825 */ /* 0x002fe200078e02e0 */
[----:B------:R-:W-:Y:S01]  /*1c4c0*/  ISETP.LT.AND P3, PT, R7, UR8, !P3 ;  /* 0x0000000807007c0c */ /* 0x000fe2000df61270 */
[----:B------:R-:W-:Y:S01]  /*1c4d0*/  ULDC UR4, c[0x0][0x22c] ;  /* 0x00008b0000047ab9 */ /* 0x000fe20000000800 */
[----:B------:R-:W-:Y:S01]  /*1c4e0*/  ULDC UR6, c[0x0][0x228] ;  /* 0x00008a0000067ab9 */ /* 0x000fe20000000800 */
[----:B------:R-:W-:-:S02]  /*1c4f0*/  VIADD R0, R5, 0x5d ;  /* 0x0000005d05007836 */ /* 0x000fc40000000000 */
[C---:B--2---:R-:W-:Y:S01]  /*1c500*/  IMAD.WIDE R12, R21.reuse, 0x4, R10 ;  /* 0x00000004150c7825 */ /* 0x044fe200078e020a */
[----:B------:R1:W-:Y:S01]  /*1c510*/  @P4 STG.E desc[UR18][R2.64], R49 ;  /* 0x0000003102004986 */ /* 0x0003e2000c101912 */
[----:B------:R-:W-:Y:S02]  /*1c520*/  ULDC UR8, c[0x0][0x228] ;  /* 0x00008a0000087ab9 */ /* 0x000fe40000000800 */
[----:B---3--:R-:W-:Y:S01]  /*1c530*/  IMAD.WIDE R14, R21, 0x4, R150 ;  /* 0x00000004150e7825 */ /* 0x008fe200078e0296 */
        /* <DEDUP_REMOVED lines=12> */
[----:B-1----:R-:W-:Y:S01]  /*1c600*/  IMAD.WIDE R2, R23, 0x4, R10 ;  /* 0x0000000417027825 */ /* 0x002fe200078e020a */
[----:B------:R-:W-:Y:S01]  /*1c610*/  ISETP.LT.AND P1, PT, R7, UR6, !P1 ;  /* 0x0000000607007c0c */ /* 0x000fe2000cf21270 */
[----:B------:R1:W-:Y:S01]  /*1c620*/  @P6 STG.E desc[UR18][R18.64], R93 ;  /* 0x0000005d12006986 */ /* 0x0003e2000c101912 */
[----:B------:R-:W-:Y:S01]  /*1c630*/  ISETP.LT.AND P5, PT, R6, UR8, !P2 ;  /* 0x0000000806007c0c */ /* 0x000fe2000d7a1270 */
[----:B------:R-:W-:Y:S01]  /*1c640*/  VIADD R0, R5, 0x5e ;  /* 0x0000005e05007836 */ /* 0x000fe20000000000 */
[----:B------:R-:W-:Y:S02]  /*1c650*/  ISETP.LT.AND P6, PT, R9, UR10, !P2 ;  /* 0x0000000a09007c0c */ /* 0x000fe4000d7c1270 */
[C---:B------:R-:W-:Y:S01]  /*1c660*/  IADD3 R21, R23.reuse, UR28, RZ ;  /* 0x0000001c17157c10 */ /* 0x040fe2000fffe0ff */
[C---:B--2---:R-:W-:Y:S01]  /*1c670*/  IMAD.WIDE R12, R23.reuse, 0x4, R150 ;  /* 0x00000004170c7825 */ /* 0x044fe200078e0296 */
[----:B------:R-:W-:Y:S01]  /*1c680*/  ULDC UR4, c[0x0][0x22c] ;  /* 0x00008b0000047ab9 */ /* 0x000fe20000000800 */
[----:B------:R2:W-:Y:S01]  /*1c690*/  @P3 STG.E desc[UR18][R2.64], R117 ;  /* 0x0000007502003986 */ /* 0x0005e2000c101912 */
[----:B------:R-:W-:Y:S01]  /*1c6a0*/  ISETP.GE.AND P3, PT, R0, UR4, PT ;  /* 0x0000000400007c0c */ /* 0x000fe2000bf66270 */
[----:B---3--:R-:W-:Y:S01]  /*1c6b0*/  IMAD.WIDE R14, R23, 0x4, R148 ;  /* 0x00000004170e7825 */ /* 0x008fe200078e0294 */
[----:B------:R-:W-:Y:S01]  /*1c6c0*/  ULDC UR4, c[0x0][0x228] ;  /* 0x00008a0000047ab9 */ /* 0x000fe20000000800 */
[----:B------:R3:W-:Y:S01]  /*1c6d0*/  @P0 STG.E desc[UR18][R12.64], R113 ;  /* 0x000000710c000986 */ /* 0x0007e2000c101912 */
[----:B------:R-:W-:Y:S01]  /*1c6e0*/  ULDC UR6, c[0x0][0x228] ;  /* 0x00008a0000067ab9 */ /* 0x000fe20000000800 */
[C---:B----4-:R-:W-:Y:S01]  /*1c6f0*/  IMAD.WIDE R16, R21.reuse, 0x4, R224 ;  /* 0x0000000415107825 */ /* 0x050fe200078e02e0 */
[----:B------:R-:W-:Y:S01]  /*1c700*/  ISETP.LT.AND P0, PT, R8, UR4, !P2 ;  /* 0x0000000408007c0c */ /* 0x000fe2000d701270 */
[----:B------:R-:W-:Y:S01]  /*1c710*/  ULDC UR8, c[0x0][0x228] ;  /* 0x00008a0000087ab9 */ /* 0x000fe20000000800 */
[----:B------:R-:W-:Y:S01]  /*1c720*/  ULDC UR10, c[0x0][0x228] ;  /* 0x00008a00000a7ab9 */ /* 0x000fe20000000800 */
[----:B-1----:R-:W-:Y:S01]  /*1c730*/  IMAD.WIDE R18, R21, 0x4, R10 ;  /* 0x0000000415127825 */ /* 0x002fe200078e020a */
[----:B------:R1:W-:Y:S01]  /*1c740*/  @P1 STG.E desc[UR18][R14.64], R109 ;  /* 0x0000006d0e001986 */ /* 0x0003e2000c101912 */
[----:B------:R-:W-:-:S02]  /*1c750*/  ULDC UR4, c[0x0][0x228] ;  /* 0x00008a0000047ab9 */ /* 0x000fc40000000800 */
[----:B------:R-:W-:Y:S01]  /*1c760*/  ISETP.LT.AND P2, PT, R7, UR4, !P2 ;  /* 0x0000000407007c0c */ /* 0x000fe2000d741270 */
[----:B------:R4:W-:Y:S01]  /*1c770*/  @P5 STG.E desc[UR18][R16.64], R50 ;  /* 0x0000003210005986 */ /* 0x0009e2000c101912 */
[----:B------:R-:W-:Y:S01]  /*1c780*/  ISETP.LT.AND P5, PT, R9, UR8, !P4 ;  /* 0x0000000809007c0c */ /* 0x000fe2000e7a1270 */
[C---:B------:R-:W-:Y:S01]  /*1c790*/  VIADD R23, R21.reuse, UR28 ;  /* 0x0000001c15177c36 */ /* 0x040fe20008000000 */
[----:B------:R-:W-:Y:S01]  /*1c7a0*/  ISETP.LT.AND P1, PT, R8, UR10, !P4 ;  /* 0x0000000a08007c0c */ /* 0x000fe2000e721270 */
[----:B------:R4:W-:Y:S01]  /*1c7b0*/  @P6 STG.E desc[UR18][R18.64], R58 ;  /* 0x0000003a12006986 */ /* 0x0009e2000c101912 */
[----:B------:R-:W-:Y:S01]  /*1c7c0*/  ISETP.LT.AND P6, PT, R6, UR6, !P4 ;  /* 0x0000000606007c0c */ /* 0x000fe2000e7c1270 */
[C---:B--2---:R-:W-:Y:S01]  /*1c7d0*/  IMAD.WIDE R2, R21.reuse, 0x4, R150 ;  /* 0x0000000415027825 */ /* 0x044fe200078e0296 */
[----:B------:R-:W-:Y:S01]  /*1c7e0*/  ULDC UR4, c[0x0][0x22c] ;  /* 0x00008b0000047ab9 */ /* 0x000fe20000000800 */
[----:B------:R-:W-:Y:S01]  /*1c7f0*/  ULDC UR6, c[0x0][0x228] ;  /* 0x00008a0000067ab9 */ /* 0x000fe20000000800 */
[----:B------:R-:W-:Y:S01]  /*1c800*/  ULDC UR8, c[0x0][0x228] ;  /* 0x00008a0000087ab9 */ /* 0x000fe20000000800 */
[----:B---3--:R-:W-:Y:S01]  /*1c810*/  IMAD.WIDE R12, R21, 0x4, R148 ;  /* 0x00000004150c7825 */ /* 0x008fe200078e0294 */
[----:B------:R2:W-:Y:S01]  /*1c820*/  @P0 STG.E desc[UR18][R2.64], R54 ;  /* 0x0000003602000986 */ /* 0x0005e2000c101912 */
[----:B------:R-:W-:-:S02]  /*1c830*/  ULDC UR10, c[0x0][0x228] ;  /* 0x00008a00000a7ab9 */ /* 0x000fc40000000800 */
[----:B------:R-:W-:Y:S02]  /*1c840*/  VIADD R0, R5, 0x5f ;  /* 0x0000005f05007836 */ /* 0x000fe40000000000 */
[C---:B-1----:R-:W-:Y:S01]  /*1c850*/  IMAD.WIDE R14, R23.reuse, 0x4, R224 ;  /* 0x00000004170e7825 */ /* 0x042fe200078e02e0 */
[----:B------:R-:W-:Y:S03]  /*1c860*/  @P2 STG.E desc[UR18][R12.64], R98 ;  /* 0x000000620c002986 */ /* 0x000fe6000c101912 */
[----:B----4-:R-:W-:Y:S01]  /*1c870*/  IMAD.WIDE R16, R23, 0x4, R10 ;  /* 0x0000000417107825 */ /* 0x010fe200078e020a */
[----:B------:R-:W-:-:S03]  /*1c880*/  ISETP.GE.AND P0, PT, R0, UR4, PT ;  /* 0x0000000400007c0c */ /* 0x000fc6000bf06270 */
[----:B------:R-:W-:Y:S01]  /*1c890*/  IMAD.WIDE R18, R23, 0x4, R150 ;  /* 0x0000000417127825 */ /* 0x000fe200078e0296 */
[----:B------:R-:W-:Y:S01]  /*1c8a0*/  @P6 STG.E desc[UR18][R14.64], R94 ;  /* 0x0000005e0e006986 */ /* 0x000fe2000c101912 */
[----:B------:R-:W-:-:S03]  /*1c8b0*/  ULDC UR4, c[0x0][0x228] ;  /* 0x00008a0000047ab9 */ /* 0x000fc60000000800 */
[----:B------:R-:W-:Y:S04]  /*1c8c0*/  @P5 STG.E desc[UR18][R16.64], R118 ;  /* 0x0000007610005986 */ /* 0x000fe8000c101912 */
[----:B------:R1:W-:Y:S01]  /*1c8d0*/  @P1 STG.E desc[UR18][R18.64], R114 ;  /* 0x0000007212001986 */ /* 0x0003e2000c101912 */
[----:B------:R-:W-:Y:S01]  /*1c8e0*/  ISETP.LT.AND P1, PT, R7, UR4, !P4 ;  /* 0x0000000407007c0c */ /* 0x000fe2000e721270 */
[----:B------:R-:W-:Y:S01]  /*1c8f0*/  VIADD R0, R5, 0x60 ;  /* 0x0000006005007836 */ /* 0x000fe20000000000 */
[----:B------:R-:W-:Y:S01]  /*1c900*/  ISETP.LT.AND P4, PT, R6, UR6, !P3 ;  /* 0x0000000606007c0c */ /* 0x000fe2000df81270 */
[----:B------:R-:W-:Y:S01]  /*1c910*/  ULDC UR4, c[0x0][0x22c] ;  /* 0x00008b0000047ab9 */ /* 0x000fe20000000800 */
[----:B------:R-:W-:Y:S01]  /*1c920*/  ISETP.LT.AND P5, PT, R9, UR8, !P3 ;  /* 0x0000000809007c0c */ /* 0x000fe2000dfa1270 */
[----:B--2---:R-:W-:Y:S01]  /*1c930*/  IMAD.WIDE R2, R23, 0x4, R148 ;  /* 0x0000000417027825 */ /* 0x004fe200078e0294 */
[----:B------:R-:W-:Y:S01]  /*1c940*/  ISETP.LT.AND P6, PT, R8, UR10, !P3 ;  /* 0x0000000a08007c0c */ /* 0x000fe2000dfc1270 */
[----:B------:R-:W-:Y:S01]  /*1c950*/  ULDC UR6, c[0x0][0x228] ;  /* 0x00008a0000067ab9 */ /* 0x000fe20000000800 */
[----:B------:R-:W-:Y:S01]  /*1c960*/  ISETP.GE.AND P2, PT, R0, UR4, PT ;  /* 0x0000000400007c0c */ /* 0x000fe2000bf46270 */
[----:B------:R-:W-:Y:S01]  /*1c970*/  ULDC UR4, c[0x0][0x22c] ;  /* 0x00008b0000047ab9 */ /* 0x000fe20000000800 */
[----:B------:R-:W-:Y:S01]  /*1c980*/  IADD3 R0, R5, 0x61, RZ ;  /* 0x0000006105007810 */ /* 0x000fe20007ffe0ff */
[----:B-1----:R-:W-:Y:S01]  /*1c990*/  VIADD R19, R23, UR28 ;  /* 0x0000001c17137c36 */ /* 0x002fe20008000000 */
[----:B------:R-:W-:Y:S01]  /*1c9a0*/  ULDC UR8, c[0x0][0x228] ;  /* 0x00008a0000087ab9 */ /* 0x000fe20000000800 */
[----:B------:R1:W-:Y:S01]  /*1c9b0*/  @P1 STG.E desc[UR18][R2.64], R110 ;  /* 0x0000006e02001986 */ /* 0x0003e2000c101912 */
[----:B------:R-:W-:Y:S01]  /*1c9c0*/  ISETP.GE.AND P1, PT, R0, UR4, PT ;  /* 0x0000000400007c0c */ /* 0x000fe2000bf26270 */
[----:B------:R-:W-:Y:S01]  /*1c9d0*/  IMAD.WIDE R12, R19, 0x4, R224 ;  /* 0x00000004130c7825 */ /* 0x000fe200078e02e0 */
[----:B------:R-:W-:Y:S01]  /*1c9e0*/  ULDC UR4, c[0x0][0x228] ;  /* 0x00008a0000047ab9 */ /* 0x000fe20000000800 */
[----:B------:R-:W-:-:S02]  /*1c9f0*/  ULDC UR10, c[0x0][0x228] ;  /* 0x00008a00000a7ab9 */ /* 0x000fc40000000800 */
        /* <DEDUP_REMOVED lines=9> */
[----:B------:R-:W-:Y:S01]  /*1ca90*/  VIADD R21, R19, UR28 ;  /* 0x0000001c13157c36 */ /* 0x000fe20008000000 */
[----:B------:R-:W-:Y:S01]  /*1caa0*/  ULDC UR4, c[0x0][0x22c] ;  /* 0x00008b0000047ab9 */ /* 0x000fe20000000800 */
        /* <DEDUP_REMOVED lines=8> */
[----:B------:R1:W-:Y:S03]  /*1cb30*/  @P3 STG.E desc[UR18][R2.64], R99 ;  /* 0x0000006302003986 */ /* 0x0003e6000c101912 */
        /* <DEDUP_REMOVED lines=23> */
[----:B------:R-:W-:-:S03]  /*1ccb0*/  IADD3 R23, R21, UR28, RZ ;  /* 0x0000001c15177c10 */ /* 0x000fc6000fffe0ff */
[----:B----4-:R-:W-:Y:S01]  /*1ccc0*/  IMAD.WIDE R16, R21, 0x4, R148 ;  /* 0x0000000415107825 */ /* 0x010fe200078e0294 */
[----:B------:R-:W-:Y:S01]  /*1ccd0*/  ISETP.GE.AND P4, PT, R0, UR4, PT ;  /* 0x0000000400007c0c */ /* 0x000fe2000bf86270 */
[----:B------:R2:W-:Y:S01]  /*1cce0*/  @P0 STG.E desc[UR18][R12.64], R104 ;  /* 0x000000680c000986 */ /* 0x0005e2000c101912 */
[----:B------:R-:W-:Y:S01]  /*1ccf0*/  ULDC UR4, c[0x0][0x228] ;  /* 0x00008a0000047ab9 */ /* 0x000fe20000000800 */
[----:B------:R-:W-:Y:S01]  /*1cd00*/  ULDC UR8, c[0x0][0x228] ;  /* 0x00008a0000087ab9 */ /* 0x000fe20000000800 */
[----:B------:R-:W-:Y:S01]  /*1cd10*/  ULDC UR10, c[0x0][0x228] ;  /* 0x00008a00000a7ab9 */ /* 0x000fe20000000800 */
[----:B------:R3:W-:Y:S01]  /*1cd20*/  @P5 STG.E desc[UR18][R14.64], R100 ;  /* 0x000000640e005986 */ /* 0x0007e2000c101912 */
[----:B------:R-:W-:-:S03]  /*1cd30*/  IMAD.WIDE R18, R23, 0x4, R224 ;  /* 0x0000000417127825 */ /* 0x000fc600078e02e0 */
[----:B------:R4:W-:Y:S01]  /*1cd40*/  @P2 STG.E desc[UR18][R16.64], R124 ;  /* 0x0000007c10002986 */ /* 0x0009e2000c101912 */
[----:B------:R-:W-:Y:S01]  /*1cd50*/  ISETP.LT.AND P2, PT, R9, UR4, !P1 ;  /* 0x0000000409007c0c */ /* 0x000fe2000cf41270 */
[----:B------:R-:W-:Y:S02]  /*1cd60*/  ULDC UR4, c[0x0][0x228] ;  /* 0x00008a0000047ab9 */ /* 0x000fe40000000800 */
[----:B------:R-:W-:Y:S01]  /*1cd70*/  ISETP.LT.AND P0, PT, R8, UR4, !P1 ;  /* 0x0000000408007c0c */ /* 0x000fe2000cf01270 */
[----:B------:R4:W-:Y:S01]  /*1cd80*/  @P6 STG.E desc[UR18][R18.64], R120 ;  /* 0x0000007812006986 */ /* 0x0009e2000c101912 */
[----:B------:R-:W-:Y:S01]  /*1cd90*/  ISETP.LT.AND P1, PT, R7, UR6, !P1 ;  /* 0x0000000607007c0c */ /* 0x000fe2000cf21270 */
[----:B-1----:R-:W-:Y:S01]  /*1cda0*/  IMAD.WIDE R2, R23, 0x4, R10 ;  /* 0x0000000417027825 */ /* 0x002fe200078e020a */
[----:B------:R-:W-:Y:S01]  /*1cdb0*/  ISETP.LT.AND P5, PT, R6, UR8, !P3 ;  /* 0x0000000806007c0c */ /* 0x000fe2000dfa1270 */
[----:B------:R-:W-:Y:S01]  /*1cdc0*/  ULDC UR4, c[0x0][0x22c] ;  /* 0x00008b0000047ab9 */ /* 0x000fe20000000800 */
[----:B------:R-:W-:Y:S01]  /*1cdd0*/  ISETP.LT.AND P6, PT, R9, UR10, !P3 ;  /* 0x0000000a09007c0c */ /* 0x000fe2000dfc1270 */
[----:B------:R-:W-:Y:S01]  /*1cde0*/  VIADD R0, R5, 0x64 ;  /* 0x0000006405007836 */ /* 0x000fe20000000000 */
[----:B------:R-:W-:Y:S01]  /*1cdf0*/  ULDC UR6, c[0x0][0x228] ;  /* 0x00008a0000067ab9 */ /* 0x000fe20000000800 */
[----:B------:R-:W-:-:S02]  /*1ce00*/  VIADD R21, R23, UR28 ;  /* 0x0000001c17157c36 */ /* 0x000fc40008000000 */
[C---:B--2---:R-:W-:Y:S01]  /*1ce10*/  IMAD.WIDE R12, R23.reuse, 0x4, R150 ;  /* 0x00000004170c7825 */ /* 0x044fe200078e0296 */
        /* <DEDUP_REMOVED lines=8> */
[----:B------:R-:W-:-:S03]  /*1cea0*/  ISETP.LT.AND P0, PT, R8, UR4, !P3 ;  /* 0x0000000408007c0c */ /* 0x000fc6000df01270 */
[----:B------:R-:W-:Y:S01]  /*1ceb0*/  IMAD.WIDE R18, R21, 0x4, R10 ;  /* 0x0000000415127825 */ /* 0x000fe200078e020a */
[----:B------:R3:W-:Y:S01]  /*1cec0*/  @P1 STG.E desc[UR18][R14.64], R152 ;  /* 0x000000980e001986 */ /* 0x0007e2000c101912 */
[----:B------:R-:W-:Y:S02]  /*1ced0*/  ULDC UR4, c[0x0][0x228] ;  /* 0x00008a0000047ab9 */ /* 0x000fe40000000800 */
[----:B------:R-:W-:Y:S01]  /*1cee0*/  ISETP.LT.AND P3, PT, R7, UR4, !P3 ;  /* 0x0000000407007c0c */ /* 0x000fe2000df61270 */
[----:B------:R4:W-:Y:S01]  /*1cef0*/  @P5 STG.E desc[UR18][R16.64], R69 ;  /* 0x0000004510005986 */ /* 0x0009e2000c101912 */
[----:B------:R-:W-:Y:S01]  /*1cf00*/  ISETP.LT.AND P5, PT, R9, UR8, !P4 ;  /* 0x0000000809007c0c */ /* 0x000fe2000e7a1270 */
[C---:B------:R-:W-:Y:S01]  /*1cf10*/  VIADD R23, R21.reuse, UR28 ;  /* 0x0000001c15177c36 */ /* 0x040fe20008000000 */
[----:B------:R-:W-:Y:S01]  /*1cf20*/  ISETP.LT.AND P1, PT, R8, UR10, !P4 ;  /* 0x0000000a08007c0c */ /* 0x000fe2000e721270 */
[----:B------:R4:W-:Y:S01]  /*1cf30*/  @P6 STG.E desc[UR18][R18.64], R105 ;  /* 0x0000006912006986 */ /* 0x0009e2000c101912 */
[----:B------:R-:W-:Y:S01]  /*1cf40*/  ISETP.LT.AND P6, PT, R6, UR6, !P4 ;  /* 0x0000000606007c0c */ /* 0x000fe2000e7c1270 */
[C---:B-1----:R-:W-:Y:S01]  /*1cf50*/  IMAD.WIDE R2, R21.reuse, 0x4, R150 ;  /* 0x0000000415027825 */ /* 0x042fe200078e0296 */
[----:B------:R-:W-:Y:S01]  /*1cf60*/  ULDC UR4, c[0x0][0x22c] ;  /* 0x00008b0000047ab9 */ /* 0x000fe20000000800 */
[----:B------:R-:W-:Y:S01]  /*1cf70*/  ULDC UR6, c[0x0][0x228] ;  /* 0x00008a0000067ab9 */ /* 0x000fe20000000800 */
[----:B------:R-:W-:Y:S01]  /*1cf80*/  ULDC UR8, c[0x0][0x228] ;  /* 0x00008a0000087ab9 */ /* 0x000fe20000000800 */
[----:B--2---:R-:W-:Y:S01]  /*1cf90*/  IMAD.WIDE R12, R21, 0x4, R148 ;  /* 0x00000004150c7825 */ /* 0x004fe200078e0294 */
[----:B------:R1:W-:Y:S01]  /*1cfa0*/  @P0 STG.E desc[UR18][R2.64], R101 ;  /* 0x0000006502000986 */ /* 0x0003e2000c101912 */
[----:B------:R-:W-:-:S02]  /*1cfb0*/  ULDC UR10, c[0x0][0x228] ;  /* 0x00008a00000a7ab9 */ /* 0x000fc40000000800 */
[----:B------:R-:W-:Y:S02]  /*1cfc0*/  VIADD R0, R5, 0x65 ;  /* 0x0000006505007836 */ /* 0x000fe40000000000 */
[C---:B---3--:R-:W-:Y:S01]  /*1cfd0*/  IMAD.WIDE R14, R23.reuse, 0x4, R224 ;  /* 0x00000004170e7825 */ /* 0x048fe200078e02e0 */
        /* <DEDUP_REMOVED lines=9> */
[----:B------:R-:W-:Y:S01]  /*1d070*/  ULDC UR4, c[0x0][0x22c] ;  /* 0x00008b0000047ab9 */ /* 0x000fe20000000800 */
[----:B------:R-:W-:Y:S02]  /*1d080*/  IADD3 R0, R5, 0x66, RZ ;  /* 0x0000006605007810 */ /* 0x000fe40007ffe0ff */
        /* <DEDUP_REMOVED lines=8> */
[----:B------:R-:W-:Y:S01]  /*1d110*/  ULDC UR4, c[0x0][0x22c] ;  /* 0x00008b0000047ab9 */ /* 0x000fe20000000800 */
[----:B--2---:R-:W-:Y:S01]  /*1d120*/  VIADD R19, R23, UR28 ;  /* 0x0000001c17137c36 */ /* 0x004fe20008000000 */
        /* <DEDUP_REMOVED lines=36> */
[----:B------:R-:W-:Y:S01]  /*1d370*/  VIADD R0, R5, 0x69 ;  /* 0x0000006905007836 */ /* 0x000fe20000000000 */
[----:B------:R-:W-:Y:S01]  /*1d380*/  IADD3 R21, R21, UR28, RZ ;  /* 0x0000001c15157c10 */ /* 0x000fe2000fffe0ff */
[----:B------:R4:W-:Y:S01]  /*1d390*/  @P0 STG.E desc[UR18][R18.64], R154 ;  /* 0x0000009a12000986 */ /* 0x0009e2000c101912 */
[----:B------:R-:W-:Y:S01]  /*1d3a0*/  ISETP.LT.AND P0, PT, R9, UR4, !P3 ;  /* 0x0000000409007c0c */ /* 0x000fe2000df01270 */
[----:B------:R-:W-:Y:S01]  /*1d3b0*/  ULDC UR4, c[0x0][0x22c] ;  /* 0x00008b0000047ab9 */ /* 0x000fe20000000800 */
[----:B------:R-:W-:Y:S01]  /*1d3c0*/  ISETP.LT.AND P3, PT, R7, UR8, !P3 ;  /* 0x0000000807007c0c */ /* 0x000fe2000df61270 */
[C---:B-1----:R-:W-:Y:S01]  /*1d3d0*/  IMAD.WIDE R2, R21.reuse, 0x4, R224 ;  /* 0x0000000415027825 */ /* 0x042fe200078e02e0 */
[----:B------:R-:W-:Y:S01]  /*1d3e0*/  ISETP.LT.AND P6, PT, R6, UR10, !P1 ;  /* 0x0000000a06007c0c */ /* 0x000fe2000cfc1270 */
[----:B------:R-:W-:Y:S01]  /*1d3f0*/  ULDC UR6, c[0x0][0x228] ;  /* 0x00008a0000067ab9 */ /* 0x000fe20000000800 */
[----:B------:R-:W-:Y:S01]  /*1d400*/  ULDC UR8, c[0x0][0x228] ;  /* 0x00008a0000087ab9 */ /* 0x000fe20000000800 */
[C---:B--2---:R-:W-:Y:S01]  /*1d410*/  IMAD.WIDE R12, R21.reuse, 0x4, R10 ;  /* 0x00000004150c7825 */ /* 0x044fe200078e020a */
[----:B------:R1:W-:Y:S03]  /*1d420*/  @P4 STG.E desc[UR18][R2.64], R71 ;  /* 0x0000004702004986 */ /* 0x0003e6000c101912 */
[----:B---3--:R-:W-:Y:S01]  /*1d430*/  IMAD.WIDE R14, R21, 0x4, R150 ;  /* 0x00000004150e7825 */ /* 0x008fe200078e0296 */
[----:B------:R-:W-:-:S03]  /*1d440*/  ISETP.GE.AND P4, PT, R0, UR4, PT ;  /* 0x0000000400007c0c */ /* 0x000fc6000bf86270 */
[C---:B----4-:R-:W-:Y:S01]  /*1d450*/  IMAD.WIDE R16, R21.reuse, 0x4, R148 ;  /* 0x0000000415107825 */ /* 0x050fe200078e0294 */
[----:B------:R2:W-:Y:S01]  /*1d460*/  @P0 STG.E desc[UR18][R12.64], R107 ;  /* 0x0000006b0c000986 */ /* 0x0005e2000c101912 */
[----:B------:R-:W-:Y:S01]  /*1d470*/  ULDC UR4, c[0x0][0x228] ;  /* 0x00008a0000047ab9 */ /* 0x000fe20000000800 */
[----:B------:R-:W-:Y:S02]  /*1d480*/  ULDC UR10, c[0x0][0x228] ;  /* 0x00008a00000a7ab9 */ /* 0x000fe40000000800 */
[----:B------:R3:W-:Y:S01]  /*1d490*/  @P5 STG.E desc[UR18][R14.64], R103 ;  /* 0x000000670e005986 */ /* 0x0007e2000c101912 */
[----:B------:R-:W-:-:S03]  /*1d4a0*/  VIADD R23, R21, UR28 ;  /* 0x0000001c15177c36 */ /* 0x000fc60008000000 */
[----:B------:R4:W-:Y:S01]  /*1d4b0*/  @P3 STG.E desc[UR18][R16.64], R127 ;  /* 0x0000007f10003986 */ /* 0x0009e2000c101912 */
[----:B------:R-:W-:Y:S01]  /*1d4c0*/  ISETP.LT.AND P3, PT, R9, UR4, !P1 ;  /* 0x0000000409007c0c */ /* 0x000fe2000cf61270 */
[----:B------:R-:W-:Y:S02]  /*1d4d0*/  ULDC UR4, c[0x0][0x228] ;  /* 0x00008a0000047ab9 */ /* 0x000fe40000000800 */
[----:B------:R-:W-:Y:S01]  /*1d4e0*/  ISETP.LT.AND P0, PT, R8, UR4, !P1 ;  /* 0x0000000408007c0c */ /* 0x000fe2000cf01270 */
[----:B------:R-:W-:Y:S01]  /*1d4f0*/  IMAD.WIDE R18, R23, 0x4, R224 ;  /* 0x0000000417127825 */ /* 0x000fe200078e02e0 */
[----:B------:R-:W-:Y:S01]  /*1d500*/  ISETP.LT.AND P1, PT, R7, UR6, !P1 ;  /* 0x0000000607007c0c */ /* 0x000fe2000cf21270 */
[----:B------:R-:W-:Y:S01]  /*1d510*/  ULDC UR4, c[0x0][0x22c] ;  /* 0x00008b0000047ab9 */ /* 0x000fe20000000800 */
[----:B------:R-:W-:Y:S01]  /*1d520*/  ISETP.LT.AND P5, PT, R6, UR8, !P2 ;  /* 0x0000000806007c0c */ /* 0x000fe2000d7a1270 */
[----:B-1----:R-:W-:Y:S01]  /*1d530*/  IMAD.WIDE R2, R23, 0x4, R10 ;  /* 0x0000000417027825 */ /* 0x002fe200078e020a */
[----:B------:R1:W-:Y:S01]  /*1d540*/  @P6 STG.E desc[UR18][R18.64], R123 ;  /* 0x0000007b12006986 */ /* 0x0003e2000c101912 */
[----:B------:R-:W-:Y:S01]  /*1d550*/  ISETP.LT.AND P6, PT, R9, UR10, !P2 ;  /* 0x0000000a09007c0c */ /* 0x000fe2000d7c1270 */
[----:B------:R-:W-:Y:S01]  /*1d560*/  ULDC UR6, c[0x0][0x228] ;  /* 0x00008a0000067ab9 */ /* 0x000fe20000000800 */
[----:B------:R-:W-:-:S02]  /*1d570*/  VIADD R0, R5, 0x6a ;  /* 0x0000006a05007836 */ /* 0x000fc40000000000 */
[C---:B--2---:R-:W-:Y:S01]  /*1d580*/  IMAD.WIDE R12, R23.reuse, 0x4, R150 ;  /* 0x00000004170c7825 */ /* 0x044fe200078e0296 */
[----:B------:R2:W-:Y:S01]  /*1d590*/  @P3 STG.E desc[UR18][R2.64], R139 ;  /* 0x0000008b02003986 */ /* 0x0005e2000c101912 */
[----:B------:R-:W-:Y:S01]  /*1d5a0*/  ULDC UR8, c[0x0][0x228] ;  /* 0x00008a0000087ab9 */ /* 0x000fe20000000800 */
[----:B------:R-:W-:Y:S01]  /*1d5b0*/  ISETP.GE.AND P3, PT, R0, UR4, PT ;  /* 0x0000000400007c0c */ /* 0x000fe2000bf66270 */
[C---:B------:R-:W-:Y:S01]  /*1d5c0*/  VIADD R21, R23.reuse, UR28 ;  /* 0x0000001c17157c36 */ /* 0x040fe20008000000 */
[----:B------:R-:W-:Y:S01]  /*1d5d0*/  ULDC UR4, c[0x0][0x228] ;  /* 0x00008a0000047ab9 */ /* 0x000fe20000000800 */
[----:B------:R2:W-:Y:S01]  /*1d5e0*/  @P0 STG.E desc[UR18][R12.64], R159 ;  /* 0x0000009f0c000986 */ /* 0x0005e2000c101912 */
[----:B---3--:R-:W-:Y:S01]  /*1d5f0*/  IMAD.WIDE R14, R23, 0x4, R148 ;  /* 0x00000004170e7825 */ /* 0x008fe200078e0294 */
[----:B------:R-:W-:Y:S01]  /*1d600*/  ISETP.LT.AND P0, PT, R8, UR4, !P2 ;  /* 0x0000000408007c0c */ /* 0x000fe2000d701270 */
[----:B------:R-:W-:Y:S01]  /*1d610*/  ULDC UR4, c[0x0][0x228] ;  /* 0x00008a0000047ab9 */ /* 0x000fe20000000800 */
[----:B------:R-:W-:Y:S01]  /*1d620*/  ULDC UR10, c[0x0][0x228] ;  /* 0x00008a00000a7ab9 */ /* 0x000fe20000000800 */
[----:B----4-:R-:W-:Y:S01]  /*1d630*/  IMAD.WIDE R16, R21, 0x4, R224 ;  /* 0x0000000415107825 */ /* 0x010fe200078e02e0 */
[----:B------:R-:W-:-:S03]  /*1d640*/  ISETP.LT.AND P2, PT, R7, UR4, !P2 ;  /* 0x0000000407007c0c */ /* 0x000fc6000d741270 */
[C---:B-1----:R-:W-:Y:S01]  /*1d650*/  IMAD.WIDE R18, R21.reuse, 0x4, R10 ;  /* 0x0000000415127825 */ /* 0x042fe200078e020a */
[----:B------:R1:W-:Y:S03]  /*1d660*/  @P1 STG.E desc[UR18][R14.64], R155 ;  /* 0x0000009b0e001986 */ /* 0x0003e6000c101912 */
[----:B--2---:R-:W-:Y:S01]  /*1d670*/  IMAD.WIDE R2, R21, 0x4, R150 ;  /* 0x0000000415027825 */ /* 0x004fe200078e0296 */
[----:B------:R2:W-:Y:S01]  /*1d680*/  @P5 STG.E desc[UR18][R16.64], R132 ;  /* 0x0000008410005986 */ /* 0x0005e2000c101912 */
[----:B------:R-:W-:Y:S01]  /*1d690*/  ISETP.LT.AND P5, PT, R9, UR8, !P4 ;  /* 0x0000000809007c0c */ /* 0x000fe2000e7a1270 */
[----:B------:R-:W-:Y:S01]  /*1d6a0*/  ULDC UR4, c[0x0][0x22c] ;  /* 0x00008b0000047ab9 */ /* 0x000fe20000000800 */
[----:B------:R-:W-:Y:S01]  /*1d6b0*/  VIADD R0, R5, 0x6b ;  /* 0x0000006b05007836 */ /* 0x000fe20000000000 */
[----:B------:R3:W-:Y:S01]  /*1d6c0*/  @P6 STG.E desc[UR18][R18.64], R128 ;  /* 0x0000008012006986 */ /* 0x0007e2000c101912 */
[----:B------:R-:W-:Y:S01]  /*1d6d0*/  ISETP.LT.AND P6, PT, R6, UR6, !P4 ;  /* 0x0000000606007c0c */ /* 0x000fe2000e7c1270 */
[----:B------:R-:W-:Y:S01]  /*1d6e0*/  IMAD.WIDE R12, R21, 0x4, R148 ;  /* 0x00000004150c7825 */ /* 0x000fe200078e0294 */
[----:B------:R-:W-:-:S02]  /*1d6f0*/  ISETP.LT.AND P1, PT, R8, UR10, !P4 ;  /* 0x0000000a08007c0c */ /* 0x000fc4000e721270 */
[----:B------:R-:W-:Y:S01]  /*1d700*/  IADD3 R23, R21, UR28, RZ ;  /* 0x0000001c15177c10 */ /* 0x000fe2000fffe0ff */
[----:B------:R4:W-:Y:S01]  /*1d710*/  @P0 STG.E desc[UR18][R2.64], R72 ;  /* 0x0000004802000986 */ /* 0x0009e2000c101912 */
[----:B------:R-:W-:Y:S01]  /*1d720*/  ISETP.GE.AND P0, PT, R0, UR4, PT ;  /* 0x0000000400007c0c */ /* 0x000fe2000bf06270 */
[----:B------:R-:W-:Y:S01]  /*1d730*/  ULDC UR4, c[0x0][0x228] ;  /* 0x00008a0000047ab9 */ /* 0x000fe20000000800 */
[----:B------:R-:W-:Y:S01]  /*1d740*/  ULDC UR6, c[0x0][0x228] ;  /* 0x00008a0000067ab9 */ /* 0x000fe20000000800 */
[----:B-1----:R-:W-:Y:S01]  /*1d750*/  IMAD.WIDE R14, R23, 0x4, R224 ;  /* 0x00000004170e7825 */ /* 0x002fe200078e02e0 */
[----:B------:R1:W-:Y:S01]  /*1d760*/  @P2 STG.E desc[UR18][R12.64], R164 ;  /* 0x000000a40c002986 */ /* 0x0003e2000c101912 */
[----:B------:R-:W-:Y:S01]  /*1d770*/  ISETP.LT.AND P2, PT, R7, UR4, !P4 ;  /* 0x0000000407007c0c */ /* 0x000fe2000e741270 */
[----:B------:R-:W-:Y:S01]  /*1d780*/  ULDC UR8, c[0x0][0x228] ;  /* 0x00008a0000087ab9 */ /* 0x000fe20000000800 */
[----:B--2---:R-:W-:Y:S01]  /*1d790*/  IMAD.WIDE R16, R23, 0x4, R10 ;  /* 0x0000000417107825 */ /* 0x004fe200078e020a */
[----:B------:R2:W-:Y:S01]  /*1d7a0*/  @P6 STG.E desc[UR18][R14.64], R160 ;  /* 0x000000a00e006986 */ /* 0x0005e2000c101912 */
[----:B------:R-:W-:-:S02]  /*1d7b0*/  ULDC UR10, c[0x0][0x228] ;  /* 0x00008a00000a7ab9 */ /* 0x000fc40000000800 */
[----:B---3--:R-:W-:Y:S01]  /*1d7c0*/  IMAD.WIDE R18, R23, 0x4, R150 ;  /* 0x0000000417127825 */ /* 0x008fe200078e0296 */
[----:B------:R-:W-:-:S03]  /*1d7d0*/  ISETP.LT.AND P6, PT, R6, UR6, !P3 ;  /* 0x0000000606007c0c */ /* 0x000fc6000dfc1270 */
[----:B------:R-:W-:Y:S01]  /*1d7e0*/  VIADD R0, R5, 0x6c ;  /* 0x0000006c05007836 */ /* 0x000fe20000000000 */
[----:B------:R3:W-:Y:S01]  /*1d7f0*/  @P5 STG.E desc[UR18][R16.64], R172 ;  /* 0x000000ac10005986 */ /* 0x0007e2000c101912 */
[----:B------:R-:W-:Y:S01]  /*1d800*/  ULDC UR4, c[0x0][0x22c] ;  /* 0x00008b0000047ab9 */ /* 0x000fe20000000800 */
[----:B------:R-:W-:Y:S01]  /*1d810*/  ISETP.LT.AND P4, PT, R9, UR8, !P3 ;  /* 0x0000000809007c0c */ /* 0x000fe2000df81270 */
[C---:B----4-:R-:W-:Y:S01]  /*1d820*/  IMAD.WIDE R2, R23.reuse, 0x4, R148 ;  /* 0x0000000417027825 */ /* 0x050fe200078e0294 */
[----:B------:R-:W-:Y:S01]  /*1d830*/  @P1 STG.E desc[UR18][R18.64], R168 ;  /* 0x000000a812001986 */ /* 0x000fe2000c101912 */
[----:B------:R-:W-:Y:S01]  /*1d840*/  ISETP.LT.AND P5, PT, R8, UR10, !P3 ;  /* 0x0000000a08007c0c */ /* 0x000fe2000dfa1270 */
[----:B------:R-:W-:Y:S01]  /*1d850*/  ULDC UR6, c[0x0][0x228] ;  /* 0x00008a0000067ab9 */ /* 0x000fe20000000800 */
[----:B------:R-:W-:Y:S01]  /*1d860*/  ISETP.GE.AND P1, PT, R0, UR4, PT ;  /* 0x0000000400007c0c */ /* 0x000fe2000bf26270 */
[----:B------:R-:W-:Y:S01]  /*1d870*/  VIADD R23, R23, UR28 ;  /* 0x0000001c17177c36 */ /* 0x000fe20008000000 */
[----:B------:R-:W-:Y:S01]  /*1d880*/  ULDC UR4, c[0x0][0x22c] ;  /* 0x00008b0000047ab9 */ /* 0x000fe20000000800 */
[----:B------:R-:W-:Y:S01]  /*1d890*/  VIADD R0, R5, 0x6d ;  /* 0x0000006d05007836 */ /* 0x000fe20000000000 */
[----:B------:R4:W-:Y:S01]  /*1d8a0*/  @P2 STG.E desc[UR18][R2.64], R140 ;  /* 0x0000008c02002986 */ /* 0x0009e2000c101912 */
[C---:B-1----:R-:W-:Y:S01]  /*1d8b0*/  IMAD.WIDE R12, R23.reuse, 0x4, R224 ;  /* 0x00000004170c7825 */ /* 0x042fe200078e02e0 */
[----:B------:R-:W-:Y:S01]  /*1d8c0*/  ULDC UR8, c[0x0][0x228] ;  /* 0x00008a0000087ab9 */ /* 0x000fe20000000800 */
[----:B------:R-:W-:Y:S01]  /*1d8d0*/  ULDC UR10, c[0x0][0x228] ;  /* 0x00008a00000a7ab9 */ /* 0x000fe20000000800 */
[----:B------:R-:W-:Y:S01]  /*1d8e0*/  ISETP.GE.AND P2, PT, R0, UR4, PT ;  /* 0x0000000400007c0c */ /* 0x000fe2000bf46270 */
[----:B--2---:R-:W-:Y:S01]  /*1d8f0*/  IMAD.WIDE R14, R23, 0x4, R10 ;  /* 0x00000004170e7825 */ /* 0x004fe200078e020a */
[----:B------:R-:W-:Y:S01]  /*1d900*/  ULDC UR4, c[0x0][0x228] ;  /* 0x00008a0000047ab9 */ /* 0x000fe20000000800 */
[----:B------:R1:W-:Y:S01]  /*1d910*/  @P6 STG.E desc[UR18][R12.64], R133 ;  /* 0x000000850c006986 */ /* 0x0003e2000c101912 */
[----:B------:R-:W-:Y:S01]  /*1d920*/  ISETP.LT.AND P3, PT, R7, UR4, !P3 ;  /* 0x0000000407007c0c */ /* 0x000fe2000df61270 */
[C---:B---3--:R-:W-:Y:S01]  /*1d930*/  IMAD.WIDE R16, R23.reuse, 0x4, R150 ;  /* 0x0000000417107825 */ /* 0x048fe200078e0296 */
[----:B------:R-:W-:Y:S01]  /*1d940*/  ULDC UR4, c[0x0][0x228] ;  /* 0x00008a0000047ab9 */ /* 0x000fe20000000800 */
[----:B------:R2:W-:Y:S01]  /*1d950*/  @P4 STG.E desc[UR18][R14.64], R129 ;  /* 0x000000810e004986 */ /* 0x0005e2000c101912 */
[----:B------:R-:W-:Y:S01]  /*1d960*/  ISETP.LT.AND P4, PT, R6, UR4, !P0 ;  /* 0x0000000406007c0c */ /* 0x000fe2000c781270 */
[----:B----4-:R-:W-:Y:S01]  /*1d970*/  IMAD.WIDE R2, R23, 0x4, R148 ;  /* 0x0000000417027825 */ /* 0x010fe200078e0294 */
[----:B------:R-:W-:Y:S01]  /*1d980*/  ISETP.LT.AND P6, PT, R9, UR6, !P0 ;  /* 0x0000000609007c0c */ /* 0x000fe2000c7c1270 */
[----:B------:R3:W-:Y:S01]  /*1d990*/  @P5 STG.E desc[UR18][R16.64], R73 ;  /* 0x0000004910005986 */ /* 0x0007e2000c101912 */
[----:B------:R-:W-:Y:S01]  /*1d9a0*/  ISETP.LT.AND P5, PT, R8, UR8, !P0 ;  /* 0x0000000808007c0c */ /* 0x000fe2000c7a1270 */
[----:B------:R-:W-:Y:S01]  /*1d9b0*/  VIADD R0, R5, 0x6e ;  /* 0x0000006e05007836 */ /* 0x000fe20000000000 */
[----:B------:R-:W-:Y:S01]  /*1d9c0*/  IADD3 R23, R23, UR28, RZ ;  /* 0x0000001c17177c10 */ /* 0x000fe2000fffe0ff */
[----:B------:R-:W-:Y:S01]  /*1d9d0*/  ULDC UR4, c[0x0][0x22c] ;  /* 0x00008b0000047ab9 */ /* 0x000fe20000000800 */
[----:B------:R-:W-:Y:S01]  /*1d9e0*/  ISETP.LT.AND P0, PT, R7, UR10, !P0 ;  /* 0x0000000a07007c0c */ /* 0x000fe2000c701270 */
[----:B------:R4:W-:Y:S01]  /*1d9f0*/  @P3 STG.E desc[UR18][R2.64], R165 ;  /* 0x000000a502003986 */ /* 0x0009e2000c101912 */
[----:B------:R-:W-:Y:S01]  /*1da00*/  ULDC UR6, c[0x0][0x228] ;  /* 0x00008a0000067ab9 */ /* 0x000fe20000000800 */
[----:B-1----:R-:W-:Y:S01]  /*1da10*/  IMAD.WIDE R12, R23, 0x4, R224 ;  /* 0x00000004170c7825 */ /* 0x002fe200078e02e0 */
[----:B------:R-:W-:-:S03]  /*1da20*/  ULDC UR8, c[0x0][0x228] ;  /* 0x00008a0000087ab9 */ /* 0x000fc60000000800 */
[----:B--2---:R-:W-:Y:S01]  /*1da30*/  IMAD.WIDE R14, R23, 0x4, R10 ;  /* 0x00000004170e7825 */ /* 0x004fe200078e020a */
[----:B------:R-:W-:-:S03]  /*1da40*/  ISETP.GE.AND P3, PT, R0, UR4, PT ;  /* 0x0000000400007c0c */ /* 0x000fc6000bf66270 */
[C---:B---3--:R-:W-:Y:S01]  /*1da50*/  IMAD.WIDE R16, R23.reuse, 0x4, R150 ;  /* 0x0000000417107825 */ /* 0x048fe200078e0296 */
[----:B------:R1:W-:Y:S01]  /*1da60*/  @P4 STG.E desc[UR18][R12.64], R161 ;  /* 0x000000a10c004986 */ /* 0x0003e2000c101912 */
[----:B------:R-:W-:Y:S01]  /*1da70*/  ULDC UR4, c[0x0][0x228] ;  /* 0x00008a0000047ab9 */ /* 0x000fe20000000800 */
[----:B------:R-:W-:Y:S01]  /*1da80*/  ULDC UR10, c[0x0][0x228] ;  /* 0x00008a00000a7ab9 */ /* 0x000fe20000000800 */
[----:B------:R-:W-:Y:S01]  /*1da90*/  IMAD.WIDE R18, R23, 0x4, R148 ;  /* 0x0000000417127825 */ /* 0x000fe200078e0294 */
[----:B------:R2:W-:Y:S04]  /*1daa0*/  @P6 STG.E desc[UR18][R14.64], R173 ;  /* 0x000000ad0e006986 */ /* 0x0005e8000c101912 */
[----:B------:R3:W-:Y:S01]  /*1dab0*/  @P5 STG.E desc[UR18][R16.64], R169 ;  /* 0x000000a910005986 */ /* 0x0007e2000c101912 */
[----:B------:R-:W-:Y:S01]  /*1dac0*/  ISETP.LT.AND P5, PT, R6, UR4, !P1 ;  /* 0x0000000406007c0c */ /* 0x000fe2000cfa1270 */
[----:B------:R-:W-:-:S02]  /*1dad0*/  ULDC UR4, c[0x0][0x228] ;  /* 0x00008a0000047ab9 */ /* 0x000fc40000000800 */
[----:B------:R3:W-:Y:S01]  /*1dae0*/  @P0 STG.E desc[UR18][R18.64], R141 ;  /* 0x0000008d12000986 */ /* 0x0007e2000c101912 */
[----:B------:R-:W-:Y:S01]  /*1daf0*/  ISETP.LT.AND P0, PT, R9, UR4, !P1 ;  /* 0x0000000409007c0c */ /* 0x000fe2000cf01270 */
[----:B------:R-:W-:Y:S01]  /*1db00*/  VIADD R23, R23, UR28 ;  /* 0x0000001c17177c36 */ /* 0x000fe20008000000 */
[----:B------:R-:W-:Y:S01]  /*1db10*/  ISETP.LT.AND P4, PT, R8, UR6, !P1 ;  /* 0x0000000608007c0c */ /* 0x000fe2000cf81270 */
[----:B------:R-:W-:Y:S01]  /*1db20*/  VIADD R0, R5, 0x6f ;  /* 0x0000006f05007836 */ /* 0x000fe20000000000 */
[----:B------:R-:W-:Y:S01]  /*1db30*/  ISETP.LT.AND P1, PT, R7, UR8, !P1 ;  /* 0x0000000807007c0c */ /* 0x000fe2000cf21270 */
[C---:B----4-:R-:W-:Y:S01]  /*1db40*/  IMAD.WIDE R2, R23.reuse, 0x4, R224 ;  /* 0x0000000417027825 */ /* 0x050fe200078e02e0 */
[----:B------:R-:W-:Y:S01]  /*1db50*/  ISETP.LT.AND P6, PT, R6, UR10, !P2 ;  /* 0x0000000a06007c0c */ /* 0x000fe2000d7c1270 */
[----:B------:R-:W-:Y:S01]  /*1db60*/  ULDC UR4, c[0x0][0x22c] ;  /* 0x00008b0000047ab9 */ /* 0x000fe20000000800 */
[----:B------:R-:W-:Y:S01]  /*1db70*/  ULDC UR6, c[0x0][0x228] ;  /* 0x00008a0000067ab9 */ /* 0x000fe20000000800 */
[C---:B-1----:R-:W-:Y:S01]  /*1db80*/  IMAD.WIDE R12, R23.reuse, 0x4, R10 ;  /* 0x00000004170c7825 */ /* 0x042fe200078e020a */
[----:B------:R1:W-:Y:S01]  /*1db90*/  @P5 STG.E desc[UR18][R2.64], R134 ;  /* 0x0000008602005986 */ /* 0x0003e2000c101912 */
[----:B------:R-:W-:Y:S01]  /*1dba0*/  ISETP.GE.AND P5, PT, R0, UR4, PT ;  /* 0x0000000400007c0c */ /* 0x000fe2000bfa6270 */
[----:B------:R-:W-:Y:S01]  /*1dbb0*/  ULDC UR4, c[0x0][0x228] ;  /* 0x00008a0000047ab9 */ /* 0x000fe20000000800 */
[----:B------:R-:W-:-:S02]  /*1dbc0*/  VIADD R21, R23, UR28 ;  /* 0x0000001c17157c36 */ /* 0x000fc40008000000 */
[C---:B--2---:R-:W-:Y:S01]  /*1dbd0*/  IMAD.WIDE R14, R23.reuse, 0x4, R150 ;  /* 0x00000004170e7825 */ /* 0x044fe200078e0296 */
[----:B------:R2:W-:Y:S03]  /*1dbe0*/  @P0 STG.E desc[UR18][R12.64], R130 ;  /* 0x000000820c000986 */ /* 0x0005e6000c101912 */
[----:B---3--:R-:W-:Y:S01]  /*1dbf0*/  IMAD.WIDE R16, R23, 0x4, R148 ;  /* 0x0000000417107825 */ /* 0x008fe200078e0294 */
[----:B------:R-:W-:Y:S01]  /*1dc00*/  ISETP.LT.AND P0, PT, R9, UR4, !P2 ;  /* 0x0000000409007c0c */ /* 0x000fe2000d701270 */
[----:B------:R3:W-:Y:S01]  /*1dc10*/  @P4 STG.E desc[UR18][R14.64], R74 ;  /* 0x0000004a0e004986 */ /* 0x0007e2000c101912 */
[----:B------:R-:W-:Y:S01]  /*1dc20*/  ULDC UR4, c[0x0][0x228] ;  /* 0x00008a0000047ab9 */ /* 0x000fe20000000800 */
[----:B------:R-:W-:Y:S01]  /*1dc30*/  IMAD.WIDE R18, R21, 0x4, R224 ;  /* 0x0000000415127825 */ /* 0x000fe200078e02e0 */
[----:B------:R-:W-:Y:S01]  /*1dc40*/  ULDC UR8, c[0x0][0x228] ;  /* 0x00008a0000087ab9 */ /* 0x000fe20000000800 */
[----:B------:R4:W-:Y:S01]  /*1dc50*/  @P1 STG.E desc[UR18][R16.64], R166 ;  /* 0x000000a610001986 */ /* 0x0009e2000c101912 */
[----:B------:R-:W-:Y:S01]  /*1dc60*/  ISETP.LT.AND P1, PT, R8, UR4, !P2 ;  /* 0x0000000408007c0c */ /* 0x000fe2000d721270 */
[----:B------:R-:W-:Y:S01]  /*1dc70*/  ULDC UR10, c[0x0][0x228] ;  /* 0x00008a00000a7ab9 */ /* 0x000fe20000000800 */
[----:B------:R-:W-:Y:S01]  /*1dc80*/  ISETP.LT.AND P2, PT, R7, UR6, !P2 ;  /* 0x0000000607007c0c */ /* 0x000fe2000d741270 */
[----:B------:R4:W-:Y:S01]  /*1dc90*/  @P6 STG.E desc[UR18][R18.64], R162 ;  /* 0x000000a212006986 */ /* 0x0009e2000c101912 */
[----:B------:R-:W-:Y:S01]  /*1dca0*/  ISETP.LT.AND P6, PT, R6, UR8, !P3 ;  /* 0x0000000806007c0c */ /* 0x000fe2000dfc1270 */
[----:B-1----:R-:W-:Y:S01]  /*1dcb0*/  IMAD.WIDE R2, R21, 0x4, R10 ;  /* 0x0000000415027825 */ /* 0x002fe200078e020a */
[----:B------:R-:W-:Y:S01]  /*1dcc0*/  ISETP.LT.AND P4, PT, R9, UR10, !P3 ;  /* 0x0000000a09007c0c */ /* 0x000fe2000df81270 */
[----:B------:R-:W-:Y:S01]  /*1dcd0*/  ULDC UR4, c[0x0][0x22c] ;  /* 0x00008b0000047ab9 */ /* 0x000fe20000000800 */
[----:B------:R-:W-:Y:S01]  /*1dce0*/  IADD3 R23, R21, UR28, RZ ;  /* 0x0000001c15177c10 */ /* 0x000fe2000fffe0ff */
[----:B------:R-:W-:-:S02]  /*1dcf0*/  VIADD R0, R5, 0x70 ;  /* 0x0000007005007836 */ /* 0x000fc40000000000 */
[C---:B--2---:R-:W-:Y:S01]  /*1dd00*/  IMAD.WIDE R12, R21.reuse, 0x4, R150 ;  /* 0x00000004150c7825 */ /* 0x044fe200078e0296 */
[----:B------:R1:W-:Y:S01]  /*1dd10*/  @P0 STG.E desc[UR18][R2.64], R174 ;  /* 0x000000ae02000986 */ /* 0x0003e2000c101912 */
[----:B------:R-:W-:Y:S01]  /*1dd20*/  ULDC UR6, c[0x0][0x228] ;  /* 0x00008a0000067ab9 */ /* 0x000fe20000000800 */
[----:B------:R-:W-:Y:S01]  /*1dd30*/  ISETP.GE.AND P0, PT, R0, UR4, PT ;  /* 0x0000000400007c0c */ /* 0x000fe2000bf06270 */
[----:B---3--:R-:W-:Y:S01]  /*1dd40*/  IMAD.WIDE R14, R21, 0x4, R148 ;  /* 0x00000004150e7825 */ /* 0x008fe200078e0294 */
[----:B------:R-:W-:Y:S01]  /*1dd50*/  ULDC UR4, c[0x0][0x228] ;  /* 0x00008a0000047ab9 */ /* 0x000fe20000000800 */
[----:B------:R2:W-:Y:S01]  /*1dd60*/  @P1 STG.E desc[UR18][R12.64], R170 ;  /* 0x000000aa0c001986 */ /* 0x0005e2000c101912 */
[----:B------:R-:W-:Y:S01]  /*1dd70*/  ULDC UR8, c[0x0][0x228] ;  /* 0x00008a0000087ab9 */ /* 0x000fe20000000800 */
[----:B----4-:R-:W-:Y:S01]  /*1dd80*/  IMAD.WIDE R16, R23, 0x4, R224 ;  /* 0x0000000417107825 */ /* 0x010fe200078e02e0 */
[----:B------:R-:W-:Y:S01]  /*1dd90*/  ISETP.LT.AND P1, PT, R8, UR4, !P3 ;  /* 0x0000000408007c0c */ /* 0x000fe2000df21270 */
[----:B------:R-:W-:-:S02]  /*1dda0*/  ULDC UR10, c[0x0][0x228] ;  /* 0x00008a00000a7ab9 */ /* 0x000fc40000000800 */
[----:B------:R-:W-:Y:S01]  /*1ddb0*/  IMAD.WIDE R18, R23, 0x4, R10 ;  /* 0x0000000417127825 */ /* 0x000fe200078e020a */
[----:B------:R3:W-:Y:S01]  /*1ddc0*/  @P2 STG.E desc[UR18][R14.64], R142 ;  /* 0x0000008e0e002986 */ /* 0x0007e2000c101912 */
[----:B------:R-:W-:Y:S01]  /*1ddd0*/  ULDC UR4, c[0x0][0x228] ;  /* 0x00008a0000047ab9 */ /* 0x000fe20000000800 */
[----:B------:R-:W-:Y:S01]  /*1dde0*/  ISETP.LT.AND P3, PT, R7, UR6, !P3 ;  /* 0x0000000607007c0c */ /* 0x000fe2000df61270 */
[C---:B------:R-:W-:Y:S01]  /*1ddf0*/  VIADD R25, R23.reuse, UR28 ;  /* 0x0000001c17197c36 */ /* 0x040fe20008000000 */
        /* <DEDUP_REMOVED lines=12> */
[----:B------:R-:W-:Y:S01]  /*1dec0*/  @P1 STG.E desc[UR18][R2.64], R75 ;  /* 0x0000004b02001986 */ /* 0x000fe2000c101912 */
[----:B------:R-:W-:Y:S01]  /*1ded0*/  ULDC UR8, c[0x0][0x228] ;  /* 0x00008a0000087ab9 */ /* 0x000fe20000000800 */
[----:B------:R-:W-:Y:S01]  /*1dee0*/  ULDC UR10, c[0x0][0x228] ;  /* 0x00008a00000a7ab9 */ /* 0x000fe20000000800 */
[C---:B----4-:R-:W-:Y:S01]  /*1def0*/  IMAD.WIDE R16, R25.reuse, 0x4, R10 ;  /* 0x0000000419107825 */ /* 0x050fe200078e020a */
[----:B------:R-:W-:Y:S03]  /*1df00*/  @P3 STG.E desc[UR18][R12.64], R167 ;  /* 0x000000a70c003986 */ /* 0x000fe6000c101912 */
[C---:B-1----:R-:W-:Y:S01]  /*1df10*/  IMAD.WIDE R18, R25.reuse, 0x4, R150 ;  /* 0x0000000419127825 */ /* 0x042fe200078e0296 */
[----:B------:R-:W-:Y:S01]  /*1df20*/  ISETP.GE.AND P1, PT, R0, UR4, PT ;  /* 0x0000000400007c0c */ /* 0x000fe2000bf26270 */
[----:B------:R-:W-:Y:S01]  /*1df30*/  @P6 STG.E desc[UR18][R14.64], R163 ;  /* 0x000000a30e006986 */ /* 0x000fe2000c101912 */
[----:B------:R-:W-:Y:S01]  /*1df40*/  ULDC UR4, c[0x0][0x228] ;  /* 0x00008a0000047ab9 */ /* 0x000fe20000000800 */
[----:B------:R-:W-:Y:S01]  /*1df50*/  IMAD.WIDE R20, R25, 0x4, R148 ;  /* 0x0000000419147825 */ /* 0x000fe200078e0294 */
[----:B------:R-:W-:Y:S01]  /*1df60*/  ULDC UR12, c[0x0][0x228] ;  /* 0x00008a00000c7ab9 */ /* 0x000fe20000000800 */
[----:B------:R1:W-:Y:S01]  /*1df70*/  @P4 STG.E desc[UR18][R16.64], R175 ;  /* 0x000000af10004986 */ /* 0x0003e2000c101912 */
[----:B------:R-:W-:Y:S01]  /*1df80*/  ISETP.LT.AND P3, PT, R6, UR4, !P0 ;  /* 0x0000000406007c0c */ /* 0x000fe2000c761270 */
[----:B------:R-:W-:Y:S01]  /*1df90*/  VIADD R0, R5, 0x72 ;  /* 0x0000007205007836 */ /* 0x000fe20000000000 */
[----:B------:R-:W-:Y:S01]  /*1dfa0*/  ISETP.LT.AND P4, PT, R8, UR8, !P0 ;  /* 0x0000000808007c0c */ /* 0x000fe2000c781270 */
[----:B------:R-:W-:Y:S01]  /*1dfb0*/  @P2 STG.E desc[UR18][R18.64], R171 ;  /* 0x000000ab12002986 */ /* 0x000fe2000c101912 */
[----:B------:R-:W-:Y:S01]  /*1dfc0*/  ISETP.LT.AND P6, PT, R6, UR12, !P1 ;  /* 0x0000000c06007c0c */ /* 0x000fe2000cfc1270 */
[----:B------:R-:W-:Y:S01]  /*1dfd0*/  ULDC UR4, c[0x0][0x22c] ;  /* 0x00008b0000047ab9 */ /* 0x000fe20000000800 */
[----:B------:R-:W-:Y:S01]  /*1dfe0*/  ULDC UR8, c[0x0][0x228] ;  /* 0x00008a0000087ab9 */ /* 0x000fe20000000800 */
[----:B------:R2:W-:Y:S01]  /*1dff0*/  @P5 STG.E desc[UR18][R20.64], R143 ;  /* 0x0000008f14005986 */ /* 0x0005e2000c101912 */
[----:B------:R-:W-:Y:S01]  /*1e000*/  ISETP.LT.AND P5, PT, R9, UR6, !P0 ;  /* 0x0000000609007c0c */ /* 0x000fe2000c7a1270 */
[----:B------:R-:W-:Y:S01]  /*1e010*/  ULDC UR6, c[0x0][0x228] ;  /* 0x00008a0000067ab9 */ /* 0x000fe20000000800 */
[----:B------:R-:W-:Y:S01]  /*1e020*/  ISETP.LT.AND P0, PT, R7, UR10, !P0 ;  /* 0x0000000a07007c0c */ /* 0x000fe2000c701270 */
[----:B------:R-:W-:Y:S01]  /*1e030*/  ULDC UR10, c[0x0][0x228] ;  /* 0x00008a00000a7ab9 */ /* 0x000fe20000000800 */
[----:B-1----:R-:W-:Y:S01]  /*1e040*/  IADD3 R17, R25, UR28, RZ ;  /* 0x0000001c19117c10 */ /* 0x002fe2000fffe0ff */
[----:B------:R-:W-:-:S04]  /*1e050*/  ULDC UR12, c[0x0][0x228] ;  /* 0x00008a00000c7ab9 */ /* 0x000fc80000000800 */
[C---:B------:R-:W-:Y:S01]  /*1e060*/  IMAD.WIDE R2, R17.reuse, 0x4, R224 ;  /* 0x0000000411027825 */ /* 0x040fe200078e02e0 */
[----:B------:R-:W-:Y:S01]  /*1e070*/  ISETP.GE.AND P2, PT, R0, UR4, PT ;  /* 0x0000000400007c0c */ /* 0x000fe2000bf46270 */
[----:B------:R-:W-:Y:S02]  /*1e080*/  ULDC UR4, c[0x0][0x228] ;  /* 0x00008a0000047ab9 */ /* 0x000fe40000000800 */
[C---:B------:R-:W-:Y:S01]  /*1e090*/  IMAD.WIDE R12, R17.reuse, 0x4, R10 ;  /* 0x00000004110c7825 */ /* 0x040fe200078e020a */
[----:B------:R1:W-:Y:S03]  /*1e0a0*/  @P3 STG.E desc[UR18][R2.64], R76 ;  /* 0x0000004c02003986 */ /* 0x0003e6000c101912 */
[C---:B--2---:R-:W-:Y:S02]  /*1e0b0*/  VIADD R21, R17.reuse, UR28 ;  /* 0x0000001c11157c36 */ /* 0x044fe40008000000 */
[C---:B------:R-:W-:Y:S01]  /*1e0c0*/  IMAD.WIDE R14, R17.reuse, 0x4, R150 ;  /* 0x00000004110e7825 */ /* 0x040fe200078e0296 */
[----:B------:R2:W-:Y:S03]  /*1e0d0*/  @P5 STG.E desc[UR18][R12.64], R180 ;  /* 0x000000b40c005986 */ /* 0x0005e6000c101912 */
[----:B------:R-:W-:Y:S01]  /*1e0e0*/  IMAD.WIDE R16, R17, 0x4, R148 ;  /* 0x0000000411107825 */ /* 0x000fe200078e0294 */
[----:B------:R3:W-:Y:S01]  /*1e0f0*/  @P4 STG.E desc[UR18][R14.64], R184 ;  /* 0x000000b80e004986 */ /* 0x0007e2000c101912 */
[----:B------:R-:W-:Y:S01]  /*1e100*/  ISETP.LT.AND P3, PT, R9, UR4, !P1 ;  /* 0x0000000409007c0c */ /* 0x000fe2000cf61270 */
[----:B------:R-:W-:Y:S01]  /*1e110*/  ULDC UR4, c[0x0][0x22c] ;  /* 0x00008b0000047ab9 */ /* 0x000fe20000000800 */
[----:B------:R-:W-:Y:S01]  /*1e120*/  ISETP.LT.AND P4, PT, R8, UR6, !P1 ;  /* 0x0000000608007c0c */ /* 0x000fe2000cf81270 */
[----:B------:R4:W-:Y:S01]  /*1e130*/  @P0 STG.E desc[UR18][R16.64], R192 ;  /* 0x000000c010000986 */ /* 0x0009e2000c101912 */
[----:B------:R-:W-:Y:S01]  /*1e140*/  IMAD.WIDE R18, R21, 0x4, R224 ;  /* 0x0000000415127825 */ /* 0x000fe200078e02e0 */
[----:B------:R-:W-:Y:S01]  /*1e150*/  ISETP.LT.AND P0, PT, R7, UR8, !P1 ;  /* 0x0000000807007c0c */ /* 0x000fe2000cf01270 */
[----:B------:R-:W-:Y:S01]  /*1e160*/  ULDC UR6, c[0x0][0x228] ;  /* 0x00008a0000067ab9 */ /* 0x000fe20000000800 */
[----:B------:R-:W-:Y:S01]  /*1e170*/  ISETP.LT.AND P5, PT, R6, UR10, !P2 ;  /* 0x0000000a06007c0c */ /* 0x000fe2000d7a1270 */
[----:B------:R-:W-:Y:S01]  /*1e180*/  VIADD R0, R5, 0x73 ;  /* 0x0000007305007836 */ /* 0x000fe20000000000 */
[----:B------:R4:W-:Y:S01]  /*1e190*/  @P6 STG.E desc[UR18][R18.64], R176 ;  /* 0x000000b012006986 */ /* 0x0009e2000c101912 */
[----:B------:R-:W-:Y:S01]  /*1e1a0*/  ISETP.LT.AND P6, PT, R9, UR12, !P2 ;  /* 0x0000000c09007c0c */ /* 0x000fe2000d7c1270 */
[----:B-1----:R-:W-:Y:S01]  /*1e1b0*/  IMAD.WIDE R2, R21, 0x4, R10 ;  /* 0x0000000415027825 */ /* 0x002fe200078e020a */
[----:B------:R-:W-:-:S03]  /*1e1c0*/  ULDC UR8, c[0x0][0x228] ;  /* 0x00008a0000087ab9 */ /* 0x000fc60000000800 */
[----:B--2---:R-:W-:Y:S01]  /*1e1d0*/  IMAD.WIDE R12, R21, 0x4, R150 ;  /* 0x00000004150c7825 */ /* 0x004fe200078e0296 */
[----:B------:R-:W-:-:S03]  /*1e1e0*/  ISETP.GE.AND P1, PT, R0, UR4, PT ;  /* 0x0000000400007c0c */ /* 0x000fc6000bf26270 */
[C---:B------:R-:W-:Y:S02]  /*1e1f0*/  VIADD R23, R21.reuse, UR28 ;  /* 0x0000001c15177c36 */ /* 0x040fe40008000000 */
[----:B---3--:R-:W-:Y:S01]  /*1e200*/  IMAD.WIDE R14, R21, 0x4, R148 ;  /* 0x00000004150e7825 */ /* 0x008fe200078e0294 */
[----:B------:R1:W-:Y:S01]  /*1e210*/  @P3 STG.E desc[UR18][R2.64], R200 ;  /* 0x000000c802003986 */ /* 0x0003e2000c101912 */
[----:B------:R-:W-:Y:S01]  /*1e220*/  ULDC UR4, c[0x0][0x228] ;  /* 0x00008a0000047ab9 */ /* 0x000fe20000000800 */
[----:B------:R-:W-:Y:S01]  /*1e230*/  ULDC UR10, c[0x0][0x228] ;  /* 0x00008a00000a7ab9 */ /* 0x000fe20000000800 */
[C---:B----4-:R-:W-:Y:S01]  /*1e240*/  IMAD.WIDE R16, R23.reuse, 0x4, R224 ;  /* 0x0000000417107825 */ /* 0x050fe200078e02e0 */
[----:B------:R2:W-:Y:S01]  /*1e250*/  @P4 STG.E desc[UR18][R12.64], R188 ;  /* 0x000000bc0c004986 */ /* 0x0005e2000c101912 */
[----:B------:R-:W-:Y:S02]  /*1e260*/  ULDC UR12, c[0x0][0x228] ;  /* 0x00008a00000c7ab9 */ /* 0x000fe40000000800 */
[----:B------:R-:W-:Y:S01]  /*1e270*/  IMAD.WIDE R18, R23, 0x4, R10 ;  /* 0x0000000417127825 */ /* 0x000fe200078e020a */
[----:B------:R3:W-:Y:S01]  /*1e280*/  @P0 STG.E desc[UR18][R14.64], R196 ;  /* 0x000000c40e000986 */ /* 0x0007e2000c101912 */
[----:B------:R-:W-:Y:S01]  /*1e290*/  ISETP.LT.AND P0, PT, R8, UR4, !P2 ;  /* 0x0000000408007c0c */ /* 0x000fe2000d701270 */
[----:B------:R-:W-:Y:S01]  /*1e2a0*/  ULDC UR4, c[0x0][0x22c] ;  /* 0x00008b0000047ab9 */ /* 0x000fe20000000800 */
[----:B------:R-:W-:Y:S01]  /*1e2b0*/  ISETP.LT.AND P2, PT, R7, UR6, !P2 ;  /* 0x0000000607007c0c */ /* 0x000fe2000d741270 */
[----:B------:R4:W-:Y:S01]  /*1e2c0*/  @P5 STG.E desc[UR18][R16.64], R77 ;  /* 0x0000004d10005986 */ /* 0x0009e2000c101912 */
[----:B------:R-:W-:Y:S01]  /*1e2d0*/  VIADD R0, R5, 0x74 ;  /* 0x0000007405007836 */ /* 0x000fe20000000000 */
[----:B------:R-:W-:-:S02]  /*1e2e0*/  ISETP.LT.AND P4, PT, R6, UR8, !P1 ;  /* 0x0000000806007c0c */ /* 0x000fc4000cf81270 */
[----:B------:R-:W-:Y:S01]  /*1e2f0*/  IADD3 R21, R23, UR28, RZ ;  /* 0x0000001c17157c10 */ /* 0x000fe2000fffe0ff */
[----:B------:R4:W-:Y:S01]  /*1e300*/  @P6 STG.E desc[UR18][R18.64], R181 ;  /* 0x000000b512006986 */ /* 0x0009e2000c101912 */
[----:B------:R-:W-:Y:S01]  /*1e310*/  ISETP.LT.AND P5, PT, R9, UR10, !P1 ;  /* 0x0000000a09007c0c */ /* 0x000fe2000cfa1270 */
[----:B-1----:R-:W-:Y:S01]  /*1e320*/  IMAD.WIDE R2, R23, 0x4, R150 ;  /* 0x0000000417027825 */ /* 0x002fe200078e0296 */
[----:B------:R-:W-:Y:S01]  /*1e330*/  ISETP.LT.AND P6, PT, R8, UR12, !P1 ;  /* 0x0000000c08007c0c */ /* 0x000fe2000cfc1270 */
[----:B------:R-:W-:Y:S01]  /*1e340*/  ULDC UR6, c[0x0][0x228] ;  /* 0x00008a0000067ab9 */ /* 0x000fe20000000800 */
[----:B------:R-:W-:Y:S01]  /*1e350*/  ISETP.GE.AND P3, PT, R0, UR4, PT ;  /* 0x0000000400007c0c */ /* 0x000fe2000bf66270 */
[----:B------:R-:W-:Y:S01]  /*1e360*/  VIADD R0, R5, 0x75 ;  /* 0x0000007505007836 */ /* 0x000fe20000000000 */
[----:B------:R-:W-:Y:S01]  /*1e370*/  ULDC UR4, c[0x0][0x228] ;  /* 0x00008a0000047ab9 */ /* 0x000fe20000000800 */
[----:B--2---:R-:W-:Y:S01]  /*1e380*/  IMAD.WIDE R12, R23, 0x4, R148 ;  /* 0x00000004170c7825 */ /* 0x004fe200078e0294 */
[----:B------:R1:W-:Y:S01]  /*1e390*/  @P0 STG.E desc[UR18][R2.64], R185 ;  /* 0x000000b902000986 */ /* 0x0003e2000c101912 */
[----:B------:R-:W-:Y:S01]  /*1e3a0*/  ISETP.LT.AND P1, PT, R7, UR4, !P1 ;  /* 0x0000000407007c0c */ /* 0x000fe2000cf21270 */
[----:B------:R-:W-:Y:S01]  /*1e3b0*/  ULDC UR4, c[0x0][0x228] ;  /* 0x00008a0000047ab9 */ /* 0x000fe20000000800 */
[----:B---3--:R-:W-:Y:S01]  /*1e3c0*/  IMAD.WIDE R14, R21, 0x4, R224 ;  /* 0x00000004150e7825 */ /* 0x008fe200078e02e0 */
[----:B------:R-:W-:Y:S01]  /*1e3d0*/  ISETP.GE.AND P0, PT, R0, UR5, PT ;  /* 0x0000000500007c0c */ /* 0x000fe2000bf06270 */
[----:B------:R-:W-:-:S02]  /*1e3e0*/  ULDC UR8, c[0x0][0x228] ;  /* 0x00008a0000087ab9 */ /* 0x000fc40000000800 */
[C---:B----4-:R-:W-:Y:S01]  /*1e3f0*/  IMAD.WIDE R16, R21.reuse, 0x4, R10 ;  /* 0x0000000415107825 */ /* 0x050fe200078e020a */
[----:B------:R-:W-:Y:S01]  /*1e400*/  @P2 STG.E desc[UR18][R12.64], R193 ;  /* 0x000000c10c002986 */ /* 0x000fe2000c101912 */
[----:B------:R-:W-:Y:S02]  /*1e410*/  ULDC UR5, c[0x0][0x228] ;  /* 0x00008a0000057ab9 */ /* 0x000fe40000000800 */
[----:B------:R-:W-:Y:S01]  /*1e420*/  IMAD.WIDE R18, R21, 0x4, R150 ;  /* 0x0000000415127825 */ /* 0x000fe200078e0296 */
[----:B------:R-:W-:Y:S01]  /*1e430*/  @P4 STG.E desc[UR18][R14.64], R177 ;  /* 0x000000b10e004986 */ /* 0x000fe2000c101912 */
[----:B------:R-:W-:Y:S01]  /*1e440*/  ISETP.LT.AND P2, PT, R6, UR4, !P3 ;  /* 0x0000000406007c0c */ /* 0x000fe2000df41270 */
[----:B------:R-:W-:Y:S01]  /*1e450*/  ULDC UR10, c[0x0][0x228] ;  /* 0x00008a00000a7ab9 */ /* 0x000fe20000000800 */
[----:B------:R-:W-:Y:S01]  /*1e460*/  ISETP.LT.AND P4, PT, R9, UR5, !P3 ;  /* 0x0000000509007c0c */ /* 0x000fe2000df81270 */
[----:B------:R-:W-:Y:S01]  /*1e470*/  @P5 STG.E desc[UR18][R16.64], R201 ;  /* 0x000000c910005986 */ /* 0x000fe2000c101912 */
[----:B------:R-:W-:Y:S01]  /*1e480*/  ISETP.LT.AND P5, PT, R8, UR6, !P3 ;  /* 0x0000000608007c0c */ /* 0x000fe2000dfa1270 */
[----:B-1----:R-:W-:Y:S01]  /*1e490*/  IMAD.WIDE R2, R21, 0x4, R148 ;  /* 0x0000000415027825 */ /* 0x002fe200078e0294 */
[----:B------:R-:W-:Y:S01]  /*1e4a0*/  ISETP.LT.AND P3, PT, R7, UR8, !P3 ;  /* 0x0000000807007c0c */ /* 0x000fe2000df61270 */
[----:B------:R1:W-:Y:S01]  /*1e4b0*/  @P6 STG.E desc[UR18][R18.64], R189 ;  /* 0x000000bd12006986 */ /* 0x0003e2000c101912 */
[----:B------:R-:W-:Y:S01]  /*1e4c0*/  ISETP.LT.AND P6, PT, R6, UR10, !P0 ;  /* 0x0000000a06007c0c */ /* 0x000fe2000c7c1270 */
[----:B------:R-:W-:Y:S01]  /*1e4d0*/  ULDC UR4, c[0x0][0x228] ;  /* 0x00008a0000047ab9 */ /* 0x000fe20000000800 */
[----:B------:R-:W-:Y:S01]  /*1e4e0*/  ULDC UR5, c[0x0][0x228] ;  /* 0x00008a0000057ab9 */ /* 0x000fe20000000800 */
[----:B------:R2:W-:Y:S01]  /*1e4f0*/  @P1 STG.E desc[UR18][R2.64], R197 ;  /* 0x000000c502001986 */ /* 0x0005e2000c101912 */
[----:B------:R-:W-:Y:S01]  /*1e500*/  VIADD R0, R5, 0x76 ;  /* 0x0000007605007836 */ /* 0x000fe20000000000 */
[----:B------:R-:W-:Y:S01]  /*1e510*/  ULDC UR6, c[0x0][0x228] ;  /* 0x00008a0000067ab9 */ /* 0x000fe20000000800 */
[----:B------:R-:W-:Y:S01]  /*1e520*/  ULDC UR8, c[0x0][0x228] ;  /* 0x00008a0000087ab9 */ /* 0x000fe20000000800 */
[----:B-1----:R-:W-:-:S04]  /*1e530*/  VIADD R19, R21, UR28 ;  /* 0x0000001c15137c36 */ /* 0x002fc80008000000 */
[----:B------:R-:W-:-:S04]  /*1e540*/  IMAD.WIDE R12, R19, 0x4, R224 ;  /* 0x00000004130c7825 */ /* 0x000fc800078e02e0 */
[C---:B------:R-:W-:Y:S01]  /*1e550*/  IMAD.WIDE R14, R19.reuse, 0x4, R10 ;  /* 0x00000004130e7825 */ /* 0x040fe200078e020a */
[----:B------:R1:W-:Y:S03]  /*1e560*/  @P2 STG.E desc[UR18][R12.64], R78 ;  /* 0x0000004e0c002986 */ /* 0x0003e6000c101912 */
[C---:B------:R-:W-:Y:S02]  /*1e570*/  VIADD R23, R19.reuse, UR28 ;  /* 0x0000001c13177c36 */ /* 0x040fe40008000000 */
[C---:B------:R-:W-:Y:S01]  /*1e580*/  IMAD.WIDE R16, R19.reuse, 0x4, R150 ;  /* 0x0000000413107825 */ /* 0x040fe200078e0296 */
[----:B------:R3:W-:Y:S03]  /*1e590*/  @P4 STG.E desc[UR18][R14.64], R182 ;  /* 0x000000b60e004986 */ /* 0x0007e6000c101912 */
[----:B------:R-:W-:Y:S01]  /*1e5a0*/  IMAD.WIDE R18, R19, 0x4, R148 ;  /* 0x0000000413127825 */ /* 0x000fe200078e0294 */
[----:B------:R-:W-:Y:S01]  /*1e5b0*/  @P5 STG.E desc[UR18][R16.64], R186 ;  /* 0x000000ba10005986 */ /* 0x000fe2000c101912 */
[----:B------:R-:W-:Y:S01]  /*1e5c0*/  ISETP.LT.AND P4, PT, R9, UR4, !P0 ;  /* 0x0000000409007c0c */ /* 0x000fe2000c781270 */
[----:B------:R-:W-:-:S02]  /*1e5d0*/  ULDC UR4, c[0x0][0x228] ;  /* 0x00008a0000047ab9 */ /* 0x000fc40000000800 */
[----:B------:R-:W-:Y:S01]  /*1e5e0*/  @P3 STG.E desc[UR18][R18.64], R194 ;  /* 0x000000c212003986 */ /* 0x000fe2000c101912 */
[----:B------:R-:W-:Y:S01]  /*1e5f0*/  ISETP.LT.AND P3, PT, R8, UR5, !P0 ;  /* 0x0000000508007c0c */ /* 0x000fe2000c761270 */
[----:B------:R-:W-:Y:S01]  /*1e600*/  IMAD.WIDE R20, R23, 0x4, R224 ;  /* 0x0000000417147825 */ /* 0x000fe200078e02e0 */
[----:B------:R-:W-:Y:S01]  /*1e610*/  ISETP.LT.AND P2, PT, R7, UR4, !P0 ;  /* 0x0000000407007c0c */ /* 0x000fe2000c741270 */
[----:B------:R-:W-:Y:S01]  /*1e620*/  ULDC UR5, c[0x0][0x228] ;  /* 0x00008a0000057ab9 */ /* 0x000fe20000000800 */
[----:B------:R-:W-:Y:S01]  /*1e630*/  ISETP.GE.AND P1, PT, R0, UR13, PT ;  /* 0x0000000d00007c0c */ /* 0x000fe2000bf26270 */
[----:B--2---:R-:W-:Y:S01]  /*1e640*/  IMAD.WIDE R2, R23, 0x4, R10 ;  /* 0x0000000417027825 */ /* 0x004fe200078e020a */
[----:B------:R-:W-:Y:S01]  /*1e650*/  ULDC UR4, c[0x0][0x228] ;  /* 0x00008a0000047ab9 */ /* 0x000fe20000000800 */
[----:B------:R-:W-:Y:S02]  /*1e660*/  IADD3 R0, R5, 0x77, RZ ;  /* 0x0000007705007810 */ /* 0x000fe40007ffe0ff */
[----:B-1----:R-:W-:Y:S01]  /*1e670*/  IMAD.WIDE R12, R23, 0x4, R150 ;  /* 0x00000004170c7825 */ /* 0x002fe200078e0296 */
[----:B------:R1:W-:Y:S01]  /*1e680*/  @P6 STG.E desc[UR18][R20.64], R178 ;  /* 0x000000b214006986 */ /* 0x0003e2000c101912 */
[----:B------:R-:W-:Y:S01]  /*1e690*/  ISETP.LT.AND P6, PT, R6, UR5, !P1 ;  /* 0x0000000506007c0c */ /* 0x000fe2000cfc1270 */
[----:B------:R-:W-:Y:S01]  /*1e6a0*/  ULDC UR5, c[0x0][0x228] ;  /* 0x00008a0000057ab9 */ /* 0x000fe20000000800 */
[----:B------:R-:W-:Y:S01]  /*1e6b0*/  ISETP.LT.AND P5, PT, R9, UR4, !P1 ;  /* 0x0000000409007c0c */ /* 0x000fe2000cfa1270 */
[----:B---3--:R-:W-:Y:S01]  /*1e6c0*/  IMAD.WIDE R14, R23, 0x4, R148 ;  /* 0x00000004170e7825 */ /* 0x008fe200078e0294 */
[----:B------:R2:W-:Y:S01]  /*1e6d0*/  @P4 STG.E desc[UR18][R2.64], R202 ;  /* 0x000000ca02004986 */ /* 0x0005e2000c101912 */
[----:B------:R-:W-:Y:S01]  /*1e6e0*/  ULDC UR4, c[0x0][0x228] ;  /* 0x00008a0000047ab9 */ /* 0x000fe20000000800 */
[----:B------:R-:W-:-:S02]  /*1e6f0*/  ISETP.GE.AND P0, PT, R0, UR11, PT ;  /* 0x0000000b00007c0c */ /* 0x000fc4000bf06270 */
[----:B------:R3:W-:Y:S01]  /*1e700*/  @P3 STG.E desc[UR18][R12.64], R190 ;  /* 0x000000be0c003986 */ /* 0x0007e2000c101912 */
[----:B------:R-:W-:Y:S01]  /*1e710*/  ISETP.LT.AND P3, PT, R8, UR4, !P1 ;  /* 0x0000000408007c0c */ /* 0x000fe2000cf61270 */
[----:B------:R-:W-:Y:S01]  /*1e720*/  ULDC UR4, c[0x0][0x228] ;  /* 0x00008a0000047ab9 */ /* 0x000fe20000000800 */
[----:B-1----:R-:W-:Y:S01]  /*1e730*/  VIADD R21, R23, UR28 ;  /* 0x0000001c17157c36 */ /* 0x002fe20008000000 */
[----:B------:R1:W-:Y:S01]  /*1e740*/  @P2 STG.E desc[UR18][R14.64], R198 ;  /* 0x000000c60e002986 */ /* 0x0003e2000c101912 */
        /* <DEDUP_REMOVED lines=8> */
[----:B------:R4:W-:Y:S01]  /*1e7d0*/  @P6 STG.E desc[UR18][R16.64], R79 ;  /* 0x0000004f10006986 */ /* 0x0009e2000c101912 */
[----:B------:R-:W-:-:S02]  /*1e7e0*/  ULDC UR6, c[0x0][0x228] ;  /* 0x00008a0000067ab9 */ /* 0x000fc40000000800 */
[C---:B------:R-:W-:Y:S01]  /*1e7f0*/  VIADD R23, R21.reuse, UR28 ;  /* 0x0000001c15177c36 */ /* 0x040fe20008000000 */
[----:B------:R4:W-:Y:S01]  /*1e800*/  @P5 STG.E desc[UR18][R18.64], R183 ;  /* 0x000000b712005986 */ /* 0x0009e2000c101912 */
[----:B--2---:R-:W-:Y:S01]  /*1e810*/  IMAD.WIDE R2, R21, 0x4, R150 ;  /* 0x0000000415027825 */ /* 0x004fe200078e0296 */
[----:B------:R-:W-:-:S03]  /*1e820*/  ISETP.LT.AND P5, PT, R8, UR8, !P0 ;  /* 0x0000000808007c0c */ /* 0x000fc6000c7a1270 */
[----:B---3--:R-:W-:Y:S01]  /*1e830*/  IMAD.WIDE R12, R21, 0x4, R148 ;  /* 0x00000004150c7825 */ /* 0x008fe200078e0294 */
[----:B------:R2:W-:Y:S03]  /*1e840*/  @P3 STG.E desc[UR18][R2.64], R187 ;  /* 0x000000bb02003986 */ /* 0x0005e6000c101912 */
[C---:B-1----:R-:W-:Y:S01]  /*1e850*/  IMAD.WIDE R14, R23.reuse, 0x4, R224 ;  /* 0x00000004170e7825 */ /* 0x042fe200078e02e0 */
[----:B------:R-:W-:Y:S04]  /*1e860*/  @P1 STG.E desc[UR18][R12.64], R195 ;  /* 0x000000c30c001986 */ /* 0x000fe8000c101912 */
[----:B------:R-:W-:Y:S01]  /*1e870*/  @P2 STG.E desc[UR18][R14.64], R179 ;  /* 0x000000b30e002986 */ /* 0x000fe2000c101912 */
[----:B----4-:R-:W-:-:S03]  /*1e880*/  IMAD.WIDE R16, R23, 0x4, R10 ;  /* 0x0000000417107825 */ /* 0x010fc600078e020a */
[----:B------:R-:W1:Y:S01]  /*1e890*/  LDS.128 R12, [R252] ;  /* 0x00000000fc0c7984 */ /* 0x000e620000000c00 */
[----:B------:R-:W-:Y:S01]  /*1e8a0*/  IMAD.WIDE R18, R23, 0x4, R150 ;  /* 0x0000000417127825 */ /* 0x000fe200078e0296 */
[----:B------:R-:W-:Y:S02]  /*1e8b0*/  ISETP.GE.AND P6, PT, R0, UR9, PT ;  /* 0x0000000900007c0c */ /* 0x000fe4000bfc6270 */
[----:B------:R3:W-:Y:S01]  /*1e8c0*/  @P4 STG.E desc[UR18][R16.64], R203 ;  /* 0x000000cb10004986 */ /* 0x0007e2000c101912 */
[----:B------:R-:W-:Y:S01]  /*1e8d0*/  ISETP.LT.AND P1, PT, R7, UR4, !P0 ;  /* 0x0000000407007c0c */ /* 0x000fe2000c721270 */
[----:B------:R-:W-:Y:S01]  /*1e8e0*/  ULDC UR4, c[0x0][0x228] ;  /* 0x00008a0000047ab9 */ /* 0x000fe20000000800 */
[----:B------:R-:W-:Y:S01]  /*1e8f0*/  ISETP.LT.AND P4, PT, R6, UR5, !P6 ;  /* 0x0000000506007c0c */ /* 0x000fe2000f781270 */
[----:B------:R4:W-:Y:S01]  /*1e900*/  @P5 STG.E desc[UR18][R18.64], R191 ;  /* 0x000000bf12005986 */ /* 0x0009e2000c101912 */
[----:B------:R-:W-:Y:S02]  /*1e910*/  ISETP.LT.AND P5, PT, R9, UR6, !P6 ;  /* 0x0000000609007c0c */ /* 0x000fe4000f7a1270 */
[----:B------:R-:W-:Y:S01]  /*1e920*/  IADD3 R25, R23, UR28, RZ ;  /* 0x0000001c17197c10 */ /* 0x000fe2000fffe0ff */
[----:B------:R-:W-:Y:S01]  /*1e930*/  VIADD R0, R5, 0x79 ;  /* 0x0000007905007836 */ /* 0x000fe20000000000 */
[----:B------:R-:W-:Y:S01]  /*1e940*/  ISETP.LT.AND P0, PT, R8, UR4, !P6 ;  /* 0x0000000408007c0c */ /* 0x000fe2000f701270 */
[----:B--2---:R-:W-:Y:S01]  /*1e950*/  IMAD.WIDE R2, R23, 0x4, R148 ;  /* 0x0000000417027825 */ /* 0x004fe200078e0294 */
[----:B------:R-:W-:Y:S01]  /*1e960*/  ULDC UR4, c[0x0][0x228] ;  /* 0x00008a0000047ab9 */ /* 0x000fe20000000800 */
[----:B------:R-:W-:Y:S01]  /*1e970*/  ULDC UR5, c[0x0][0x228] ;  /* 0x00008a0000057ab9 */ /* 0x000fe20000000800 */
[----:B------:R-:W-:Y:S01]  /*1e980*/  ULDC UR6, c[0x0][0x228] ;  /* 0x00008a0000067ab9 */ /* 0x000fe20000000800 */
[----:B---3--:R-:W-:Y:S01]  /*1e990*/  IMAD.WIDE R16, R25, 0x4, R224 ;  /* 0x0000000419107825 */ /* 0x008fe200078e02e0 */
[----:B------:R-:W-:-:S03]  /*1e9a0*/  ISETP.GE.AND P3, PT, R0, UR7, PT ;  /* 0x0000000700007c0c */ /* 0x000fc6000bf66270 */
[C---:B----4-:R-:W-:Y:S01]  /*1e9b0*/  IMAD.WIDE R18, R25.reuse, 0x4, R10 ;  /* 0x0000000419127825 */ /* 0x050fe200078e020a */
[----:B------:R2:W-:Y:S03]  /*1e9c0*/  @P1 STG.E desc[UR18][R2.64], R199 ;  /* 0x000000c702001986 */ /* 0x0005e6000c101912 */
[----:B------:R-:W-:Y:S01]  /*1e9d0*/  IMAD.WIDE R20, R25, 0x4, R150 ;  /* 0x0000000419147825 */ /* 0x000fe200078e0296 */
[----:B------:R3:W-:Y:S01]  /*1e9e0*/  @P4 STG.E desc[UR18][R16.64], R144 ;  /* 0x0000009010004986 */ /* 0x0007e2000c101912 */
[----:B------:R-:W-:Y:S01]  /*1e9f0*/  ISETP.LT.AND P6, PT, R7, UR4, !P6 ;  /* 0x0000000407007c0c */ /* 0x000fe2000f7c1270 */
[----:B------:R-:W-:Y:S01]  /*1ea00*/  ULDC UR4, c[0x0][0x228] ;  /* 0x00008a0000047ab9 */ /* 0x000fe20000000800 */
[----:B------:R-:W-:Y:S01]  /*1ea10*/  VIADD R23, R25, UR28 ;  /* 0x0000001c19177c36 */ /* 0x000fe20008000000 */
[----:B------:R4:W-:Y:S01]  /*1ea20*/  @P5 STG.E desc[UR18][R18.64], R80 ;  /* 0x0000005012005986 */ /* 0x0009e2000c101912 */
[----:B------:R-:W-:Y:S01]  /*1ea30*/  ISETP.LT.AND P4, PT, R9, UR4, !P3 ;  /* 0x0000000409007c0c */ /* 0x000fe2000df81270 */
[----:B------:R-:W-:Y:S01]  /*1ea40*/  VIADD R4, R5, 0x7a ;  /* 0x0000007a05047836 */ /* 0x000fe20000000000 */
[----:B------:R-:W-:Y:S01]  /*1ea50*/  ULDC UR4, c[0x0][0x228] ;  /* 0x00008a0000047ab9 */ /* 0x000fe20000000800 */
[----:B------:R1:W-:Y:S01]  /*1ea60*/  @P0 STG.E desc[UR18][R20.64], R208 ;  /* 0x000000d014000986 */ /* 0x0003e2000c101912 */
[----:B------:R-:W-:Y:S01]  /*1ea70*/  ISETP.LT.AND P0, PT, R6, UR5, !P3 ;  /* 0x0000000506007c0c */ /* 0x000fe2000df01270 */
[----:B------:R-:W-:Y:S01]  /*1ea80*/  ULDC UR5, c[0x0][0x228] ;  /* 0x00008a0000057ab9 */ /* 0x000fe20000000800 */
[----:B------:R-:W-:Y:S01]  /*1ea90*/  ULDC UR7, c[0x0][0x228] ;  /* 0x00008a0000077ab9 */ /* 0x000fe20000000800 */
[----:B------:R-:W-:Y:S01]  /*1eaa0*/  ISETP.LT.AND P5, PT, R8, UR5, !P3 ;  /* 0x0000000508007c0c */ /* 0x000fe2000dfa1270 */
[----:B--2---:R-:W-:Y:S01]  /*1eab0*/  IMAD.WIDE R2, R25, 0x4, R148 ;  /* 0x0000000419027825 */ /* 0x004fe200078e0294 */
[----:B------:R-:W-:Y:S01]  /*1eac0*/  ISETP.LT.AND P3, PT, R7, UR6, !P3 ;  /* 0x0000000607007c0c */ /* 0x000fe2000df61270 */
[----:B------:R-:W-:-:S02]  /*1ead0*/  ULDC UR5, c[0x0][0x228] ;  /* 0x00008a0000057ab9 */ /* 0x000fc40000000800 */
[----:B---3--:R-:W-:Y:S01]  /*1eae0*/  IMAD.WIDE R16, R23, 0x4, R224 ;  /* 0x0000000417107825 */ /* 0x008fe200078e02e0 */
[----:B------:R-:W-:-:S03]  /*1eaf0*/  ISETP.GE.AND P2, PT, R4, UR23, PT ;  /* 0x0000001704007c0c */ /* 0x000fc6000bf46270 */
[C---:B----4-:R-:W-:Y:S01]  /*1eb00*/  IMAD.WIDE R18, R23.reuse, 0x4, R10 ;  /* 0x0000000417127825 */ /* 0x050fe200078e020a */
[C---:B------:R-:W-:Y:S01]  /*1eb10*/  IADD3 R27, R23.reuse, UR28, RZ ;  /* 0x0000001c171b7c10 */ /* 0x040fe2000fffe0ff */
[----:B------:R2:W-:Y:S01]  /*1eb20*/  @P6 STG.E desc[UR18][R2.64], R228 ;  /* 0x000000e402006986 */ /* 0x0005e2000c101912 */
[----:B------:R-:W-:Y:S01]  /*1eb30*/  ULDC UR6, c[0x0][0x228] ;  /* 0x00008a0000067ab9 */ /* 0x000fe20000000800 */
[C---:B-1----:R-:W-:Y:S02]  /*1eb40*/  IMAD.WIDE R20, R23.reuse, 0x4, R150 ;  /* 0x0000000417147825 */ /* 0x042fe400078e0296 */
[----:B------:R1:W-:Y:S02]  /*1eb50*/  @P0 STG.E desc[UR18][R16.64], R204 ;  /* 0x000000cc10000986 */ /* 0x0003e4000c101912 */
[----:B------:R-:W-:Y:S02]  /*1eb60*/  IMAD.WIDE R22, R23, 0x4, R148 ;  /* 0x0000000417167825 */ /* 0x000fe400078e0294 */
[----:B------:R3:W-:Y:S01]  /*1eb70*/  @P4 STG.E desc[UR18][R18.64], R212 ;  /* 0x000000d412004986 */ /* 0x0007e2000c101912 */
[----:B------:R-:W-:Y:S01]  /*1eb80*/  ISETP.LT.AND P4, PT, R9, UR4, !P2 ;  /* 0x0000000409007c0c */ /* 0x000fe2000d781270 */
[----:B------:R-:W-:-:S02]  /*1eb90*/  ULDC UR4, c[0x0][0x228] ;  /* 0x00008a0000047ab9 */ /* 0x000fc40000000800 */
[----:B------:R-:W-:Y:S01]  /*1eba0*/  @P5 STG.E desc[UR18][R20.64], R84 ;  /* 0x0000005414005986 */ /* 0x000fe2000c101912 */
[----:B------:R-:W-:-:S03]  /*1ebb0*/  ISETP.LT.AND P6, PT, R6, UR7, !P2 ;  /* 0x0000000706007c0c */ /* 0x000fc6000d7c1270 */
[----:B------:R-:W-:Y:S01]  /*1ebc0*/  @P3 STG.E desc[UR18][R22.64], R12 ;  /* 0x0000000c16003986 */ /* 0x000fe2000c101912 */
[----:B------:R-:W-:Y:S01]  /*1ebd0*/  ISETP.LT.AND P3, PT, R8, UR4, !P2 ;  /* 0x0000000408007c0c */ /* 0x000fe2000d761270 */
[----:B------:R-:W-:Y:S02]  /*1ebe0*/  ULDC UR4, c[0x0][0x228] ;  /* 0x00008a0000047ab9 */ /* 0x000fe40000000800 */
[----:B------:R-:W-:Y:S01]  /*1ebf0*/  ISETP.LT.AND P2, PT, R7, UR4, !P2 ;  /* 0x0000000407007c0c */ /* 0x000fe2000d741270 */
[----:B------:R-:W-:Y:S01]  /*1ec00*/  VIADD R0, R5, 0x7b ;  /* 0x0000007b05007836 */ /* 0x000fe20000000000 */
[----:B------:R-:W-:Y:S01]  /*1ec10*/  ULDC UR4, c[0x0][0x228] ;  /* 0x00008a0000047ab9 */ /* 0x000fe20000000800 */
[----:B------:R-:W-:-:S04]  /*1ec20*/  IMAD.WIDE R24, R27, 0x4, R224 ;  /* 0x000000041b187825 */ /* 0x000fc800078e02e0 */
[----:B--2---:R-:W-:Y:S01]  /*1ec30*/  IMAD.WIDE R2, R27, 0x4, R10 ;  /* 0x000000041b027825 */ /* 0x004fe200078e020a */
[----:B------:R-:W-:-:S03]  /*1ec40*/  ISETP.GE.AND P1, PT, R0, UR21, PT ;  /* 0x0000001500007c0c */ /* 0x000fc6000bf26270 */
[C---:B-1----:R-:W-:Y:S01]  /*1ec50*/  IMAD.WIDE R16, R27.reuse, 0x4, R150 ;  /* 0x000000041b107825 */ /* 0x042fe200078e0296 */
[----:B------:R1:W-:Y:S03]  /*1ec60*/  @P6 STG.E desc[UR18][R24.64], R145 ;  /* 0x0000009118006986 */ /* 0x0003e6000c101912 */
[----:B---3--:R-:W-:Y:S01]  /*1ec70*/  IMAD.WIDE R18, R27, 0x4, R148 ;  /* 0x000000041b127825 */ /* 0x008fe200078e0294 */
[----:B------:R2:W-:Y:S01]  /*1ec80*/  @P4 STG.E desc[UR18][R2.64], R81 ;  /* 0x0000005102004986 */ /* 0x0005e2000c101912 */
[----:B------:R-:W-:Y:S01]  /*1ec90*/  ISETP.LT.AND P5, PT, R6, UR5, !P1 ;  /* 0x0000000506007c0c */ /* 0x000fe2000cfa1270 */
[----:B------:R-:W-:Y:S01]  /*1eca0*/  ULDC UR5, c[0x0][0x228] ;  /* 0x00008a0000057ab9 */ /* 0x000fe20000000800 */
[----:B------:R-:W-:Y:S01]  /*1ecb0*/  ISETP.LT.AND P6, PT, R9, UR6, !P1 ;  /* 0x0000000609007c0c */ /* 0x000fe2000cfc1270 */
[----:B------:R3:W-:Y:S01]  /*1ecc0*/  @P3 STG.E desc[UR18][R16.64], R209 ;  /* 0x000000d110003986 */ /* 0x0007e2000c101912 */
[----:B------:R-:W-:Y:S01]  /*1ecd0*/  VIADD R0, R5, 0x7c ;  /* 0x0000007c05007836 */ /* 0x000fe20000000000 */
[----:B------:R-:W-:-:S02]  /*1ece0*/  ULDC UR6, c[0x0][0x228] ;  /* 0x00008a0000067ab9 */ /* 0x000fc40000000800 */
[----:B------:R4:W-:Y:S01]  /*1ecf0*/  @P2 STG.E desc[UR18][R18.64], R229 ;  /* 0x000000e512002986 */ /* 0x0009e2000c101912 */
[----:B------:R-:W-:Y:S01]  /*1ed00*/  ISETP.LT.AND P2, PT, R8, UR4, !P1 ;  /* 0x0000000408007c0c */ /* 0x000fe2000cf41270 */
[----:B-1----:R-:W-:Y:S01]  /*1ed10*/  VIADD R25, R27, UR28 ;  /* 0x0000001c1b197c36 */ /* 0x002fe20008000000 */
[----:B------:R-:W-:Y:S01]  /*1ed20*/  ISETP.GE.AND P0, PT, R0, UR17, PT ;  /* 0x0000001100007c0c */ /* 0x000fe2000bf06270 */
[----:B------:R-:W-:Y:S02]  /*1ed30*/  ULDC UR4, c[0x0][0x228] ;  /* 0x00008a0000047ab9 */ /* 0x000fe40000000800 */
[----:B------:R-:W-:-:S04]  /*1ed40*/  IMAD.WIDE R20, R25, 0x4, R224 ;  /* 0x0000000419147825 */ /* 0x000fc800078e02e0 */
[C---:B------:R-:W-:Y:S01]  /*1ed50*/  IMAD.WIDE R22, R25.reuse, 0x4, R10 ;  /* 0x0000000419167825 */ /* 0x040fe200078e020a */
[----:B------:R1:W-:Y:S03]  /*1ed60*/  @P5 STG.E desc[UR18][R20.64], R205 ;  /* 0x000000cd14005986 */ /* 0x0003e6000c101912 */
[----:B--2---:R-:W-:Y:S01]  /*1ed70*/  IMAD.WIDE R2, R25, 0x4, R150 ;  /* 0x0000000419027825 */ /* 0x004fe200078e0296 */
[----:B------:R-:W-:Y:S01]  /*1ed80*/  ISETP.LT.AND P3, PT, R7, UR4, !P1 ;  /* 0x0000000407007c0c */ /* 0x000fe2000cf61270 */
[----:B------:R-:W-:Y:S01]  /*1ed90*/  @P6 STG.E desc[UR18][R22.64], R213 ;  /* 0x000000d516006986 */ /* 0x000fe2000c101912 */
[----:B------:R-:W-:Y:S01]  /*1eda0*/  ULDC UR4, c[0x0][0x228] ;  /* 0x00008a0000047ab9 */ /* 0x000fe20000000800 */
[----:B------:R-:W-:Y:S01]  /*1edb0*/  VIADD R0, R5, 0x7d ;  /* 0x0000007d05007836 */ /* 0x000fe20000000000 */
[----:B------:R-:W-:Y:S01]  /*1edc0*/  ISETP.LT.AND P5, PT, R6, UR5, !P0 ;  /* 0x0000000506007c0c */ /* 0x000fe2000c7a1270 */
[----:B------:R2:W-:Y:S01]  /*1edd0*/  @P2 STG.E desc[UR18][R2.64], R85 ;  /* 0x0000005502002986 */ /* 0x0005e2000c101912 */
[----:B------:R-:W-:-:S02]  /*1ede0*/  ISETP.LT.AND P6, PT, R9, UR6, !P0 ;  /* 0x0000000609007c0c */ /* 0x000fc4000c7c1270 */
[----:B------:R-:W-:Y:S01]  /*1edf0*/  ISETP.LT.AND P2, PT, R8, UR4, !P0 ;  /* 0x0000000408007c0c */ /* 0x000fe2000c741270 */
[----:B------:R-:W-:Y:S01]  /*1ee00*/  ULDC UR4, c[0x0][0x228] ;  /* 0x00008a0000047ab9 */ /* 0x000fe20000000800 */
[----:B------:R-:W-:Y:S01]  /*1ee10*/  ISETP.GE.AND P4, PT, R0, UR15, PT ;  /* 0x0000000f00007c0c */ /* 0x000fe2000bf86270 */
[----:B------:R-:W-:Y:S01]  /*1ee20*/  VIADD R27, R25, UR28 ;  /* 0x0000001c191b7c36 */ /* 0x000fe20008000000 */
[----:B------:R-:W-:Y:S01]  /*1ee30*/  ISETP.LT.AND P0, PT, R7, UR4, !P0 ;  /* 0x0000000407007c0c */ /* 0x000fe2000c701270 */
[----:B------:R-:W-:Y:S02]  /*1ee40*/  VIADD R0, R5, 0x7e ;  /* 0x0000007e05007836 */ /* 0x000fe40000000000 */
[----:B---3--:R-:W-:-:S04]  /*1ee50*/  IMAD.WIDE R16, R25, 0x4, R148 ;  /* 0x0000000419107825 */ /* 0x008fc800078e0294 */
[----:B----4-:R-:W-:Y:S01]  /*1ee60*/  IMAD.WIDE R18, R27, 0x4, R224 ;  /* 0x000000041b127825 */ /* 0x010fe200078e02e0 */
[----:B------:R-:W-:-:S03]  /*1ee70*/  ISETP.GE.AND P1, PT, R0, UR27, PT ;  /* 0x0000001b00007c0c */ /* 0x000fc6000bf26270 */
[----:B-1----:R-:W-:Y:S01]  /*1ee80*/  IMAD.WIDE R20, R27, 0x4, R10 ;  /* 0x000000041b147825 */ /* 0x002fe200078e020a */
[----:B------:R-:W-:Y:S01]  /*1ee90*/  IADD3 R0, R5, 0x7f, RZ ;  /* 0x0000007f05007810 */ /* 0x000fe20007ffe0ff */
[----:B------:R1:W-:Y:S02]  /*1eea0*/  @P3 STG.E desc[UR18][R16.64], R13 ;  /* 0x0000000d10003986 */ /* 0x0003e4000c101912 */
[C---:B--2---:R-:W-:Y:S02]  /*1eeb0*/  IMAD.WIDE R2, R27.reuse, 0x4, R150 ;  /* 0x000000041b027825 */ /* 0x044fe400078e0296 */
[----:B------:R2:W-:Y:S02]  /*1eec0*/  @P5 STG.E desc[UR18][R18.64], R146 ;  /* 0x0000009212005986 */ /* 0x0005e4000c101912 */
[----:B------:R-:W-:Y:S01]  /*1eed0*/  IMAD.WIDE R4, R27, 0x4, R148 ;  /* 0x000000041b047825 */ /* 0x000fe200078e0294 */
[----:B------:R-:W-:Y:S01]  /*1eee0*/  ISETP.LT.AND P5, PT, R6, UR4, !P4 ;  /* 0x0000000406007c0c */ /* 0x000fe2000e7a1270 */
[----:B------:R-:W-:Y:S01]  /*1eef0*/  @P6 STG.E desc[UR18][R20.64], R82 ;  /* 0x0000005214006986 */ /* 0x000fe2000c101912 */
[----:B------:R-:W-:-:S03]  /*1ef00*/  ISETP.LT.AND P6, PT, R9, UR4, !P4 ;  /* 0x0000000409007c0c */ /* 0x000fc6000e7c1270 */
[----:B------:R3:W-:Y:S01]  /*1ef10*/  @P2 STG.E desc[UR18][R2.64], R210 ;  /* 0x000000d202002986 */ /* 0x0007e2000c101912 */
[----:B------:R-:W-:Y:S01]  /*1ef20*/  ISETP.LT.AND P2, PT, R8, UR4, !P4 ;  /* 0x0000000408007c0c */ /* 0x000fe2000e741270 */
[----:B------:R-:W-:Y:S01]  /*1ef30*/  VIADD R23, R27, UR28 ;  /* 0x0000001c1b177c36 */ /* 0x000fe20008000000 */
[----:B------:R-:W-:Y:S01]  /*1ef40*/  ISETP.LT.AND P4, PT, R7, UR4, !P4 ;  /* 0x0000000407007c0c */ /* 0x000fe2000e781270 */
[----:B------:R-:W-:Y:S01]  /*1ef50*/  @P0 STG.E desc[UR18][R4.64], R230 ;  /* 0x000000e604000986 */ /* 0x000fe2000c101912 */
[----:B------:R-:W-:Y:S01]  /*1ef60*/  ISETP.LT.AND P0, PT, R6, UR4, !P1 ;  /* 0x0000000406007c0c */ /* 0x000fe2000cf01270 */
[----:B-1----:R-:W-:-:S04]  /*1ef70*/  IMAD.WIDE R12, R23, 0x4, R224 ;  /* 0x00000004170c7825 */ /* 0x002fc800078e02e0 */
[C---:B------:R-:W-:Y:S02]  /*1ef80*/  VIADD R25, R23.reuse, UR28 ;  /* 0x0000001c17197c36 */ /* 0x040fe40008000000 */
[C---:B------:R-:W-:Y:S01]  /*1ef90*/  IMAD.WIDE R16, R23.reuse, 0x4, R10 ;  /* 0x0000000417107825 */ /* 0x040fe200078e020a */
[----:B------:R1:W-:Y:S03]  /*1efa0*/  @P5 STG.E desc[UR18][R12.64], R206 ;  /* 0x000000ce0c005986 */ /* 0x0003e6000c101912 */
[C---:B--2---:R-:W-:Y:S01]  /*1efb0*/  IMAD.WIDE R18, R23.reuse, 0x4, R150 ;  /* 0x0000000417127825 */ /* 0x044fe200078e0296 */
[----:B------:R2:W-:Y:S03]  /*1efc0*/  @P6 STG.E desc[UR18][R16.64], R214 ;  /* 0x000000d610006986 */ /* 0x0005e6000c101912 */
[----:B---3--:R-:W-:Y:S01]  /*1efd0*/  IMAD.WIDE R2, R23, 0x4, R148 ;  /* 0x0000000417027825 */ /* 0x008fe200078e0294 */
[----:B------:R2:W-:Y:S03]  /*1efe0*/  @P2 STG.E desc[UR18][R18.64], R86 ;  /* 0x0000005612002986 */ /* 0x0005e6000c101912 */
[----:B------:R-:W-:Y:S01]  /*1eff0*/  IMAD.WIDE R20, R25, 0x4, R224 ;  /* 0x0000000419147825 */ /* 0x000fe200078e02e0 */
[----:B------:R-:W-:Y:S01]  /*1f000*/  ISETP.GE.AND P3, PT, R0, UR25, PT ;  /* 0x0000001900007c0c */ /* 0x000fe2000bf66270 */
[----:B------:R2:W-:Y:S01]  /*1f010*/  @P4 STG.E desc[UR18][R2.64], R14 ;  /* 0x0000000e02004986 */ /* 0x0005e2000c101912 */
[----:B------:R-:W-:-:S03]  /*1f020*/  ISETP.LT.AND P2, PT, R9, UR4, !P1 ;  /* 0x0000000409007c0c */ /* 0x000fc6000cf41270 */
[----:B------:R2:W-:Y:S01]  /*1f030*/  @P0 STG.E desc[UR18][R20.64], R147 ;  /* 0x0000009314000986 */ /* 0x0005e2000c101912 */
[----:B------:R-:W-:Y:S02]  /*1f040*/  ISETP.LT.AND P0, PT, R8, UR4, !P1 ;  /* 0x0000000408007c0c */ /* 0x000fe4000cf01270 */
[----:B------:R-:W-:Y:S02]  /*1f050*/  ISETP.LT.AND P1, PT, R7, UR4, !P1 ;  /* 0x0000000407007c0c */ /* 0x000fe4000cf21270 */
[----:B------:R-:W-:Y:S02]  /*1f060*/  ISETP.LT.AND P5, PT, R6, UR4, !P3 ;  /* 0x0000000406007c0c */ /* 0x000fe4000dfa1270 */
[----:B------:R-:W-:Y:S02]  /*1f070*/  ISETP.LT.AND P6, PT, R9, UR4, !P3 ;  /* 0x0000000409007c0c */ /* 0x000fe4000dfc1270 */
[----:B------:R-:W-:Y:S01]  /*1f080*/  ISETP.LT.AND P4, PT, R8, UR4, !P3 ;  /* 0x0000000408007c0c */ /* 0x000fe2000df81270 */
[----:B-1----:R-:W-:Y:S01]  /*1f090*/  VIADD R13, R25, UR28 ;  /* 0x0000001c190d7c36 */ /* 0x002fe20008000000 */
[----:B------:R-:W-:Y:S01]  /*1f0a0*/  ISETP.LT.AND P3, PT, R7, UR4, !P3 ;  /* 0x0000000407007c0c */ /* 0x000fe2000df61270 */
[----:B------:R-:W-:-:S04]  /*1f0b0*/  IMAD.WIDE R4, R25, 0x4, R10 ;  /* 0x0000000419047825 */ /* 0x000fc800078e020a */
[C---:B------:R-:W-:Y:S01]  /*1f0c0*/  IMAD.WIDE R6, R25.reuse, 0x4, R150 ;  /* 0x0000000419067825 */ /* 0x040fe200078e0296 */
[----:B------:R2:W-:Y:S03]  /*1f0d0*/  @P2 STG.E desc[UR18][R4.64], R83 ;  /* 0x0000005304002986 */ /* 0x0005e6000c101912 */
[----:B------:R-:W-:Y:S01]  /*1f0e0*/  IMAD.WIDE R8, R25, 0x4, R148 ;  /* 0x0000000419087825 */ /* 0x000fe200078e0294 */
[----:B------:R2:W-:Y:S03]  /*1f0f0*/  @P0 STG.E desc[UR18][R6.64], R211 ;  /* 0x000000d306000986 */ /* 0x0005e6000c101912 */
[C---:B------:R-:W-:Y:S01]  /*1f100*/  IMAD.WIDE R224, R13.reuse, 0x4, R224 ;  /* 0x000000040de07825 */ /* 0x040fe200078e02e0 */
[----:B------:R2:W-:Y:S03]  /*1f110*/  @P1 STG.E desc[UR18][R8.64], R231 ;  /* 0x000000e708001986 */ /* 0x0005e6000c101912 */
[C---:B------:R-:W-:Y:S01]  /*1f120*/  IMAD.WIDE R10, R13.reuse, 0x4, R10 ;  /* 0x000000040d0a7825 */ /* 0x040fe200078e020a */
[----:B------:R2:W-:Y:S03]  /*1f130*/  @P5 STG.E desc[UR18][R224.64], R207 ;  /* 0x000000cfe0005986 */ /* 0x0005e6000c101912 */
[C---:B------:R-:W-:Y:S01]  /*1f140*/  IMAD.WIDE R150, R13.reuse, 0x4, R150 ;  /* 0x000000040d967825 */ /* 0x040fe200078e0296 */
[----:B------:R2:W-:Y:S04]  /*1f150*/  @P6 STG.E desc[UR18][R10.64], R215 ;  /* 0x000000d70a006986 */ /* 0x0005e8000c101912 */
[----:B------:R2:W-:Y:S01]  /*1f160*/  @P4 STG.E desc[UR18][R150.64], R87 ;  /* 0x0000005796004986 */ /* 0x0005e2000c101912 */
[----:B------:R-:W-:Y:S01]  /*1f170*/  IMAD.WIDE R148, R13, 0x4, R148 ;  /* 0x000000040d947825 */ /* 0x000fe200078e0294 */
[----:B------:R-:W-:Y:S06]  /*1f180*/  @!P3 EXIT ;  /* 0x000000000000b94d */ /* 0x000fec0003800000 */
[----:B------:R-:W-:Y:S01]  /*1f190*/  STG.E desc[UR18][R148.64], R15 ;  /* 0x0000000f94007986 */ /* 0x000fe2000c101912 */
[----:B------:R-:W-:Y:S05]  /*1f1a0*/  EXIT ;  /* 0x000000000000794d */ /* 0x000fea0003800000 */
.L_x_2:
[----:B------:R-:W-:-:S00]  /*1f1b0*/  BRA `(.L_x_2) ;  /* 0xfffffffc00fc7947 */ /* 0x000fc0000383ffff */
[----:B------:R-:W-:-:S00]  /*1f1c0*/  NOP ;  /* 0x0000000000007918 */ /* 0x000fc00000000000 */
        /* <DEDUP_REMOVED lines=11> */
.L_x_3:


//--------------------- .nv.shared.matmul_kernel  --------------------------
	.section	.nv.shared.matmul_kernel,"aw",@nobits
	.sectionflags	@""
	.align	16
	.zero		1024


//--------------------- .nv.shared.reserved.0     --------------------------
	.section	.nv.shared.reserved.0,"aw",@nobits
	.weak		__nv_reservedSMEM_offset_0_alias
	.size		__nv_reservedSMEM_offset_0_alias, 0, 0
	.other		__nv_reservedSMEM_offset_0_alias,@"STO_CUDA_RESERVED_SHARED STV_DEFAULT"
__nv_reservedSMEM_offset_0_alias:
	.zero		0


//--------------------- .nv.constant0.matmul_kernel --------------------------
	.section	.nv.constant0.matmul_kernel,"a",@progbits
	.sectionflags	@""
	.align	4
.nv.constant0.matmul_kernel:
	.zero		608


//--------------------- SYMBOLS --------------------------

	.type		.nv.reservedSmem.offset0,@object
	.size		.nv.reservedSmem.offset0,0x4
